// auto-generated by cutlass_sweep.gemm — config: {"arch": "sm_100", "cluster_m": 2, "cluster_n": 2, "dtype": "tf32", "stages": 3, "tile_k": 32, "tile_m": 256, "tile_n": 128}
#include "cutlass/cutlass.h"
#include "cutlass/gemm/collective/collective_builder.hpp"
#include "cutlass/gemm/device/gemm_universal_adapter.h"
#include "cutlass/gemm/kernel/gemm_universal.hpp"
#include "cutlass/epilogue/collective/collective_builder.hpp"

using ElemA = cutlass::tfloat32_t;
using ElemB = cutlass::tfloat32_t;
using ElemCD = cutlass::tfloat32_t;
using Acc  = float;
using TileShape    = cute::Shape<cute::_256, cute::_128, cute::_32>;
using ClusterShape = cute::Shape<cute::_2, cute::_2, cute::_1>;

using CollectiveEpilogue = typename cutlass::epilogue::collective::CollectiveBuilder<
    cutlass::arch::Sm100, cutlass::arch::OpClassTensorOp,
    TileShape, ClusterShape,
    cutlass::epilogue::collective::EpilogueTileAuto,
    Acc, Acc,
    ElemCD, cutlass::layout::RowMajor, 128 / cutlass::sizeof_bits<ElemCD>::value,
    ElemCD, cutlass::layout::RowMajor, 128 / cutlass::sizeof_bits<ElemCD>::value,
    cutlass::epilogue::collective::EpilogueScheduleAuto
  >::CollectiveOp;

using CollectiveMainloop = typename cutlass::gemm::collective::CollectiveBuilder<
    cutlass::arch::Sm100, cutlass::arch::OpClassTensorOp,
    ElemA, cutlass::layout::RowMajor, 128 / cutlass::sizeof_bits<ElemA>::value,
    ElemB, cutlass::layout::ColumnMajor, 128 / cutlass::sizeof_bits<ElemB>::value,
    Acc,
    TileShape, ClusterShape,
    cutlass::gemm::collective::StageCount<3>,
    cutlass::gemm::collective::KernelScheduleAuto
  >::CollectiveOp;

using GemmKernel = cutlass::gemm::kernel::GemmUniversal<
    cute::Shape<int,int,int,int>,
    CollectiveMainloop,
    CollectiveEpilogue
>;
using Gemm = cutlass::gemm::device::GemmUniversalAdapter<GemmKernel>;

// Force the device kernel symbol into the cubin without needing a host main.
auto* _anchor = &cutlass::device_kernel<GemmKernel>;


// ===== COMPILED SASS (sm_100a) =====

	.target	sm_100a

	.elftype	@"ET_EXEC"


//--------------------- .note.nv.tkinfo           --------------------------
	.section	.note.nv.tkinfo,"",@"SHT_NOTE"
	.sectionflags	@"SHF_NOTE_NV_TKINFO"
	.tkinfo
        /*0018*/ 	.word	0x00000002
        /*0030*/ 	.string	""
        /*0030*/ 	.string	"ptxas"
        /*0030*/ 	.string	"Cuda compilation tools, release 13.0, V13.0.88"
        /*0030*/ 	.string	"Build cuda_13.0.r13.0/compiler.36424714_0"
        /*0030*/ 	.string	"-arch sm_100a -m 64 "



//--------------------- .note.nv.cuinfo           --------------------------
	.section	.note.nv.cuinfo,"",@"SHT_NOTE"
	.sectionflags	@"SHF_NOTE_NV_CUINFO"
        /*0018*/ 	.short	0x0002
        /*001a*/ 	.short	0x0064
        /*001c*/ 	.short	0x0082
	.zero		2


//--------------------- .nv.info                  --------------------------
	.section	.nv.info,"",@"SHT_CUDA_INFO"
	.align	4


	//----- nvinfo : EIATTR_REGCOUNT
	.align		4
        /*0000*/ 	.byte	0x04, 0x2f
        /*0002*/ 	.short	(.L_19 - .L_18)
	.align		4
.L_18:
        /*0004*/ 	.word	index@(_ZN7cutlass13device_kernelINS_4gemm6kernel13GemmUniversalIN4cute5tupleIJiiiiEEENS1_10collective13CollectiveMmaINS1_35MainloopSm100TmaUmmaWarpSpecializedILi3ELi2ELi4ENS5_IJNS4_1CILi2EEESB_NSA_ILi1EEEEEEEENS5_IJNSA_ILi256EEENSA_ILi128EEENSA_ILi32EEEEEENS_10tfloat32_tENS5_IJlSC_lEEESJ_SK_NS4_8TiledMMAINS4_8MMA_AtomIJNS4_23SM100_MMA_TF32_2x1SM_SSISJ_SJ_fLi256ELi128ELNS4_4UMMA5MajorE0ELSP_0ELNSO_7ScaleInE0ELSQ_0EEEEEENS4_6LayoutINS5_IJSC_SC_SC_EEENS5_IJNSA_ILi0EEESV_SV_EEEEENS5_IJNS4_10UnderscoreESY_SY_EEEEENS4_28SM100_TMA_2SM_LOAD_MULTICASTENS4_14ComposedLayoutINS4_7SwizzleILi3ELi4ELi3EEENS4_18smem_ptr_flag_bitsILi32EEENST_INS5_IJNSA_ILi8EEESH_EEENS5_IJSH_SC_EEEEEEEvNS4_8identityENS4_18SM100_TMA_2SM_LOADES1B_vS1C_EENS_8epilogue10collective18CollectiveEpilogueINS1F_23Sm100TmaWarpSpecializedILi4ELi2ELi16ELb1ELb0EEEJNS5_IJSG_SG_SH_EEENS5_IJNST_ISG_SC_EENST_INSA_ILi16EEESC_EEEEESJ_SK_SJ_SK_NS1F_6fusion15FusionCallbacksIS1J_NS1P_17LinearCombinationISJ_fSJ_fLNS_15FloatRoundStyleE2EEES1K_S1O_JEEENS4_5SM1004TMEM4LOAD26SM100_TMEM_LOAD_32dp32b16xENS4_13SM90_TMA_LOADENS12_INS13_ILi2ELi4ELi3EEES16_NST_INS5_IJS17_S1M_EEENS5_IJS1M_SC_EEEEEEENS4_39AutoVectorizingCopyWithAssumedAlignmentILi128EEENS4_14SM90_TMA_STOREES24_S26_S26_EEEvvEEEEvNT_6ParamsE)
        /*0008*/ 	.word	0x00000050


	//----- nvinfo : EIATTR_FRAME_SIZE
	.align		4
.L_19:
        /*000c*/ 	.byte	0x04, 0x11
        /*000e*/ 	.short	(.L_21 - .L_20)
	.align		4
.L_20:
        /*0010*/ 	.word	index@($__internal_2_$__cuda_sm10x_tcgen05_guardrail_trap_unallocated_columns_being_dealloced)
        /*0014*/ 	.word	0x00000000


	//----- nvinfo : EIATTR_FRAME_SIZE
	.align		4
.L_21:
        /*0018*/ 	.byte	0x04, 0x11
        /*001a*/ 	.short	(.L_23 - .L_22)
	.align		4
.L_22:
        /*001c*/ 	.word	index@($__internal_1_$__cuda_sm10x_tcgen05_guardrail_trap_phase_invalid_during_alloc)
        /*0020*/ 	.word	0x00000000


	//----- nvinfo : EIATTR_FRAME_SIZE
	.align		4
.L_23:
        /*0024*/ 	.byte	0x04, 0x11
        /*0026*/ 	.short	(.L_25 - .L_24)
	.align		4
.L_24:
        /*0028*/ 	.word	index@($__internal_0_$__cuda_sm10x_tcgen05_guardrail_trap_col_being_dealloced_not_returned_by_alloc)
        /*002c*/ 	.word	0x00000000


	//----- nvinfo : EIATTR_FRAME_SIZE
	.align		4
.L_25:
        /*0030*/ 	.byte	0x04, 0x11
        /*0032*/ 	.short	(.L_27 - .L_26)
	.align		4
.L_26:
        /*0034*/ 	.word	index@(_ZN7cutlass13device_kernelINS_4gemm6kernel13GemmUniversalIN4cute5tupleIJiiiiEEENS1_10collective13CollectiveMmaINS1_35MainloopSm100TmaUmmaWarpSpecializedILi3ELi2ELi4ENS5_IJNS4_1CILi2EEESB_NSA_ILi1EEEEEEEENS5_IJNSA_ILi256EEENSA_ILi128EEENSA_ILi32EEEEEENS_10tfloat32_tENS5_IJlSC_lEEESJ_SK_NS4_8TiledMMAINS4_8MMA_AtomIJNS4_23SM100_MMA_TF32_2x1SM_SSISJ_SJ_fLi256ELi128ELNS4_4UMMA5MajorE0ELSP_0ELNSO_7ScaleInE0ELSQ_0EEEEEENS4_6LayoutINS5_IJSC_SC_SC_EEENS5_IJNSA_ILi0EEESV_SV_EEEEENS5_IJNS4_10UnderscoreESY_SY_EEEEENS4_28SM100_TMA_2SM_LOAD_MULTICASTENS4_14ComposedLayoutINS4_7SwizzleILi3ELi4ELi3EEENS4_18smem_ptr_flag_bitsILi32EEENST_INS5_IJNSA_ILi8EEESH_EEENS5_IJSH_SC_EEEEEEEvNS4_8identityENS4_18SM100_TMA_2SM_LOADES1B_vS1C_EENS_8epilogue10collective18CollectiveEpilogueINS1F_23Sm100TmaWarpSpecializedILi4ELi2ELi16ELb1ELb0EEEJNS5_IJSG_SG_SH_EEENS5_IJNST_ISG_SC_EENST_INSA_ILi16EEESC_EEEEESJ_SK_SJ_SK_NS1F_6fusion15FusionCallbacksIS1J_NS1P_17LinearCombinationISJ_fSJ_fLNS_15FloatRoundStyleE2EEES1K_S1O_JEEENS4_5SM1004TMEM4LOAD26SM100_TMEM_LOAD_32dp32b16xENS4_13SM90_TMA_LOADENS12_INS13_ILi2ELi4ELi3EEES16_NST_INS5_IJS17_S1M_EEENS5_IJS1M_SC_EEEEEEENS4_39AutoVectorizingCopyWithAssumedAlignmentILi128EEENS4_14SM90_TMA_STOREES24_S26_S26_EEEvvEEEEvNT_6ParamsE)
        /*0038*/ 	.word	0x00000000


	//----- nvinfo : EIATTR_MIN_STACK_SIZE
	.align		4
.L_27:
        /*003c*/ 	.byte	0x04, 0x12
        /*003e*/ 	.short	(.L_29 - .L_28)
	.align		4
.L_28:
        /*0040*/ 	.word	index@(_ZN7cutlass13device_kernelINS_4gemm6kernel13GemmUniversalIN4cute5tupleIJiiiiEEENS1_10collective13CollectiveMmaINS1_35MainloopSm100TmaUmmaWarpSpecializedILi3ELi2ELi4ENS5_IJNS4_1CILi2EEESB_NSA_ILi1EEEEEEEENS5_IJNSA_ILi256EEENSA_ILi128EEENSA_ILi32EEEEEENS_10tfloat32_tENS5_IJlSC_lEEESJ_SK_NS4_8TiledMMAINS4_8MMA_AtomIJNS4_23SM100_MMA_TF32_2x1SM_SSISJ_SJ_fLi256ELi128ELNS4_4UMMA5MajorE0ELSP_0ELNSO_7ScaleInE0ELSQ_0EEEEEENS4_6LayoutINS5_IJSC_SC_SC_EEENS5_IJNSA_ILi0EEESV_SV_EEEEENS5_IJNS4_10UnderscoreESY_SY_EEEEENS4_28SM100_TMA_2SM_LOAD_MULTICASTENS4_14ComposedLayoutINS4_7SwizzleILi3ELi4ELi3EEENS4_18smem_ptr_flag_bitsILi32EEENST_INS5_IJNSA_ILi8EEESH_EEENS5_IJSH_SC_EEEEEEEvNS4_8identityENS4_18SM100_TMA_2SM_LOADES1B_vS1C_EENS_8epilogue10collective18CollectiveEpilogueINS1F_23Sm100TmaWarpSpecializedILi4ELi2ELi16ELb1ELb0EEEJNS5_IJSG_SG_SH_EEENS5_IJNST_ISG_SC_EENST_INSA_ILi16EEESC_EEEEESJ_SK_SJ_SK_NS1F_6fusion15FusionCallbacksIS1J_NS1P_17LinearCombinationISJ_fSJ_fLNS_15FloatRoundStyleE2EEES1K_S1O_JEEENS4_5SM1004TMEM4LOAD26SM100_TMEM_LOAD_32dp32b16xENS4_13SM90_TMA_LOADENS12_INS13_ILi2ELi4ELi3EEES16_NST_INS5_IJS17_S1M_EEENS5_IJS1M_SC_EEEEEEENS4_39AutoVectorizingCopyWithAssumedAlignmentILi128EEENS4_14SM90_TMA_STOREES24_S26_S26_EEEvvEEEEvNT_6ParamsE)
        /*0044*/ 	.word	0x00000000
.L_29:


//--------------------- .nv.compat                --------------------------
	.section	.nv.compat,"",@"SHT_CUDA_COMPAT_INFO"
	.align	4
        /*0000*/ 	.byte	0x02, 0x09, 0x01, 0x00, 0x02, 0x02, 0x02, 0x00, 0x02, 0x05, 0x05, 0x00, 0x03, 0x07, 0x01, 0x01
        /*0010*/ 	.byte	0x02, 0x03, 0x01, 0x00, 0x02, 0x06, 0x01, 0x00, 0x04, 0x0b, 0x08, 0x00, 0x09, 0x00, 0x00, 0x00
        /*0020*/ 	.byte	0x00, 0x00, 0x00, 0x00


//--------------------- .nv.info._ZN7cutlass13device_kernelINS_4gemm6kernel13GemmUniversalIN4cute5tupleIJiiiiEEENS1_10collective13CollectiveMmaINS1_35MainloopSm100TmaUmmaWarpSpecializedILi3ELi2ELi4ENS5_IJNS4_1CILi2EEESB_NSA_ILi1EEEEEEEENS5_IJNSA_ILi256EEENSA_ILi128EEENSA_ILi32EEEEEENS_10tfloat32_tENS5_IJlSC_lEEESJ_SK_NS4_8TiledMMAINS4_8MMA_AtomIJNS4_23SM100_MMA_TF32_2x1SM_SSISJ_SJ_fLi256ELi128ELNS4_4UMMA5MajorE0ELSP_0ELNSO_7ScaleInE0ELSQ_0EEEEEENS4_6LayoutINS5_IJSC_SC_SC_EEENS5_IJNSA_ILi0EEESV_SV_EEEEENS5_IJNS4_10UnderscoreESY_SY_EEEEENS4_28SM100_TMA_2SM_LOAD_MULTICASTENS4_14ComposedLayoutINS4_7SwizzleILi3ELi4ELi3EEENS4_18smem_ptr_flag_bitsILi32EEENST_INS5_IJNSA_ILi8EEESH_EEENS5_IJSH_SC_EEEEEEEvNS4_8identityENS4_18SM100_TMA_2SM_LOADES1B_vS1C_EENS_8epilogue10collective18CollectiveEpilogueINS1F_23Sm100TmaWarpSpecializedILi4ELi2ELi16ELb1ELb0EEEJNS5_IJSG_SG_SH_EEENS5_IJNST_ISG_SC_EENST_INSA_ILi16EEESC_EEEEESJ_SK_SJ_SK_NS1F_6fusion15FusionCallbacksIS1J_NS1P_17LinearCombinationISJ_fSJ_fLNS_15FloatRoundStyleE2EEES1K_S1O_JEEENS4_5SM1004TMEM4LOAD26SM100_TMEM_LOAD_32dp32b16xENS4_13SM90_TMA_LOADENS12_INS13_ILi2ELi4ELi3EEES16_NST_INS5_IJS17_S1M_EEENS5_IJS1M_SC_EEEEEEENS4_39AutoVectorizingCopyWithAssumedAlignmentILi128EEENS4_14SM90_TMA_STOREES24_S26_S26_EEEvvEEEEvNT_6ParamsE --------------------------
	.section	.nv.info._ZN7cutlass13device_kernelINS_4gemm6kernel13GemmUniversalIN4cute5tupleIJiiiiEEENS1_10collective13CollectiveMmaINS1_35MainloopSm100TmaUmmaWarpSpecializedILi3ELi2ELi4ENS5_IJNS4_1CILi2EEESB_NSA_ILi1EEEEEEEENS5_IJNSA_ILi256EEENSA_ILi128EEENSA_ILi32EEEEEENS_10tfloat32_tENS5_IJlSC_lEEESJ_SK_NS4_8TiledMMAINS4_8MMA_AtomIJNS4_23SM100_MMA_TF32_2x1SM_SSISJ_SJ_fLi256ELi128ELNS4_4UMMA5MajorE0ELSP_0ELNSO_7ScaleInE0ELSQ_0EEEEEENS4_6LayoutINS5_IJSC_SC_SC_EEENS5_IJNSA_ILi0EEESV_SV_EEEEENS5_IJNS4_10UnderscoreESY_SY_EEEEENS4_28SM100_TMA_2SM_LOAD_MULTICASTENS4_14ComposedLayoutINS4_7SwizzleILi3ELi4ELi3EEENS4_18smem_ptr_flag_bitsILi32EEENST_INS5_IJNSA_ILi8EEESH_EEENS5_IJSH_SC_EEEEEEEvNS4_8identityENS4_18SM100_TMA_2SM_LOADES1B_vS1C_EENS_8epilogue10collective18CollectiveEpilogueINS1F_23Sm100TmaWarpSpecializedILi4ELi2ELi16ELb1ELb0EEEJNS5_IJSG_SG_SH_EEENS5_IJNST_ISG_SC_EENST_INSA_ILi16EEESC_EEEEESJ_SK_SJ_SK_NS1F_6fusion15FusionCallbacksIS1J_NS1P_17LinearCombinationISJ_fSJ_fLNS_15FloatRoundStyleE2EEES1K_S1O_JEEENS4_5SM1004TMEM4LOAD26SM100_TMEM_LOAD_32dp32b16xENS4_13SM90_TMA_LOADENS12_INS13_ILi2ELi4ELi3EEES16_NST_INS5_IJS17_S1M_EEENS5_IJS1M_SC_EEEEEEENS4_39AutoVectorizingCopyWithAssumedAlignmentILi128EEENS4_14SM90_TMA_STOREES24_S26_S26_EEEvvEEEEvNT_6ParamsE,"",@"SHT_CUDA_INFO"
	.sectionflags	@""
	.align	4


	//----- nvinfo : EIATTR_CUDA_API_VERSION
	.align		4
        /*0000*/ 	.byte	0x04, 0x37
        /*0002*/ 	.short	(.L_31 - .L_30)
.L_30:
        /*0004*/ 	.word	0x00000082


	//----- nvinfo : EIATTR_KPARAM_INFO
	.align		4
.L_31:
        /*0008*/ 	.byte	0x04, 0x17
        /*000a*/ 	.short	(.L_33 - .L_32)
.L_32:
        /*000c*/ 	.word	0x00000000
        /*0010*/ 	.short	0x0000
        /*0012*/ 	.short	0x0000
        /*0014*/ 	.byte	0x00, 0xf0, 0x01, 0x20


	//----- nvinfo : EIATTR_AT_ENTRY_FRAGMENTS
	.align		4
.L_33:
        /*0018*/ 	.byte	0x04, 0x4f
        /*001a*/ 	.short	(.L_35 - .L_34)


	//   ....[0]....
.L_34:
        /*001c*/ 	.word	0x00000007


	//----- nvinfo : EIATTR_RESERVED_SMEM_USED
	.align		4
.L_35:
        /*0020*/ 	.byte	0x01, 0x41
	.zero		2


	//----- nvinfo : EIATTR_SPARSE_MMA_MASK
	.align		4
        /*0024*/ 	.byte	0x03, 0x50
        /*0026*/ 	.short	0x0000


	//----- nvinfo : EIATTR_TCGEN05_2CTA_USED
	.align		4
        /*0028*/ 	.byte	0x01, 0x52
	.zero		2


	//----- nvinfo : EIATTR_MAXREG_COUNT
	.align		4
        /*002c*/ 	.byte	0x03, 0x1b
        /*002e*/ 	.short	0x00ff


	//----- nvinfo : EIATTR_NUM_BARRIERS
	.align		4
        /*0030*/ 	.byte	0x02, 0x4c
        /*0032*/ 	.byte	0x07
	.zero		1


	//----- nvinfo : EIATTR_EXTERNS
	.align		4
        /*0034*/ 	.byte	0x04, 0x0f
        /*0036*/ 	.short	(.L_37 - .L_36)


	//   ....[0]....
	.align		4
.L_36:
        /*0038*/ 	.word	index@(__assertfail)


	//----- nvinfo : EIATTR_MERCURY_ISA_VERSION
	.align		4
.L_37:
        /*003c*/ 	.byte	0x03, 0x5f
        /*003e*/ 	.short	0x0101


	//----- nvinfo : EIATTR_INT_WARP_WIDE_INSTR_OFFSETS
	.align		4
        /*0040*/ 	.byte	0x04, 0x31
        /*0042*/ 	.short	(.L_39 - .L_38)


	//   ....[0]....
.L_38:
        /*0044*/ 	.word	0x00000dc0


	//   ....[1]....
        /*0048*/ 	.word	0x00000e70


	//   ....[2]....
        /*004c*/ 	.word	0x00004300


	//   ....[3]....
        /*0050*/ 	.word	0x00004330


	//   ....[4]....
        /*0054*/ 	.word	0x00004350


	//   ....[5]....
        /*0058*/ 	.word	0x00004ed0


	//   ....[6]....
        /*005c*/ 	.word	0x00004f30


	//   ....[7]....
        /*0060*/ 	.word	0x00005010


	//   ....[8]....
        /*0064*/ 	.word	0x00005080


	//   ....[9]....
        /*0068*/ 	.word	0x00005160


	//   ....[10]....
        /*006c*/ 	.word	0x000051d0


	//   ....[11]....
        /*0070*/ 	.word	0x000052c0


	//   ....[12]....
        /*0074*/ 	.word	0x00005330


	//   ....[13]....
        /*0078*/ 	.word	0x00005430


	//   ....[14]....
        /*007c*/ 	.word	0x000054b0


	//   ....[15]....
        /*0080*/ 	.word	0x000055b0


	//   ....[16]....
        /*0084*/ 	.word	0x00005630


	//   ....[17]....
        /*0088*/ 	.word	0x00005730


	//   ....[18]....
        /*008c*/ 	.word	0x000057b0


	//   ....[19]....
        /*0090*/ 	.word	0x000058a0


	//   ....[20]....
        /*0094*/ 	.word	0x00005930


	//----- nvinfo : EIATTR_COOP_GROUP_MASK_REGIDS
	.align		4
.L_39:
        /*0098*/ 	.byte	0x04, 0x29
        /*009a*/ 	.short	(.L_41 - .L_40)


	//   ....[0]....
.L_40:
        /*009c*/ 	.word	0xffffffff


	//   ....[1]....
        /*00a0*/ 	.word	0xffffffff


	//   ....[2]....
        /*00a4*/ 	.word	0xffffffff


	//   ....[3]....
        /*00a8*/ 	.word	0xffffffff


	//   ....[4]....
        /*00ac*/ 	.word	0xffffffff


	//   ....[5]....
        /*00b0*/ 	.word	0xffffffff


	//   ....[6]....
        /*00b4*/ 	.word	0xffffffff


	//   ....[7]....
        /*00b8*/ 	.word	0xffffffff


	//   ....[8]....
        /*00bc*/ 	.word	0xffffffff


	//   ....[9]....
        /*00c0*/ 	.word	0xffffffff


	//   ....[10]....
        /*00c4*/ 	.word	0xffffffff


	//   ....[11]....
        /*00c8*/ 	.word	0xffffffff


	//   ....[12]....
        /*00cc*/ 	.word	0xffffffff


	//   ....[13]....
        /*00d0*/ 	.word	0xffffffff


	//----- nvinfo : EIATTR_COOP_GROUP_INSTR_OFFSETS
	.align		4
.L_41:
        /*00d4*/ 	.byte	0x04, 0x28
        /*00d6*/ 	.short	(.L_43 - .L_42)


	//   ....[0]....
.L_42:
        /*00d8*/ 	.word	0x000000b0


	//   ....[1]....
        /*00dc*/ 	.word	0x00000520


	//   ....[2]....
        /*00e0*/ 	.word	0x000006d0


	//   ....[3]....
        /*00e4*/ 	.word	0x00000870


	//   ....[4]....
        /*00e8*/ 	.word	0x00000970


	//   ....[5]....
        /*00ec*/ 	.word	0x00000ae0


	//   ....[6]....
        /*00f0*/ 	.word	0x00000c80


	//   ....[7]....
        /*00f4*/ 	.word	0x00000ee0


	//   ....[8]....
        /*00f8*/ 	.word	0x00002280


	//   ....[9]....
        /*00fc*/ 	.word	0x000030e0


	//   ....[10]....
        /*0100*/ 	.word	0x000035b0


	//   ....[11]....
        /*0104*/ 	.word	0x000035e0


	//   ....[12]....
        /*0108*/ 	.word	0x00004200


	//   ....[13]....
        /*010c*/ 	.word	0x00004410


	//----- nvinfo : EIATTR_VRC_CTA_INIT_COUNT
	.align		4
.L_43:
        /*0110*/ 	.byte	0x02, 0x4a
        /*0112*/ 	.byte	0x80
	.zero		1


	//----- nvinfo : EIATTR_SYSCALL_OFFSETS
	.align		4
        /*0114*/ 	.byte	0x04, 0x46
        /*0116*/ 	.short	(.L_45 - .L_44)


	//   ....[0]....
.L_44:
        /*0118*/ 	.word	0x000065c0


	//   ....[1]....
        /*011c*/ 	.word	0x000066b0


	//   ....[2]....
        /*0120*/ 	.word	0x00006e70


	//   ....[3]....
        /*0124*/ 	.word	0x000077f0


	//   ....[4]....
        /*0128*/ 	.word	0x00008140


	//   ....[5]....
        /*012c*/ 	.word	0x00008ad0


	//   ....[6]....
        /*0130*/ 	.word	0x00009460


	//   ....[7]....
        /*0134*/ 	.word	0x00009e20


	//   ....[8]....
        /*0138*/ 	.word	0x0000a7b0


	//   ....[9]....
        /*013c*/ 	.word	0x0000b0f0


	//----- nvinfo : EIATTR_MBARRIER_INSTR_OFFSETS
	.align		4
.L_45:
        /*0140*/ 	.byte	0x04, 0x39
        /*0142*/ 	.short	(.L_47 - .L_46)


	//   ....[0]....
.L_46:
        /*0144*/ 	.word	0x00000660
        /*0148*/ 	.word	0x000000ff
        /*014c*/ 	.word	0x00000000
        /*0150*/ 	.short	0x0100
        /*0152*/ 	.byte	0x04
	.zero		1


	//   ....[1]....
        /*0154*/ 	.word	0x00000670
        /*0158*/ 	.word	0x000000ff
        /*015c*/ 	.word	0x00000018
        /*0160*/ 	.short	0x0100
        /*0162*/ 	.byte	0x04
	.zero		1


	//   ....[2]....
        /*0164*/ 	.word	0x00000680
        /*0168*/ 	.word	0x000000ff
        /*016c*/ 	.word	0x00000008
        /*0170*/ 	.short	0x0100
        /*0172*/ 	.byte	0x04
	.zero		1


	//   ....[3]....
        /*0174*/ 	.word	0x00000690
        /*0178*/ 	.word	0x000000ff
        /*017c*/ 	.word	0x00000020
        /*0180*/ 	.short	0x0100
        /*0182*/ 	.byte	0x04
	.zero		1


	//   ....[4]....
        /*0184*/ 	.word	0x000006a0
        /*0188*/ 	.word	0x000000ff
        /*018c*/ 	.word	0x00000010
        /*0190*/ 	.short	0x0100
        /*0192*/ 	.byte	0x04
	.zero		1


	//   ....[5]....
        /*0194*/ 	.word	0x000006b0
        /*0198*/ 	.word	0x000000ff
        /*019c*/ 	.word	0x00000028
        /*01a0*/ 	.short	0x0100
        /*01a2*/ 	.byte	0x04
	.zero		1


	//   ....[6]....
        /*01a4*/ 	.word	0x000007e0
        /*01a8*/ 	.word	0x000000ff
        /*01ac*/ 	.word	0x00000030
        /*01b0*/ 	.short	0x0100
        /*01b2*/ 	.byte	0x04
	.zero		1


	//   ....[7]....
        /*01b4*/ 	.word	0x000007f0
        /*01b8*/ 	.word	0x000000ff
        /*01bc*/ 	.word	0x00000050
        /*01c0*/ 	.short	0x0100
        /*01c2*/ 	.byte	0x04
	.zero		1


	//   ....[8]....
        /*01c4*/ 	.word	0x00000800
        /*01c8*/ 	.word	0x000000ff
        /*01cc*/ 	.word	0x00000038
        /*01d0*/ 	.short	0x0100
        /*01d2*/ 	.byte	0x04
	.zero		1


	//   ....[9]....
        /*01d4*/ 	.word	0x00000810
        /*01d8*/ 	.word	0x000000ff
        /*01dc*/ 	.word	0x00000058
        /*01e0*/ 	.short	0x0100
        /*01e2*/ 	.byte	0x04
	.zero		1


	//   ....[10]....
        /*01e4*/ 	.word	0x00000820
        /*01e8*/ 	.word	0x000000ff
        /*01ec*/ 	.word	0x00000040
        /*01f0*/ 	.short	0x0100
        /*01f2*/ 	.byte	0x04
	.zero		1


	//   ....[11]....
        /*01f4*/ 	.word	0x00000830
        /*01f8*/ 	.word	0x000000ff
        /*01fc*/ 	.word	0x00000060
        /*0200*/ 	.short	0x0100
        /*0202*/ 	.byte	0x04
	.zero		1


	//   ....[12]....
        /*0204*/ 	.word	0x00000840
        /*0208*/ 	.word	0x000000ff
        /*020c*/ 	.word	0x00000048
        /*0210*/ 	.short	0x0100
        /*0212*/ 	.byte	0x04
	.zero		1


	//   ....[13]....
        /*0214*/ 	.word	0x00000850
        /*0218*/ 	.word	0x000000ff
        /*021c*/ 	.word	0x00000068
        /*0220*/ 	.short	0x0100
        /*0222*/ 	.byte	0x04
	.zero		1


	//   ....[14]....
        /*0224*/ 	.word	0x00000940
        /*0228*/ 	.word	0x000000ff
        /*022c*/ 	.word	0x00000070
        /*0230*/ 	.short	0x0100
        /*0232*/ 	.byte	0x06
	.zero		1


	//   ....[15]....
        /*0234*/ 	.word	0x00000950
        /*0238*/ 	.word	0x000000ff
        /*023c*/ 	.word	0x00000078
        /*0240*/ 	.short	0x0100
        /*0242*/ 	.byte	0x06
	.zero		1


	//   ....[16]....
        /*0244*/ 	.word	0x00000a90
        /*0248*/ 	.word	0x000000ff
        /*024c*/ 	.word	0x00000080
        /*0250*/ 	.short	0x0100
        /*0252*/ 	.byte	0x06
	.zero		1


	//   ....[17]....
        /*0254*/ 	.word	0x00000aa0
        /*0258*/ 	.word	0x000000ff
        /*025c*/ 	.word	0x00000090
        /*0260*/ 	.short	0x0100
        /*0262*/ 	.byte	0x06
	.zero		1


	//   ....[18]....
        /*0264*/ 	.word	0x00000ab0
        /*0268*/ 	.word	0x000000ff
        /*026c*/ 	.word	0x00000088
        /*0270*/ 	.short	0x0100
        /*0272*/ 	.byte	0x06
	.zero		1


	//   ....[19]....
        /*0274*/ 	.word	0x00000ac0
        /*0278*/ 	.word	0x000000ff
        /*027c*/ 	.word	0x00000098
        /*0280*/ 	.short	0x0100
        /*0282*/ 	.byte	0x06
	.zero		1


	//   ....[20]....
        /*0284*/ 	.word	0x00000bf0
        /*0288*/ 	.word	0x000000ff
        /*028c*/ 	.word	0x000000a0
        /*0290*/ 	.short	0x0100
        /*0292*/ 	.byte	0x04
	.zero		1


	//   ....[21]....
        /*0294*/ 	.word	0x00000c00
        /*0298*/ 	.word	0x000000ff
        /*029c*/ 	.word	0x000000c0
        /*02a0*/ 	.short	0x0100
        /*02a2*/ 	.byte	0x04
	.zero		1


	//   ....[22]....
        /*02a4*/ 	.word	0x00000c10
        /*02a8*/ 	.word	0x000000ff
        /*02ac*/ 	.word	0x000000a8
        /*02b0*/ 	.short	0x0100
        /*02b2*/ 	.byte	0x04
	.zero		1


	//   ....[23]....
        /*02b4*/ 	.word	0x00000c20
        /*02b8*/ 	.word	0x000000ff
        /*02bc*/ 	.word	0x000000c8
        /*02c0*/ 	.short	0x0100
        /*02c2*/ 	.byte	0x04
	.zero		1


	//   ....[24]....
        /*02c4*/ 	.word	0x00000c30
        /*02c8*/ 	.word	0x000000ff
        /*02cc*/ 	.word	0x000000b0
        /*02d0*/ 	.short	0x0100
        /*02d2*/ 	.byte	0x04
	.zero		1


	//   ....[25]....
        /*02d4*/ 	.word	0x00000c40
        /*02d8*/ 	.word	0x000000ff
        /*02dc*/ 	.word	0x000000d0
        /*02e0*/ 	.short	0x0100
        /*02e2*/ 	.byte	0x04
	.zero		1


	//   ....[26]....
        /*02e4*/ 	.word	0x00000c50
        /*02e8*/ 	.word	0x000000ff
        /*02ec*/ 	.word	0x000000b8
        /*02f0*/ 	.short	0x0100
        /*02f2*/ 	.byte	0x04
	.zero		1


	//   ....[27]....
        /*02f4*/ 	.word	0x00000c60
        /*02f8*/ 	.word	0x000000ff
        /*02fc*/ 	.word	0x000000d8
        /*0300*/ 	.short	0x0100
        /*0302*/ 	.byte	0x04
	.zero		1


	//   ....[28]....
        /*0304*/ 	.word	0x00000d60
        /*0308*/ 	.word	0x000000ff
        /*030c*/ 	.word	0x000000e0
        /*0310*/ 	.short	0x0100
        /*0312*/ 	.byte	0x04
	.zero		1


	//   ....[29]....
        /*0314*/ 	.word	0x00000d70
        /*0318*/ 	.word	0x000000ff
        /*031c*/ 	.word	0x000000f0
        /*0320*/ 	.short	0x0100
        /*0322*/ 	.byte	0x04
	.zero		1


	//   ....[30]....
        /*0324*/ 	.word	0x00000d80
        /*0328*/ 	.word	0x000000ff
        /*032c*/ 	.word	0x000000e8
        /*0330*/ 	.short	0x0100
        /*0332*/ 	.byte	0x04
	.zero		1


	//   ....[31]....
        /*0334*/ 	.word	0x00000d90
        /*0338*/ 	.word	0x000000ff
        /*033c*/ 	.word	0x000000f8
        /*0340*/ 	.short	0x0100
        /*0342*/ 	.byte	0x04
	.zero		1


	//   ....[32]....
        /*0344*/ 	.word	0x00000e90
        /*0348*/ 	.word	0x000000ff
        /*034c*/ 	.word	0x00000100
        /*0350*/ 	.short	0x0100
        /*0352*/ 	.byte	0x06
	.zero		1


	//   ....[33]....
        /*0354*/ 	.word	0x00001ac0
        /*0358*/ 	.word	0x00000000
        /*035c*/ 	.word	0x000000f0
        /*0360*/ 	.short	0x010a
        /*0362*/ 	.byte	0xff
	.zero		1


	//   ....[34]....
        /*0364*/ 	.word	0x00001af0
        /*0368*/ 	.word	0x00000000
        /*036c*/ 	.word	0x000000e0
        /*0370*/ 	.short	0x0101
        /*0372*/ 	.byte	0xff
	.zero		1


	//   ....[35]....
        /*0374*/ 	.word	0x00001b90
        /*0378*/ 	.word	0x000000ff
        /*037c*/ 	.word	0x00000018
        /*0380*/ 	.short	0x010a
        /*0382*/ 	.byte	0x04
	.zero		1


	//   ....[36]....
        /*0384*/ 	.word	0x00001c60
        /*0388*/ 	.word	0x000000ff
        /*038c*/ 	.word	0x00000018
        /*0390*/ 	.short	0x010a
        /*0392*/ 	.byte	0x21
	.zero		1


	//   ....[37]....
        /*0394*/ 	.word	0x00001e10
        /*0398*/ 	.word	0x000000ff
        /*039c*/ 	.word	0x00000018
        /*03a0*/ 	.short	0x010a
        /*03a2*/ 	.byte	0x05
	.zero		1


	//   ....[38]....
        /*03a4*/ 	.word	0x00001f30
        /*03a8*/ 	.word	0x000000ff
        /*03ac*/ 	.word	0x00000078
        /*03b0*/ 	.short	0x0101
        /*03b2*/ 	.byte	0x0d
	.zero		1


	//   ....[39]....
        /*03b4*/ 	.word	0x00001f50
        /*03b8*/ 	.word	0x000000ff
        /*03bc*/ 	.word	0x00000018
        /*03c0*/ 	.short	0x010a
        /*03c2*/ 	.byte	0x04
	.zero		1


	//   ....[40]....
        /*03c4*/ 	.word	0x00001fd0
        /*03c8*/ 	.word	0x000000ff
        /*03cc*/ 	.word	0x00000018
        /*03d0*/ 	.short	0x010a
        /*03d2*/ 	.byte	0x11
	.zero		1


	//   ....[41]....
        /*03d4*/ 	.word	0x00002170
        /*03d8*/ 	.word	0x000000ff
        /*03dc*/ 	.word	0x00000018
        /*03e0*/ 	.short	0x010a
        /*03e2*/ 	.byte	0x05
	.zero		1


	//   ....[42]....
        /*03e4*/ 	.word	0x000022b0
        /*03e8*/ 	.word	0x00000003
        /*03ec*/ 	.word	0x00000080
        /*03f0*/ 	.short	0x010a
        /*03f2*/ 	.byte	0xff
	.zero		1


	//   ....[43]....
        /*03f4*/ 	.word	0x00002400
        /*03f8*/ 	.word	0x00000000
        /*03fc*/ 	.word	0x00000000
        /*0400*/ 	.short	0x0101
        /*0402*/ 	.byte	0xff
	.zero		1


	//   ....[44]....
        /*0404*/ 	.word	0x000029c0
        /*0408*/ 	.word	0x000000ff
        /*040c*/ 	.word	0x00000000
        /*0410*/ 	.short	0x010a
        /*0412*/ 	.byte	0x04
	.zero		1


	//   ....[45]....
        /*0414*/ 	.word	0x00002a50
        /*0418*/ 	.word	0x000000ff
        /*041c*/ 	.word	0x00000000
        /*0420*/ 	.short	0x010a
        /*0422*/ 	.byte	0x05
	.zero		1


	//   ....[46]....
        /*0424*/ 	.word	0x00002af0
        /*0428*/ 	.word	0x00000000
        /*042c*/ 	.word	0x00000000
        /*0430*/ 	.short	0x010a
        /*0432*/ 	.byte	0xff
	.zero		1


	//   ....[47]....
        /*0434*/ 	.word	0x00002c30
        /*0438*/ 	.word	0x00000000
        /*043c*/ 	.word	0x000000e0
        /*0440*/ 	.short	0x010a
        /*0442*/ 	.byte	0xff
	.zero		1


	//   ....[48]....
        /*0444*/ 	.word	0x00002ca0
        /*0448*/ 	.word	0x00000000
        /*044c*/ 	.word	0x00000000
        /*0450*/ 	.short	0x0101
        /*0452*/ 	.byte	0xff
	.zero		1


	//   ....[49]....
        /*0454*/ 	.word	0x00002cc0
        /*0458*/ 	.word	0x000000ff
        /*045c*/ 	.word	0x00000090
        /*0460*/ 	.short	0x010a
        /*0462*/ 	.byte	0x04
	.zero		1


	//   ....[50]....
        /*0464*/ 	.word	0x00002de0
        /*0468*/ 	.word	0x00000000
        /*046c*/ 	.word	0x00000080
        /*0470*/ 	.short	0x010a
        /*0472*/ 	.byte	0xff
	.zero		1


	//   ....[51]....
        /*0474*/ 	.word	0x00002ee0
        /*0478*/ 	.word	0x00000000
        /*047c*/ 	.word	0x00000000
        /*0480*/ 	.short	0x0101
        /*0482*/ 	.byte	0xff
	.zero		1


	//   ....[52]....
        /*0484*/ 	.word	0x00002f70
        /*0488*/ 	.word	0x000000ff
        /*048c*/ 	.word	0x00000090
        /*0490*/ 	.short	0x0106
        /*0492*/ 	.byte	0x04
	.zero		1


	//   ....[53]....
        /*0494*/ 	.word	0x00002f90
        /*0498*/ 	.word	0x000000ff
        /*049c*/ 	.word	0x00000090
        /*04a0*/ 	.short	0x010a
        /*04a2*/ 	.byte	0x04
	.zero		1


	//   ....[54]....
        /*04a4*/ 	.word	0x00003020
        /*04a8*/ 	.word	0x000000ff
        /*04ac*/ 	.word	0x00000090
        /*04b0*/ 	.short	0x0106
        /*04b2*/ 	.byte	0x07
	.zero		1


	//   ....[55]....
        /*04b4*/ 	.word	0x00003060
        /*04b8*/ 	.word	0x00000000
        /*04bc*/ 	.word	0x00000090
        /*04c0*/ 	.short	0x010a
        /*04c2*/ 	.byte	0xff
	.zero		1


	//   ....[56]....
        /*04c4*/ 	.word	0x000032b0
        /*04c8*/ 	.word	0x000000ff
        /*04cc*/ 	.word	0x00000008
        /*04d0*/ 	.short	0x010a
        /*04d2*/ 	.byte	0x05
	.zero		1


	//   ....[57]....
        /*04d4*/ 	.word	0x000032d0
        /*04d8*/ 	.word	0x000000ff
        /*04dc*/ 	.word	0x00000008
        /*04e0*/ 	.short	0x010a
        /*04e2*/ 	.byte	0x05
	.zero		1


	//   ....[58]....
        /*04e4*/ 	.word	0x00003460
        /*04e8*/ 	.word	0x000000ff
        /*04ec*/ 	.word	0x00000008
        /*04f0*/ 	.short	0x010a
        /*04f2*/ 	.byte	0x05
	.zero		1


	//   ....[59]....
        /*04f4*/ 	.word	0x00003480
        /*04f8*/ 	.word	0x000000ff
        /*04fc*/ 	.word	0x00000008
        /*0500*/ 	.short	0x010a
        /*0502*/ 	.byte	0x05
	.zero		1


	//   ....[60]....
        /*0504*/ 	.word	0x00003540
        /*0508*/ 	.word	0x000000ff
        /*050c*/ 	.word	0x00000000
        /*0510*/ 	.short	0x0101
        /*0512*/ 	.byte	0x04
	.zero		1


	//   ....[61]....
        /*0514*/ 	.word	0x00003880
        /*0518*/ 	.word	0x00000000
        /*051c*/ 	.word	0x00000080
        /*0520*/ 	.short	0x010a
        /*0522*/ 	.byte	0xff
	.zero		1


	//   ....[62]....
        /*0524*/ 	.word	0x00003940
        /*0528*/ 	.word	0x00000000
        /*052c*/ 	.word	0x00000000
        /*0530*/ 	.short	0x0101
        /*0532*/ 	.byte	0xff
	.zero		1


	//   ....[63]....
        /*0534*/ 	.word	0x00003a00
        /*0538*/ 	.word	0x000000ff
        /*053c*/ 	.word	0x00000000
        /*0540*/ 	.short	0x010a
        /*0542*/ 	.byte	0x04
	.zero		1


	//   ....[64]....
        /*0544*/ 	.word	0x00003a10
        /*0548*/ 	.word	0x000000ff
        /*054c*/ 	.word	0x000000c0
        /*0550*/ 	.short	0x010a
        /*0552*/ 	.byte	0x1f
	.zero		1


	//   ....[65]....
        /*0554*/ 	.word	0x00003ac0
        /*0558*/ 	.word	0x000000ff
        /*055c*/ 	.word	0x00000000
        /*0560*/ 	.short	0x010a
        /*0562*/ 	.byte	0x05
	.zero		1


	//   ....[66]....
        /*0564*/ 	.word	0x00003bf0
        /*0568*/ 	.word	0x000000ff
        /*056c*/ 	.word	0x00000000
        /*0570*/ 	.short	0x010a
        /*0572*/ 	.byte	0x04
	.zero		1


	//   ....[67]....
        /*0574*/ 	.word	0x00003ef0
        /*0578*/ 	.word	0x000000ff
        /*057c*/ 	.word	0x00000000
        /*0580*/ 	.short	0x010a
        /*0582*/ 	.byte	0x04
	.zero		1


	//   ....[68]....
        /*0584*/ 	.word	0x00003f80
        /*0588*/ 	.word	0x000000ff
        /*058c*/ 	.word	0x00000000
        /*0590*/ 	.short	0x010a
        /*0592*/ 	.byte	0x05
	.zero		1


	//   ....[69]....
        /*0594*/ 	.word	0x00004010
        /*0598*/ 	.word	0x000000ff
        /*059c*/ 	.word	0x00000000
        /*05a0*/ 	.short	0x010a
        /*05a2*/ 	.byte	0x05
	.zero		1


	//   ....[70]....
        /*05a4*/ 	.word	0x000040b0
        /*05a8*/ 	.word	0x00000000
        /*05ac*/ 	.word	0x00000000
        /*05b0*/ 	.short	0x010a
        /*05b2*/ 	.byte	0xff
	.zero		1


	//   ....[71]....
        /*05b4*/ 	.word	0x000040f0
        /*05b8*/ 	.word	0x00000000
        /*05bc*/ 	.word	0x00000000
        /*05c0*/ 	.short	0x010a
        /*05c2*/ 	.byte	0xff
	.zero		1


	//   ....[72]....
        /*05c4*/ 	.word	0x00004160
        /*05c8*/ 	.word	0x000000ff
        /*05cc*/ 	.word	0x00000000
        /*05d0*/ 	.short	0x0101
        /*05d2*/ 	.byte	0x04
	.zero		1


	//   ....[73]....
        /*05d4*/ 	.word	0x000041a0
        /*05d8*/ 	.word	0x000000ff
        /*05dc*/ 	.word	0x00000100
        /*05e0*/ 	.short	0x010a
        /*05e2*/ 	.byte	0x1a
	.zero		1


	//   ....[74]....
        /*05e4*/ 	.word	0x000041f0
        /*05e8*/ 	.word	0x000000ff
        /*05ec*/ 	.word	0x00000000
        /*05f0*/ 	.short	0x0101
        /*05f2*/ 	.byte	0x04
	.zero		1


	//   ....[75]....
        /*05f4*/ 	.word	0x000046c0
        /*05f8*/ 	.word	0x0000000c
        /*05fc*/ 	.word	0x00000080
        /*0600*/ 	.short	0x010a
        /*0602*/ 	.byte	0xff
	.zero		1


	//   ....[76]....
        /*0604*/ 	.word	0x00004830
        /*0608*/ 	.word	0x00000000
        /*060c*/ 	.word	0x00000000
        /*0610*/ 	.short	0x0101
        /*0612*/ 	.byte	0xff
	.zero		1


	//   ....[77]....
        /*0614*/ 	.word	0x00004cd0
        /*0618*/ 	.word	0x000000ff
        /*061c*/ 	.word	0x00000078
        /*0620*/ 	.short	0x010a
        /*0622*/ 	.byte	0x15
	.zero		1


	//   ....[78]....
        /*0624*/ 	.word	0x00004e50
        /*0628*/ 	.word	0x000000ff
        /*062c*/ 	.word	0x00000050
        /*0630*/ 	.short	0x010a
        /*0632*/ 	.byte	0x15
	.zero		1


	//   ....[79]....
        /*0634*/ 	.word	0x00004fc0
        /*0638*/ 	.word	0x000000ff
        /*063c*/ 	.word	0x00000030
        /*0640*/ 	.short	0x010b
        /*0642*/ 	.byte	0x15
	.zero		1


	//   ....[80]....
        /*0644*/ 	.word	0x00004fd0
        /*0648*/ 	.word	0x000000ff
        /*064c*/ 	.word	0x00000000
        /*0650*/ 	.short	0x0101
        /*0652*/ 	.byte	0x25
	.zero		1


	//   ....[81]....
        /*0654*/ 	.word	0x00004fe0
        /*0658*/ 	.word	0x000000ff
        /*065c*/ 	.word	0x00000058
        /*0660*/ 	.short	0x010a
        /*0662*/ 	.byte	0x15
	.zero		1


	//   ....[82]....
        /*0664*/ 	.word	0x00005110
        /*0668*/ 	.word	0x000000ff
        /*066c*/ 	.word	0x00000038
        /*0670*/ 	.short	0x010b
        /*0672*/ 	.byte	0x15
	.zero		1


	//   ....[83]....
        /*0674*/ 	.word	0x00005120
        /*0678*/ 	.word	0x000000ff
        /*067c*/ 	.word	0x00000000
        /*0680*/ 	.short	0x0101
        /*0682*/ 	.byte	0x1f
	.zero		1


	//   ....[84]....
        /*0684*/ 	.word	0x00005130
        /*0688*/ 	.word	0x000000ff
        /*068c*/ 	.word	0x00000060
        /*0690*/ 	.short	0x010a
        /*0692*/ 	.byte	0x15
	.zero		1


	//   ....[85]....
        /*0694*/ 	.word	0x00005270
        /*0698*/ 	.word	0x000000ff
        /*069c*/ 	.word	0x00000040
        /*06a0*/ 	.short	0x010b
        /*06a2*/ 	.byte	0x15
	.zero		1


	//   ....[86]....
        /*06a4*/ 	.word	0x00005280
        /*06a8*/ 	.word	0x000000ff
        /*06ac*/ 	.word	0x00000000
        /*06b0*/ 	.short	0x0101
        /*06b2*/ 	.byte	0x1e
	.zero		1


	//   ....[87]....
        /*06b4*/ 	.word	0x00005290
        /*06b8*/ 	.word	0x000000ff
        /*06bc*/ 	.word	0x00000068
        /*06c0*/ 	.short	0x010a
        /*06c2*/ 	.byte	0x15
	.zero		1


	//   ....[88]....
        /*06c4*/ 	.word	0x000053e0
        /*06c8*/ 	.word	0x000000ff
        /*06cc*/ 	.word	0x00000048
        /*06d0*/ 	.short	0x010b
        /*06d2*/ 	.byte	0x15
	.zero		1


	//   ....[89]....
        /*06d4*/ 	.word	0x000053f0
        /*06d8*/ 	.word	0x000000ff
        /*06dc*/ 	.word	0x00000000
        /*06e0*/ 	.short	0x0101
        /*06e2*/ 	.byte	0x1d
	.zero		1


	//   ....[90]....
        /*06e4*/ 	.word	0x00005400
        /*06e8*/ 	.word	0x000000ff
        /*06ec*/ 	.word	0x00000050
        /*06f0*/ 	.short	0x010a
        /*06f2*/ 	.byte	0x15
	.zero		1


	//   ....[91]....
        /*06f4*/ 	.word	0x00005560
        /*06f8*/ 	.word	0x000000ff
        /*06fc*/ 	.word	0x00000030
        /*0700*/ 	.short	0x010b
        /*0702*/ 	.byte	0x15
	.zero		1


	//   ....[92]....
        /*0704*/ 	.word	0x00005570
        /*0708*/ 	.word	0x000000ff
        /*070c*/ 	.word	0x00000000
        /*0710*/ 	.short	0x0101
        /*0712*/ 	.byte	0x25
	.zero		1


	//   ....[93]....
        /*0714*/ 	.word	0x00005580
        /*0718*/ 	.word	0x000000ff
        /*071c*/ 	.word	0x00000058
        /*0720*/ 	.short	0x010a
        /*0722*/ 	.byte	0x15
	.zero		1


	//   ....[94]....
        /*0724*/ 	.word	0x000056e0
        /*0728*/ 	.word	0x000000ff
        /*072c*/ 	.word	0x00000038
        /*0730*/ 	.short	0x010b
        /*0732*/ 	.byte	0x15
	.zero		1


	//   ....[95]....
        /*0734*/ 	.word	0x000056f0
        /*0738*/ 	.word	0x000000ff
        /*073c*/ 	.word	0x00000000
        /*0740*/ 	.short	0x0101
        /*0742*/ 	.byte	0x1f
	.zero		1


	//   ....[96]....
        /*0744*/ 	.word	0x00005700
        /*0748*/ 	.word	0x000000ff
        /*074c*/ 	.word	0x00000060
        /*0750*/ 	.short	0x010a
        /*0752*/ 	.byte	0x15
	.zero		1


	//   ....[97]....
        /*0754*/ 	.word	0x00005850
        /*0758*/ 	.word	0x000000ff
        /*075c*/ 	.word	0x00000040
        /*0760*/ 	.short	0x010b
        /*0762*/ 	.byte	0x15
	.zero		1


	//   ....[98]....
        /*0764*/ 	.word	0x00005860
        /*0768*/ 	.word	0x000000ff
        /*076c*/ 	.word	0x00000000
        /*0770*/ 	.short	0x0101
        /*0772*/ 	.byte	0x1e
	.zero		1


	//   ....[99]....
        /*0774*/ 	.word	0x00005870
        /*0778*/ 	.word	0x000000ff
        /*077c*/ 	.word	0x00000068
        /*0780*/ 	.short	0x010a
        /*0782*/ 	.byte	0x15
	.zero		1


	//   ....[100]....
        /*0784*/ 	.word	0x00005a60
        /*0788*/ 	.word	0x000000ff
        /*078c*/ 	.word	0x00000048
        /*0790*/ 	.short	0x010b
        /*0792*/ 	.byte	0x15
	.zero		1


	//   ....[101]....
        /*0794*/ 	.word	0x00005a70
        /*0798*/ 	.word	0x000000ff
        /*079c*/ 	.word	0x00000000
        /*07a0*/ 	.short	0x0101
        /*07a2*/ 	.byte	0x1d
	.zero		1


	//   ....[102]....
        /*07a4*/ 	.word	0x00005a90
        /*07a8*/ 	.word	0x000000ff
        /*07ac*/ 	.word	0x00000050
        /*07b0*/ 	.short	0x010a
        /*07b2*/ 	.byte	0x15
	.zero		1


	//   ....[103]....
        /*07b4*/ 	.word	0x00005ab0
        /*07b8*/ 	.word	0x000000ff
        /*07bc*/ 	.word	0x00000058
        /*07c0*/ 	.short	0x010a
        /*07c2*/ 	.byte	0x15
	.zero		1


	//   ....[104]....
        /*07c4*/ 	.word	0x00005ad0
        /*07c8*/ 	.word	0x000000ff
        /*07cc*/ 	.word	0x00000060
        /*07d0*/ 	.short	0x010a
        /*07d2*/ 	.byte	0x15
	.zero		1


	//   ....[105]....
        /*07d4*/ 	.word	0x00005b20
        /*07d8*/ 	.word	0x00000002
        /*07dc*/ 	.word	0x00000068
        /*07e0*/ 	.short	0x010a
        /*07e2*/ 	.byte	0xff
	.zero		1


	//   ....[106]....
        /*07e4*/ 	.word	0x00005e50
        /*07e8*/ 	.word	0x00000003
        /*07ec*/ 	.word	0x00000080
        /*07f0*/ 	.short	0x010a
        /*07f2*/ 	.byte	0xff
	.zero		1


	//   ....[107]....
        /*07f4*/ 	.word	0x00005fd0
        /*07f8*/ 	.word	0x00000000
        /*07fc*/ 	.word	0x00000000
        /*0800*/ 	.short	0x0101
        /*0802*/ 	.byte	0xff
	.zero		1


	//   ....[108]....
        /*0804*/ 	.word	0x00006b40
        /*0808*/ 	.word	0x000000ff
        /*080c*/ 	.word	0x00000030
        /*0810*/ 	.short	0x010a
        /*0812*/ 	.byte	0x2b
	.zero		1


	//   ....[109]....
        /*0814*/ 	.word	0x00006b70
        /*0818*/ 	.word	0x00000048
        /*081c*/ 	.word	0x000000a0
        /*0820*/ 	.short	0x010a
        /*0822*/ 	.byte	0xff
	.zero		1


	//   ....[110]....
        /*0824*/ 	.word	0x00006c60
        /*0828*/ 	.word	0x000000ff
        /*082c*/ 	.word	0x00000030
        /*0830*/ 	.short	0x010a
        /*0832*/ 	.byte	0x2b
	.zero		1


	//   ....[111]....
        /*0834*/ 	.word	0x00006d50
        /*0838*/ 	.word	0x00000048
        /*083c*/ 	.word	0x000000a0
        /*0840*/ 	.short	0x010a
        /*0842*/ 	.byte	0xff
	.zero		1


	//   ....[112]....
        /*0844*/ 	.word	0x00007520
        /*0848*/ 	.word	0x00000000
        /*084c*/ 	.word	0x00000000
        /*0850*/ 	.short	0x0101
        /*0852*/ 	.byte	0xff
	.zero		1


	//   ....[113]....
        /*0854*/ 	.word	0x00007530
        /*0858*/ 	.word	0x00000002
        /*085c*/ 	.word	0x00000030
        /*0860*/ 	.short	0x010a
        /*0862*/ 	.byte	0xff
	.zero		1


	//   ....[114]....
        /*0864*/ 	.word	0x00007610
        /*0868*/ 	.word	0x00000002
        /*086c*/ 	.word	0x00000030
        /*0870*/ 	.short	0x010a
        /*0872*/ 	.byte	0xff
	.zero		1


	//   ....[115]....
        /*0874*/ 	.word	0x00007e70
        /*0878*/ 	.word	0x00000000
        /*087c*/ 	.word	0x00000000
        /*0880*/ 	.short	0x0101
        /*0882*/ 	.byte	0xff
	.zero		1


	//   ....[116]....
        /*0884*/ 	.word	0x00007e90
        /*0888*/ 	.word	0x00000006
        /*088c*/ 	.word	0x00000030
        /*0890*/ 	.short	0x010a
        /*0892*/ 	.byte	0xff
	.zero		1


	//   ....[117]....
        /*0894*/ 	.word	0x00007f60
        /*0898*/ 	.word	0x00000006
        /*089c*/ 	.word	0x00000030
        /*08a0*/ 	.short	0x010a
        /*08a2*/ 	.byte	0xff
	.zero		1


	//   ....[118]....
        /*08a4*/ 	.word	0x000087c0
        /*08a8*/ 	.word	0x0000000e
        /*08ac*/ 	.word	0x00000000
        /*08b0*/ 	.short	0x0101
        /*08b2*/ 	.byte	0xff
	.zero		1


	//   ....[119]....
        /*08b4*/ 	.word	0x000087e0
        /*08b8*/ 	.word	0x00000000
        /*08bc*/ 	.word	0x00000030
        /*08c0*/ 	.short	0x010a
        /*08c2*/ 	.byte	0xff
	.zero		1


	//   ....[120]....
        /*08c4*/ 	.word	0x000088b0
        /*08c8*/ 	.word	0x00000000
        /*08cc*/ 	.word	0x00000030
        /*08d0*/ 	.short	0x010a
        /*08d2*/ 	.byte	0xff
	.zero		1


	//   ....[121]....
        /*08d4*/ 	.word	0x00009140
        /*08d8*/ 	.word	0x0000000e
        /*08dc*/ 	.word	0x00000000
        /*08e0*/ 	.short	0x0101
        /*08e2*/ 	.byte	0xff
	.zero		1


	//   ....[122]....
        /*08e4*/ 	.word	0x00009160
        /*08e8*/ 	.word	0x00000006
        /*08ec*/ 	.word	0x00000030
        /*08f0*/ 	.short	0x010a
        /*08f2*/ 	.byte	0xff
	.zero		1


	//   ....[123]....
        /*08f4*/ 	.word	0x00009230
        /*08f8*/ 	.word	0x00000006
        /*08fc*/ 	.word	0x00000030
        /*0900*/ 	.short	0x010a
        /*0902*/ 	.byte	0xff
	.zero		1


	//   ....[124]....
        /*0904*/ 	.word	0x00009b00
        /*0908*/ 	.word	0x0000000e
        /*090c*/ 	.word	0x00000000
        /*0910*/ 	.short	0x0101
        /*0912*/ 	.byte	0xff
	.zero		1


	//   ....[125]....
        /*0914*/ 	.word	0x00009b20
        /*0918*/ 	.word	0x00000006
        /*091c*/ 	.word	0x00000030
        /*0920*/ 	.short	0x010a
        /*0922*/ 	.byte	0xff
	.zero		1


	//   ....[126]....
        /*0924*/ 	.word	0x00009bf0
        /*0928*/ 	.word	0x00000006
        /*092c*/ 	.word	0x00000030
        /*0930*/ 	.short	0x010a
        /*0932*/ 	.byte	0xff
	.zero		1


	//   ....[127]....
        /*0934*/ 	.word	0x0000a490
        /*0938*/ 	.word	0x0000000e
        /*093c*/ 	.word	0x00000000
        /*0940*/ 	.short	0x0101
        /*0942*/ 	.byte	0xff
	.zero		1


	//   ....[128]....
        /*0944*/ 	.word	0x0000a4b0
        /*0948*/ 	.word	0x00000006
        /*094c*/ 	.word	0x00000030
        /*0950*/ 	.short	0x010a
        /*0952*/ 	.byte	0xff
	.zero		1


	//   ....[129]....
        /*0954*/ 	.word	0x0000a580
        /*0958*/ 	.word	0x00000006
        /*095c*/ 	.word	0x00000030
        /*0960*/ 	.short	0x010a
        /*0962*/ 	.byte	0xff
	.zero		1


	//   ....[130]....
        /*0964*/ 	.word	0x0000ae20
        /*0968*/ 	.word	0x0000000e
        /*096c*/ 	.word	0x00000000
        /*0970*/ 	.short	0x0101
        /*0972*/ 	.byte	0xff
	.zero		1


	//   ....[131]....
        /*0974*/ 	.word	0x0000ae40
        /*0978*/ 	.word	0x00000000
        /*097c*/ 	.word	0x00000030
        /*0980*/ 	.short	0x010a
        /*0982*/ 	.byte	0xff
	.zero		1


	//   ....[132]....
        /*0984*/ 	.word	0x0000af10
        /*0988*/ 	.word	0x00000000
        /*098c*/ 	.word	0x00000030
        /*0990*/ 	.short	0x010a
        /*0992*/ 	.byte	0xff
	.zero		1


	//   ....[133]....
        /*0994*/ 	.word	0x0000b220
        /*0998*/ 	.word	0x00000048
        /*099c*/ 	.word	0x00000000
        /*09a0*/ 	.short	0x0101
        /*09a2*/ 	.byte	0xff
	.zero		1


	//   ....[134]....
        /*09a4*/ 	.word	0x0000b7b0
        /*09a8*/ 	.word	0x00000000
        /*09ac*/ 	.word	0x00000000
        /*09b0*/ 	.short	0x0101
        /*09b2*/ 	.byte	0xff
	.zero		1


	//   ....[135]....
        /*09b4*/ 	.word	0x0000ba70
        /*09b8*/ 	.word	0x000000ff
        /*09bc*/ 	.word	0x00000000
        /*09c0*/ 	.short	0x0101
        /*09c2*/ 	.byte	0x04
	.zero		1


	//   ....[136]....
        /*09c4*/ 	.word	0x0000ba90
        /*09c8*/ 	.word	0x00000000
        /*09cc*/ 	.word	0x000000f0
        /*09d0*/ 	.short	0x010a
        /*09d2*/ 	.byte	0xff
	.zero		1


	//   ....[137]....
        /*09d4*/ 	.word	0x0000baf0
        /*09d8*/ 	.word	0x00000000
        /*09dc*/ 	.word	0x00000018
        /*09e0*/ 	.short	0x010a
        /*09e2*/ 	.byte	0xff
	.zero		1


	//   ....[138]....
        /*09e4*/ 	.word	0x0000bb50
        /*09e8*/ 	.word	0x00000000
        /*09ec*/ 	.word	0x00000018
        /*09f0*/ 	.short	0x010a
        /*09f2*/ 	.byte	0xff
	.zero		1


	//   ....[139]....
        /*09f4*/ 	.word	0x0000bba0
        /*09f8*/ 	.word	0x00000003
        /*09fc*/ 	.word	0x00000080
        /*0a00*/ 	.short	0x010a
        /*0a02*/ 	.byte	0xff
	.zero		1


	//   ....[140]....
        /*0a04*/ 	.word	0x0000bc00
        /*0a08*/ 	.word	0x00000000
        /*0a0c*/ 	.word	0x00000000
        /*0a10*/ 	.short	0x010a
        /*0a12*/ 	.byte	0xff
	.zero		1


	//   ....[141]....
        /*0a14*/ 	.word	0x0000bc60
        /*0a18*/ 	.word	0x00000000
        /*0a1c*/ 	.word	0x00000000
        /*0a20*/ 	.short	0x010a
        /*0a22*/ 	.byte	0xff
	.zero		1


	//   ....[142]....
        /*0a24*/ 	.word	0x0000bcb0
        /*0a28*/ 	.word	0x00000000
        /*0a2c*/ 	.word	0x000000e0
        /*0a30*/ 	.short	0x010a
        /*0a32*/ 	.byte	0xff
	.zero		1


	//   ....[143]....
        /*0a34*/ 	.word	0x0000bd10
        /*0a38*/ 	.word	0x00000000
        /*0a3c*/ 	.word	0x00000090
        /*0a40*/ 	.short	0x010a
        /*0a42*/ 	.byte	0xff
	.zero		1


	//   ....[144]....
        /*0a44*/ 	.word	0x0000bd60
        /*0a48*/ 	.word	0x00000000
        /*0a4c*/ 	.word	0x00000080
        /*0a50*/ 	.short	0x010a
        /*0a52*/ 	.byte	0xff
	.zero		1


	//   ....[145]....
        /*0a54*/ 	.word	0x0000bdc0
        /*0a58*/ 	.word	0x00000000
        /*0a5c*/ 	.word	0x00000090
        /*0a60*/ 	.short	0x010a
        /*0a62*/ 	.byte	0xff
	.zero		1


	//   ....[146]....
        /*0a64*/ 	.word	0x0000be20
        /*0a68*/ 	.word	0x00000005
        /*0a6c*/ 	.word	0x00000008
        /*0a70*/ 	.short	0x010a
        /*0a72*/ 	.byte	0xff
	.zero		1


	//   ....[147]....
        /*0a74*/ 	.word	0x0000bf10
        /*0a78*/ 	.word	0x00000003
        /*0a7c*/ 	.word	0x00000008
        /*0a80*/ 	.short	0x010a
        /*0a82*/ 	.byte	0xff
	.zero		1


	//   ....[148]....
        /*0a84*/ 	.word	0x0000bf60
        /*0a88*/ 	.word	0x00000000
        /*0a8c*/ 	.word	0x00000080
        /*0a90*/ 	.short	0x010a
        /*0a92*/ 	.byte	0xff
	.zero		1


	//   ....[149]....
        /*0a94*/ 	.word	0x0000bfc0
        /*0a98*/ 	.word	0x00000000
        /*0a9c*/ 	.word	0x000000c0
        /*0aa0*/ 	.short	0x010a
        /*0aa2*/ 	.byte	0xff
	.zero		1


	//   ....[150]....
        /*0aa4*/ 	.word	0x0000c020
        /*0aa8*/ 	.word	0x00000000
        /*0aac*/ 	.word	0x00000000
        /*0ab0*/ 	.short	0x010a
        /*0ab2*/ 	.byte	0xff
	.zero		1


	//   ....[151]....
        /*0ab4*/ 	.word	0x0000c080
        /*0ab8*/ 	.word	0x00000000
        /*0abc*/ 	.word	0x00000000
        /*0ac0*/ 	.short	0x010a
        /*0ac2*/ 	.byte	0xff
	.zero		1


	//   ....[152]....
        /*0ac4*/ 	.word	0x0000c0e0
        /*0ac8*/ 	.word	0x00000000
        /*0acc*/ 	.word	0x00000000
        /*0ad0*/ 	.short	0x010a
        /*0ad2*/ 	.byte	0xff
	.zero		1


	//   ....[153]....
        /*0ad4*/ 	.word	0x0000c140
        /*0ad8*/ 	.word	0x00000000
        /*0adc*/ 	.word	0x00000000
        /*0ae0*/ 	.short	0x010a
        /*0ae2*/ 	.byte	0xff
	.zero		1


	//   ....[154]....
        /*0ae4*/ 	.word	0x0000c1a0
        /*0ae8*/ 	.word	0x00000000
        /*0aec*/ 	.word	0x00000100
        /*0af0*/ 	.short	0x010a
        /*0af2*/ 	.byte	0xff
	.zero		1


	//   ....[155]....
        /*0af4*/ 	.word	0x0000c1f0
        /*0af8*/ 	.word	0x0000000c
        /*0afc*/ 	.word	0x00000080
        /*0b00*/ 	.short	0x010a
        /*0b02*/ 	.byte	0xff
	.zero		1


	//   ....[156]....
        /*0b04*/ 	.word	0x0000c250
        /*0b08*/ 	.word	0x00000000
        /*0b0c*/ 	.word	0x00000078
        /*0b10*/ 	.short	0x010a
        /*0b12*/ 	.byte	0xff
	.zero		1


	//   ....[157]....
        /*0b14*/ 	.word	0x0000c2b0
        /*0b18*/ 	.word	0x00000000
        /*0b1c*/ 	.word	0x00000050
        /*0b20*/ 	.short	0x010a
        /*0b22*/ 	.byte	0xff
	.zero		1


	//   ....[158]....
        /*0b24*/ 	.word	0x0000c310
        /*0b28*/ 	.word	0x00000000
        /*0b2c*/ 	.word	0x00000058
        /*0b30*/ 	.short	0x010a
        /*0b32*/ 	.byte	0xff
	.zero		1


	//   ....[159]....
        /*0b34*/ 	.word	0x0000c370
        /*0b38*/ 	.word	0x00000000
        /*0b3c*/ 	.word	0x00000060
        /*0b40*/ 	.short	0x010a
        /*0b42*/ 	.byte	0xff
	.zero		1


	//   ....[160]....
        /*0b44*/ 	.word	0x0000c3d0
        /*0b48*/ 	.word	0x00000000
        /*0b4c*/ 	.word	0x00000068
        /*0b50*/ 	.short	0x010a
        /*0b52*/ 	.byte	0xff
	.zero		1


	//   ....[161]....
        /*0b54*/ 	.word	0x0000c430
        /*0b58*/ 	.word	0x00000000
        /*0b5c*/ 	.word	0x00000050
        /*0b60*/ 	.short	0x010a
        /*0b62*/ 	.byte	0xff
	.zero		1


	//   ....[162]....
        /*0b64*/ 	.word	0x0000c490
        /*0b68*/ 	.word	0x00000000
        /*0b6c*/ 	.word	0x00000058
        /*0b70*/ 	.short	0x010a
        /*0b72*/ 	.byte	0xff
	.zero		1


	//   ....[163]....
        /*0b74*/ 	.word	0x0000c4f0
        /*0b78*/ 	.word	0x00000000
        /*0b7c*/ 	.word	0x00000060
        /*0b80*/ 	.short	0x010a
        /*0b82*/ 	.byte	0xff
	.zero		1


	//   ....[164]....
        /*0b84*/ 	.word	0x0000c550
        /*0b88*/ 	.word	0x00000000
        /*0b8c*/ 	.word	0x00000068
        /*0b90*/ 	.short	0x010a
        /*0b92*/ 	.byte	0xff
	.zero		1


	//   ....[165]....
        /*0b94*/ 	.word	0x0000c5b0
        /*0b98*/ 	.word	0x00000000
        /*0b9c*/ 	.word	0x00000050
        /*0ba0*/ 	.short	0x010a
        /*0ba2*/ 	.byte	0xff
	.zero		1


	//   ....[166]....
        /*0ba4*/ 	.word	0x0000c610
        /*0ba8*/ 	.word	0x00000000
        /*0bac*/ 	.word	0x00000058
        /*0bb0*/ 	.short	0x010a
        /*0bb2*/ 	.byte	0xff
	.zero		1


	//   ....[167]....
        /*0bb4*/ 	.word	0x0000c670
        /*0bb8*/ 	.word	0x00000002
        /*0bbc*/ 	.word	0x00000060
        /*0bc0*/ 	.short	0x010a
        /*0bc2*/ 	.byte	0xff
	.zero		1


	//   ....[168]....
        /*0bc4*/ 	.word	0x0000c6c0
        /*0bc8*/ 	.word	0x00000003
        /*0bcc*/ 	.word	0x00000080
        /*0bd0*/ 	.short	0x010a
        /*0bd2*/ 	.byte	0xff
	.zero		1


	//   ....[169]....
        /*0bd4*/ 	.word	0x0000c720
        /*0bd8*/ 	.word	0x00000002
        /*0bdc*/ 	.word	0x00000030
        /*0be0*/ 	.short	0x010a
        /*0be2*/ 	.byte	0xff
	.zero		1


	//   ....[170]....
        /*0be4*/ 	.word	0x0000c770
        /*0be8*/ 	.word	0x00000048
        /*0bec*/ 	.word	0x000000a0
        /*0bf0*/ 	.short	0x010a
        /*0bf2*/ 	.byte	0xff
	.zero		1


	//   ....[171]....
        /*0bf4*/ 	.word	0x0000c7c0
        /*0bf8*/ 	.word	0x00000002
        /*0bfc*/ 	.word	0x00000030
        /*0c00*/ 	.short	0x010a
        /*0c02*/ 	.byte	0xff
	.zero		1


	//   ....[172]....
        /*0c04*/ 	.word	0x0000c810
        /*0c08*/ 	.word	0x00000006
        /*0c0c*/ 	.word	0x00000030
        /*0c10*/ 	.short	0x010a
        /*0c12*/ 	.byte	0xff
	.zero		1


	//   ....[173]....
        /*0c14*/ 	.word	0x0000c860
        /*0c18*/ 	.word	0x00000000
        /*0c1c*/ 	.word	0x00000030
        /*0c20*/ 	.short	0x010a
        /*0c22*/ 	.byte	0xff
	.zero		1


	//   ....[174]....
        /*0c24*/ 	.word	0x0000c8b0
        /*0c28*/ 	.word	0x00000006
        /*0c2c*/ 	.word	0x00000030
        /*0c30*/ 	.short	0x010a
        /*0c32*/ 	.byte	0xff
	.zero		1


	//   ....[175]....
        /*0c34*/ 	.word	0x0000c900
        /*0c38*/ 	.word	0x00000006
        /*0c3c*/ 	.word	0x00000030
        /*0c40*/ 	.short	0x010a
        /*0c42*/ 	.byte	0xff
	.zero		1


	//   ....[176]....
        /*0c44*/ 	.word	0x0000c950
        /*0c48*/ 	.word	0x00000006
        /*0c4c*/ 	.word	0x00000030
        /*0c50*/ 	.short	0x010a
        /*0c52*/ 	.byte	0xff
	.zero		1


	//   ....[177]....
        /*0c54*/ 	.word	0x0000c9a0
        /*0c58*/ 	.word	0x00000000
        /*0c5c*/ 	.word	0x00000030
        /*0c60*/ 	.short	0x010a
        /*0c62*/ 	.byte	0xff
	.zero		1


	//----- nvinfo : EIATTR_NUM_MBARRIERS
	.align		4
.L_47:
        /*0c64*/ 	.byte	0x03, 0x38
        /*0c66*/ 	.short	0x0021


	//----- nvinfo : EIATTR_EXIT_INSTR_OFFSETS
	.align		4
        /*0c68*/ 	.byte	0x04, 0x1c
        /*0c6a*/ 	.short	(.L_49 - .L_48)


	//   ....[0]....
.L_48:
        /*0c6c*/ 	.word	0x00002b20


	//   ....[1]....
        /*0c70*/ 	.word	0x00003030


	//   ....[2]....
        /*0c74*/ 	.word	0x00003090


	//   ....[3]....
        /*0c78*/ 	.word	0x00004420


	//   ....[4]....
        /*0c7c*/ 	.word	0x00005b50


	//   ....[5]....
        /*0c80*/ 	.word	0x00005b90


	//   ....[6]....
        /*0c84*/ 	.word	0x0000b950


	//   ....[7]....
        /*0c88*/ 	.word	0x0000b9d0


	//   ....[8]....
        /*0c8c*/ 	.word	0x0000ba00


	//   ....[9]....
        /*0c90*/ 	.word	0x0000ba80


	//----- nvinfo : EIATTR_MAX_THREADS
	.align		4
.L_49:
        /*0c94*/ 	.byte	0x04, 0x05
        /*0c96*/ 	.short	(.L_51 - .L_50)
.L_50:
        /*0c98*/ 	.word	0x00000100
        /*0c9c*/ 	.word	0x00000001
        /*0ca0*/ 	.word	0x00000001


	//----- nvinfo : EIATTR_CRS_STACK_SIZE
	.align		4
.L_51:
        /*0ca4*/ 	.byte	0x04, 0x1e
        /*0ca6*/ 	.short	(.L_53 - .L_52)
.L_52:
        /*0ca8*/ 	.word	0x00000000


	//----- nvinfo : EIATTR_CBANK_PARAM_SIZE
	.align		4
.L_53:
        /*0cac*/ 	.byte	0x03, 0x19
        /*0cae*/ 	.short	0x0800


	//----- nvinfo : EIATTR_PARAM_CBANK
	.align		4
        /*0cb0*/ 	.byte	0x04, 0x0a
        /*0cb2*/ 	.short	(.L_55 - .L_54)
	.align		4
.L_54:
        /*0cb4*/ 	.word	index@(.nv.constant0._ZN7cutlass13device_kernelINS_4gemm6kernel13GemmUniversalIN4cute5tupleIJiiiiEEENS1_10collective13CollectiveMmaINS1_35MainloopSm100TmaUmmaWarpSpecializedILi3ELi2ELi4ENS5_IJNS4_1CILi2EEESB_NSA_ILi1EEEEEEEENS5_IJNSA_ILi256EEENSA_ILi128EEENSA_ILi32EEEEEENS_10tfloat32_tENS5_IJlSC_lEEESJ_SK_NS4_8TiledMMAINS4_8MMA_AtomIJNS4_23SM100_MMA_TF32_2x1SM_SSISJ_SJ_fLi256ELi128ELNS4_4UMMA5MajorE0ELSP_0ELNSO_7ScaleInE0ELSQ_0EEEEEENS4_6LayoutINS5_IJSC_SC_SC_EEENS5_IJNSA_ILi0EEESV_SV_EEEEENS5_IJNS4_10UnderscoreESY_SY_EEEEENS4_28SM100_TMA_2SM_LOAD_MULTICASTENS4_14ComposedLayoutINS4_7SwizzleILi3ELi4ELi3EEENS4_18smem_ptr_flag_bitsILi32EEENST_INS5_IJNSA_ILi8EEESH_EEENS5_IJSH_SC_EEEEEEEvNS4_8identityENS4_18SM100_TMA_2SM_LOADES1B_vS1C_EENS_8epilogue10collective18CollectiveEpilogueINS1F_23Sm100TmaWarpSpecializedILi4ELi2ELi16ELb1ELb0EEEJNS5_IJSG_SG_SH_EEENS5_IJNST_ISG_SC_EENST_INSA_ILi16EEESC_EEEEESJ_SK_SJ_SK_NS1F_6fusion15FusionCallbacksIS1J_NS1P_17LinearCombinationISJ_fSJ_fLNS_15FloatRoundStyleE2EEES1K_S1O_JEEENS4_5SM1004TMEM4LOAD26SM100_TMEM_LOAD_32dp32b16xENS4_13SM90_TMA_LOADENS12_INS13_ILi2ELi4ELi3EEES16_NST_INS5_IJS17_S1M_EEENS5_IJS1M_SC_EEEEEEENS4_39AutoVectorizingCopyWithAssumedAlignmentILi128EEENS4_14SM90_TMA_STOREES24_S26_S26_EEEvvEEEEvNT_6ParamsE)
        /*0cb8*/ 	.short	0x0380
        /*0cba*/ 	.short	0x0800


	//----- nvinfo : EIATTR_SW_WAR
	.align		4
.L_55:
        /*0cbc*/ 	.byte	0x04, 0x36
        /*0cbe*/ 	.short	(.L_57 - .L_56)
.L_56:
        /*0cc0*/ 	.word	0x00000008
.L_57:


//--------------------- .nv.callgraph             --------------------------
	.section	.nv.callgraph,"",@"SHT_CUDA_CALLGRAPH"
	.align	4
	.sectionentsize	8
	.align		4
        /*0000*/ 	.word	0x00000000
	.align		4
        /*0004*/ 	.word	0xffffffff
	.align		4
        /*0008*/ 	.word	index@(_ZN7cutlass13device_kernelINS_4gemm6kernel13GemmUniversalIN4cute5tupleIJiiiiEEENS1_10collective13CollectiveMmaINS1_35MainloopSm100TmaUmmaWarpSpecializedILi3ELi2ELi4ENS5_IJNS4_1CILi2EEESB_NSA_ILi1EEEEEEEENS5_IJNSA_ILi256EEENSA_ILi128EEENSA_ILi32EEEEEENS_10tfloat32_tENS5_IJlSC_lEEESJ_SK_NS4_8TiledMMAINS4_8MMA_AtomIJNS4_23SM100_MMA_TF32_2x1SM_SSISJ_SJ_fLi256ELi128ELNS4_4UMMA5MajorE0ELSP_0ELNSO_7ScaleInE0ELSQ_0EEEEEENS4_6LayoutINS5_IJSC_SC_SC_EEENS5_IJNSA_ILi0EEESV_SV_EEEEENS5_IJNS4_10UnderscoreESY_SY_EEEEENS4_28SM100_TMA_2SM_LOAD_MULTICASTENS4_14ComposedLayoutINS4_7SwizzleILi3ELi4ELi3EEENS4_18smem_ptr_flag_bitsILi32EEENST_INS5_IJNSA_ILi8EEESH_EEENS5_IJSH_SC_EEEEEEEvNS4_8identityENS4_18SM100_TMA_2SM_LOADES1B_vS1C_EENS_8epilogue10collective18CollectiveEpilogueINS1F_23Sm100TmaWarpSpecializedILi4ELi2ELi16ELb1ELb0EEEJNS5_IJSG_SG_SH_EEENS5_IJNST_ISG_SC_EENST_INSA_ILi16EEESC_EEEEESJ_SK_SJ_SK_NS1F_6fusion15FusionCallbacksIS1J_NS1P_17LinearCombinationISJ_fSJ_fLNS_15FloatRoundStyleE2EEES1K_S1O_JEEENS4_5SM1004TMEM4LOAD26SM100_TMEM_LOAD_32dp32b16xENS4_13SM90_TMA_LOADENS12_INS13_ILi2ELi4ELi3EEES16_NST_INS5_IJS17_S1M_EEENS5_IJS1M_SC_EEEEEEENS4_39AutoVectorizingCopyWithAssumedAlignmentILi128EEENS4_14SM90_TMA_STOREES24_S26_S26_EEEvvEEEEvNT_6ParamsE)
	.align		4
        /*000c*/ 	.word	index@(__assertfail)
	.align		4
        /*0010*/ 	.word	0x00000000
	.align		4
        /*0014*/ 	.word	0xfffffffe
	.align		4
        /*0018*/ 	.word	0x00000000
	.align		4
        /*001c*/ 	.word	0xfffffffd
	.align		4
        /*0020*/ 	.word	0x00000000
	.align		4
        /*0024*/ 	.word	0xfffffffc


//--------------------- .nv.constant4             --------------------------
	.section	.nv.constant4,"a",@progbits
	.align	8
	.align		8
.nv.constant4:
        /*0000*/ 	.dword	__assertfail
	.align		8
        /*0008*/ 	.dword	__unnamed_1
	.align		8
        /*0010*/ 	.dword	__unnamed_2
	.align		8
        /*0018*/ 	.dword	_ZN40_INTERNAL_e4d5058b_4_k_cu_c427db31_108884cuda3std3__45__cpo5beginE
	.align		8
        /*0020*/ 	.dword	_ZN40_INTERNAL_e4d5058b_4_k_cu_c427db31_108884cuda3std3__45__cpo3endE
	.align		8
        /*0028*/ 	.dword	_ZN40_INTERNAL_e4d5058b_4_k_cu_c427db31_108884cuda3std3__45__cpo6cbeginE
	.align		8
        /*0030*/ 	.dword	_ZN40_INTERNAL_e4d5058b_4_k_cu_c427db31_108884cuda3std3__45__cpo4cendE
	.align		8
        /*0038*/ 	.dword	_ZN40_INTERNAL_e4d5058b_4_k_cu_c427db31_108884cuda3std3__442_GLOBAL__N__e4d5058b_4_k_cu_c427db31_108886ignoreE
	.align		8
        /*0040*/ 	.dword	_ZN40_INTERNAL_e4d5058b_4_k_cu_c427db31_108884cuda3std3__419piecewise_constructE
	.align		8
        /*0048*/ 	.dword	_ZN40_INTERNAL_e4d5058b_4_k_cu_c427db31_108884cuda3std3__48in_placeE
	.align		8
        /*0050*/ 	.dword	_ZN40_INTERNAL_e4d5058b_4_k_cu_c427db31_108884cuda3std6ranges3__45__cpo4swapE
	.align		8
        /*0058*/ 	.dword	_ZN40_INTERNAL_e4d5058b_4_k_cu_c427db31_108884cuda3std6ranges3__45__cpo9iter_moveE
	.align		8
        /*0060*/ 	.dword	_ZN40_INTERNAL_e4d5058b_4_k_cu_c427db31_108884cute7productE
	.align		8
        /*0068*/ 	.dword	_ZN40_INTERNAL_e4d5058b_4_k_cu_c427db31_108884cute1_E
	.align		8
        /*0070*/ 	.dword	$str$25
	.align		8
        /*0078*/ 	.dword	$str$26
	.align		8
        /*0080*/ 	.dword	$str$27
	.align		8
        /*0088*/ 	.dword	$str$28


//--------------------- .text._ZN7cutlass13device_kernelINS_4gemm6kernel13GemmUniversalIN4cute5tupleIJiiiiEEENS1_10collective13CollectiveMmaINS1_35MainloopSm100TmaUmmaWarpSpecializedILi3ELi2ELi4ENS5_IJNS4_1CILi2EEESB_NSA_ILi1EEEEEEEENS5_IJNSA_ILi256EEENSA_ILi128EEENSA_ILi32EEEEEENS_10tfloat32_tENS5_IJlSC_lEEESJ_SK_NS4_8TiledMMAINS4_8MMA_AtomIJNS4_23SM100_MMA_TF32_2x1SM_SSISJ_SJ_fLi256ELi128ELNS4_4UMMA5MajorE0ELSP_0ELNSO_7ScaleInE0ELSQ_0EEEEEENS4_6LayoutINS5_IJSC_SC_SC_EEENS5_IJNSA_ILi0EEESV_SV_EEEEENS5_IJNS4_10UnderscoreESY_SY_EEEEENS4_28SM100_TMA_2SM_LOAD_MULTICASTENS4_14ComposedLayoutINS4_7SwizzleILi3ELi4ELi3EEENS4_18smem_ptr_flag_bitsILi32EEENST_INS5_IJNSA_ILi8EEESH_EEENS5_IJSH_SC_EEEEEEEvNS4_8identityENS4_18SM100_TMA_2SM_LOADES1B_vS1C_EENS_8epilogue10collective18CollectiveEpilogueINS1F_23Sm100TmaWarpSpecializedILi4ELi2ELi16ELb1ELb0EEEJNS5_IJSG_SG_SH_EEENS5_IJNST_ISG_SC_EENST_INSA_ILi16EEESC_EEEEESJ_SK_SJ_SK_NS1F_6fusion15FusionCallbacksIS1J_NS1P_17LinearCombinationISJ_fSJ_fLNS_15FloatRoundStyleE2EEES1K_S1O_JEEENS4_5SM1004TMEM4LOAD26SM100_TMEM_LOAD_32dp32b16xENS4_13SM90_TMA_LOADENS12_INS13_ILi2ELi4ELi3EEES16_NST_INS5_IJS17_S1M_EEENS5_IJS1M_SC_EEEEEEENS4_39AutoVectorizingCopyWithAssumedAlignmentILi128EEENS4_14SM90_TMA_STOREES24_S26_S26_EEEvvEEEEvNT_6ParamsE --------------------------
	.section	.text._ZN7cutlass13device_kernelINS_4gemm6kernel13GemmUniversalIN4cute5tupleIJiiiiEEENS1_10collective13CollectiveMmaINS1_35MainloopSm100TmaUmmaWarpSpecializedILi3ELi2ELi4ENS5_IJNS4_1CILi2EEESB_NSA_ILi1EEEEEEEENS5_IJNSA_ILi256EEENSA_ILi128EEENSA_ILi32EEEEEENS_10tfloat32_tENS5_IJlSC_lEEESJ_SK_NS4_8TiledMMAINS4_8MMA_AtomIJNS4_23SM100_MMA_TF32_2x1SM_SSISJ_SJ_fLi256ELi128ELNS4_4UMMA5MajorE0ELSP_0ELNSO_7ScaleInE0ELSQ_0EEEEEENS4_6LayoutINS5_IJSC_SC_SC_EEENS5_IJNSA_ILi0EEESV_SV_EEEEENS5_IJNS4_10UnderscoreESY_SY_EEEEENS4_28SM100_TMA_2SM_LOAD_MULTICASTENS4_14ComposedLayoutINS4_7SwizzleILi3ELi4ELi3EEENS4_18smem_ptr_flag_bitsILi32EEENST_INS5_IJNSA_ILi8EEESH_EEENS5_IJSH_SC_EEEEEEEvNS4_8identityENS4_18SM100_TMA_2SM_LOADES1B_vS1C_EENS_8epilogue10collective18CollectiveEpilogueINS1F_23Sm100TmaWarpSpecializedILi4ELi2ELi16ELb1ELb0EEEJNS5_IJSG_SG_SH_EEENS5_IJNST_ISG_SC_EENST_INSA_ILi16EEESC_EEEEESJ_SK_SJ_SK_NS1F_6fusion15FusionCallbacksIS1J_NS1P_17LinearCombinationISJ_fSJ_fLNS_15FloatRoundStyleE2EEES1K_S1O_JEEENS4_5SM1004TMEM4LOAD26SM100_TMEM_LOAD_32dp32b16xENS4_13SM90_TMA_LOADENS12_INS13_ILi2ELi4ELi3EEES16_NST_INS5_IJS17_S1M_EEENS5_IJS1M_SC_EEEEEEENS4_39AutoVectorizingCopyWithAssumedAlignmentILi128EEENS4_14SM90_TMA_STOREES24_S26_S26_EEEvvEEEEvNT_6ParamsE,"ax",@progbits
	.align	128
.text._ZN7cutlass13device_kernelINS_4gemm6kernel13GemmUniversalIN4cute5tupleIJiiiiEEENS1_10collective13CollectiveMmaINS1_35MainloopSm100TmaUmmaWarpSpecializedILi3ELi2ELi4ENS5_IJNS4_1CILi2EEESB_NSA_ILi1EEEEEEEENS5_IJNSA_ILi256EEENSA_ILi128EEENSA_ILi32EEEEEENS_10tfloat32_tENS5_IJlSC_lEEESJ_SK_NS4_8TiledMMAINS4_8MMA_AtomIJNS4_23SM100_MMA_TF32_2x1SM_SSISJ_SJ_fLi256ELi128ELNS4_4UMMA5MajorE0ELSP_0ELNSO_7ScaleInE0ELSQ_0EEEEEENS4_6LayoutINS5_IJSC_SC_SC_EEENS5_IJNSA_ILi0EEESV_SV_EEEEENS5_IJNS4_10UnderscoreESY_SY_EEEEENS4_28SM100_TMA_2SM_LOAD_MULTICASTENS4_14ComposedLayoutINS4_7SwizzleILi3ELi4ELi3EEENS4_18smem_ptr_flag_bitsILi32EEENST_INS5_IJNSA_ILi8EEESH_EEENS5_IJSH_SC_EEEEEEEvNS4_8identityENS4_18SM100_TMA_2SM_LOADES1B_vS1C_EENS_8epilogue10collective18CollectiveEpilogueINS1F_23Sm100TmaWarpSpecializedILi4ELi2ELi16ELb1ELb0EEEJNS5_IJSG_SG_SH_EEENS5_IJNST_ISG_SC_EENST_INSA_ILi16EEESC_EEEEESJ_SK_SJ_SK_NS1F_6fusion15FusionCallbacksIS1J_NS1P_17LinearCombinationISJ_fSJ_fLNS_15FloatRoundStyleE2EEES1K_S1O_JEEENS4_5SM1004TMEM4LOAD26SM100_TMEM_LOAD_32dp32b16xENS4_13SM90_TMA_LOADENS12_INS13_ILi2ELi4ELi3EEES16_NST_INS5_IJS17_S1M_EEENS5_IJS1M_SC_EEEEEEENS4_39AutoVectorizingCopyWithAssumedAlignmentILi128EEENS4_14SM90_TMA_STOREES24_S26_S26_EEEvvEEEEvNT_6ParamsE:
        .type           _ZN7cutlass13device_kernelINS_4gemm6kernel13GemmUniversalIN4cute5tupleIJiiiiEEENS1_10collective13CollectiveMmaINS1_35MainloopSm100TmaUmmaWarpSpecializedILi3ELi2ELi4ENS5_IJNS4_1CILi2EEESB_NSA_ILi1EEEEEEEENS5_IJNSA_ILi256EEENSA_ILi128EEENSA_ILi32EEEEEENS_10tfloat32_tENS5_IJlSC_lEEESJ_SK_NS4_8TiledMMAINS4_8MMA_AtomIJNS4_23SM100_MMA_TF32_2x1SM_SSISJ_SJ_fLi256ELi128ELNS4_4UMMA5MajorE0ELSP_0ELNSO_7ScaleInE0ELSQ_0EEEEEENS4_6LayoutINS5_IJSC_SC_SC_EEENS5_IJNSA_ILi0EEESV_SV_EEEEENS5_IJNS4_10UnderscoreESY_SY_EEEEENS4_28SM100_TMA_2SM_LOAD_MULTICASTENS4_14ComposedLayoutINS4_7SwizzleILi3ELi4ELi3EEENS4_18smem_ptr_flag_bitsILi32EEENST_INS5_IJNSA_ILi8EEESH_EEENS5_IJSH_SC_EEEEEEEvNS4_8identityENS4_18SM100_TMA_2SM_LOADES1B_vS1C_EENS_8epilogue10collective18CollectiveEpilogueINS1F_23Sm100TmaWarpSpecializedILi4ELi2ELi16ELb1ELb0EEEJNS5_IJSG_SG_SH_EEENS5_IJNST_ISG_SC_EENST_INSA_ILi16EEESC_EEEEESJ_SK_SJ_SK_NS1F_6fusion15FusionCallbacksIS1J_NS1P_17LinearCombinationISJ_fSJ_fLNS_15FloatRoundStyleE2EEES1K_S1O_JEEENS4_5SM1004TMEM4LOAD26SM100_TMEM_LOAD_32dp32b16xENS4_13SM90_TMA_LOADENS12_INS13_ILi2ELi4ELi3EEES16_NST_INS5_IJS17_S1M_EEENS5_IJS1M_SC_EEEEEEENS4_39AutoVectorizingCopyWithAssumedAlignmentILi128EEENS4_14SM90_TMA_STOREES24_S26_S26_EEEvvEEEEvNT_6ParamsE,@function
        .size           _ZN7cutlass13device_kernelINS_4gemm6kernel13GemmUniversalIN4cute5tupleIJiiiiEEENS1_10collective13CollectiveMmaINS1_35MainloopSm100TmaUmmaWarpSpecializedILi3ELi2ELi4ENS5_IJNS4_1CILi2EEESB_NSA_ILi1EEEEEEEENS5_IJNSA_ILi256EEENSA_ILi128EEENSA_ILi32EEEEEENS_10tfloat32_tENS5_IJlSC_lEEESJ_SK_NS4_8TiledMMAINS4_8MMA_AtomIJNS4_23SM100_MMA_TF32_2x1SM_SSISJ_SJ_fLi256ELi128ELNS4_4UMMA5MajorE0ELSP_0ELNSO_7ScaleInE0ELSQ_0EEEEEENS4_6LayoutINS5_IJSC_SC_SC_EEENS5_IJNSA_ILi0EEESV_SV_EEEEENS5_IJNS4_10UnderscoreESY_SY_EEEEENS4_28SM100_TMA_2SM_LOAD_MULTICASTENS4_14ComposedLayoutINS4_7SwizzleILi3ELi4ELi3EEENS4_18smem_ptr_flag_bitsILi32EEENST_INS5_IJNSA_ILi8EEESH_EEENS5_IJSH_SC_EEEEEEEvNS4_8identityENS4_18SM100_TMA_2SM_LOADES1B_vS1C_EENS_8epilogue10collective18CollectiveEpilogueINS1F_23Sm100TmaWarpSpecializedILi4ELi2ELi16ELb1ELb0EEEJNS5_IJSG_SG_SH_EEENS5_IJNST_ISG_SC_EENST_INSA_ILi16EEESC_EEEEESJ_SK_SJ_SK_NS1F_6fusion15FusionCallbacksIS1J_NS1P_17LinearCombinationISJ_fSJ_fLNS_15FloatRoundStyleE2EEES1K_S1O_JEEENS4_5SM1004TMEM4LOAD26SM100_TMEM_LOAD_32dp32b16xENS4_13SM90_TMA_LOADENS12_INS13_ILi2ELi4ELi3EEES16_NST_INS5_IJS17_S1M_EEENS5_IJS1M_SC_EEEEEEENS4_39AutoVectorizingCopyWithAssumedAlignmentILi128EEENS4_14SM90_TMA_STOREES24_S26_S26_EEEvvEEEEvNT_6ParamsE,(.L_x_238 - _ZN7cutlass13device_kernelINS_4gemm6kernel13GemmUniversalIN4cute5tupleIJiiiiEEENS1_10collective13CollectiveMmaINS1_35MainloopSm100TmaUmmaWarpSpecializedILi3ELi2ELi4ENS5_IJNS4_1CILi2EEESB_NSA_ILi1EEEEEEEENS5_IJNSA_ILi256EEENSA_ILi128EEENSA_ILi32EEEEEENS_10tfloat32_tENS5_IJlSC_lEEESJ_SK_NS4_8TiledMMAINS4_8MMA_AtomIJNS4_23SM100_MMA_TF32_2x1SM_SSISJ_SJ_fLi256ELi128ELNS4_4UMMA5MajorE0ELSP_0ELNSO_7ScaleInE0ELSQ_0EEEEEENS4_6LayoutINS5_IJSC_SC_SC_EEENS5_IJNSA_ILi0EEESV_SV_EEEEENS5_IJNS4_10UnderscoreESY_SY_EEEEENS4_28SM100_TMA_2SM_LOAD_MULTICASTENS4_14ComposedLayoutINS4_7SwizzleILi3ELi4ELi3EEENS4_18smem_ptr_flag_bitsILi32EEENST_INS5_IJNSA_ILi8EEESH_EEENS5_IJSH_SC_EEEEEEEvNS4_8identityENS4_18SM100_TMA_2SM_LOADES1B_vS1C_EENS_8epilogue10collective18CollectiveEpilogueINS1F_23Sm100TmaWarpSpecializedILi4ELi2ELi16ELb1ELb0EEEJNS5_IJSG_SG_SH_EEENS5_IJNST_ISG_SC_EENST_INSA_ILi16EEESC_EEEEESJ_SK_SJ_SK_NS1F_6fusion15FusionCallbacksIS1J_NS1P_17LinearCombinationISJ_fSJ_fLNS_15FloatRoundStyleE2EEES1K_S1O_JEEENS4_5SM1004TMEM4LOAD26SM100_TMEM_LOAD_32dp32b16xENS4_13SM90_TMA_LOADENS12_INS13_ILi2ELi4ELi3EEES16_NST_INS5_IJS17_S1M_EEENS5_IJS1M_SC_EEEEEEENS4_39AutoVectorizingCopyWithAssumedAlignmentILi128EEENS4_14SM90_TMA_STOREES24_S26_S26_EEEvvEEEEvNT_6ParamsE)
        .other          _ZN7cutlass13device_kernelINS_4gemm6kernel13GemmUniversalIN4cute5tupleIJiiiiEEENS1_10collective13CollectiveMmaINS1_35MainloopSm100TmaUmmaWarpSpecializedILi3ELi2ELi4ENS5_IJNS4_1CILi2EEESB_NSA_ILi1EEEEEEEENS5_IJNSA_ILi256EEENSA_ILi128EEENSA_ILi32EEEEEENS_10tfloat32_tENS5_IJlSC_lEEESJ_SK_NS4_8TiledMMAINS4_8MMA_AtomIJNS4_23SM100_MMA_TF32_2x1SM_SSISJ_SJ_fLi256ELi128ELNS4_4UMMA5MajorE0ELSP_0ELNSO_7ScaleInE0ELSQ_0EEEEEENS4_6LayoutINS5_IJSC_SC_SC_EEENS5_IJNSA_ILi0EEESV_SV_EEEEENS5_IJNS4_10UnderscoreESY_SY_EEEEENS4_28SM100_TMA_2SM_LOAD_MULTICASTENS4_14ComposedLayoutINS4_7SwizzleILi3ELi4ELi3EEENS4_18smem_ptr_flag_bitsILi32EEENST_INS5_IJNSA_ILi8EEESH_EEENS5_IJSH_SC_EEEEEEEvNS4_8identityENS4_18SM100_TMA_2SM_LOADES1B_vS1C_EENS_8epilogue10collective18CollectiveEpilogueINS1F_23Sm100TmaWarpSpecializedILi4ELi2ELi16ELb1ELb0EEEJNS5_IJSG_SG_SH_EEENS5_IJNST_ISG_SC_EENST_INSA_ILi16EEESC_EEEEESJ_SK_SJ_SK_NS1F_6fusion15FusionCallbacksIS1J_NS1P_17LinearCombinationISJ_fSJ_fLNS_15FloatRoundStyleE2EEES1K_S1O_JEEENS4_5SM1004TMEM4LOAD26SM100_TMEM_LOAD_32dp32b16xENS4_13SM90_TMA_LOADENS12_INS13_ILi2ELi4ELi3EEES16_NST_INS5_IJS17_S1M_EEENS5_IJS1M_SC_EEEEEEENS4_39AutoVectorizingCopyWithAssumedAlignmentILi128EEENS4_14SM90_TMA_STOREES24_S26_S26_EEEvvEEEEvNT_6ParamsE,@"STO_CUDA_ENTRY STV_DEFAULT"
_ZN7cutlass13device_kernelINS_4gemm6kernel13GemmUniversalIN4cute5tupleIJiiiiEEENS1_10collective13CollectiveMmaINS1_35MainloopSm100TmaUmmaWarpSpecializedILi3ELi2ELi4ENS5_IJNS4_1CILi2EEESB_NSA_ILi1EEEEEEEENS5_IJNSA_ILi256EEENSA_ILi128EEENSA_ILi32EEEEEENS_10tfloat32_tENS5_IJlSC_lEEESJ_SK_NS4_8TiledMMAINS4_8MMA_AtomIJNS4_23SM100_MMA_TF32_2x1SM_SSISJ_SJ_fLi256ELi128ELNS4_4UMMA5MajorE0ELSP_0ELNSO_7ScaleInE0ELSQ_0EEEEEENS4_6LayoutINS5_IJSC_SC_SC_EEENS5_IJNSA_ILi0EEESV_SV_EEEEENS5_IJNS4_10UnderscoreESY_SY_EEEEENS4_28SM100_TMA_2SM_LOAD_MULTICASTENS4_14ComposedLayoutINS4_7SwizzleILi3ELi4ELi3EEENS4_18smem_ptr_flag_bitsILi32EEENST_INS5_IJNSA_ILi8EEESH_EEENS5_IJSH_SC_EEEEEEEvNS4_8identityENS4_18SM100_TMA_2SM_LOADES1B_vS1C_EENS_8epilogue10collective18CollectiveEpilogueINS1F_23Sm100TmaWarpSpecializedILi4ELi2ELi16ELb1ELb0EEEJNS5_IJSG_SG_SH_EEENS5_IJNST_ISG_SC_EENST_INSA_ILi16EEESC_EEEEESJ_SK_SJ_SK_NS1F_6fusion15FusionCallbacksIS1J_NS1P_17LinearCombinationISJ_fSJ_fLNS_15FloatRoundStyleE2EEES1K_S1O_JEEENS4_5SM1004TMEM4LOAD26SM100_TMEM_LOAD_32dp32b16xENS4_13SM90_TMA_LOADENS12_INS13_ILi2ELi4ELi3EEES16_NST_INS5_IJS17_S1M_EEENS5_IJS1M_SC_EEEEEEENS4_39AutoVectorizingCopyWithAssumedAlignmentILi128EEENS4_14SM90_TMA_STOREES24_S26_S26_EEEvvEEEEvNT_6ParamsE:
[----:B------:R-:W1:Y:S01]  /*0000*/  LDC R1, c[0x0][0x37c] ;  /* 0x0000df00ff017b82 */ /* 0x000e620000000800 */
[----:B------:R-:W2:Y:S01]  /*0010*/  S2R R66, SR_TID.X ;  /* 0x0000000000427919 */ /* 0x000ea20000002100 */
[----:B------:R-:W3:Y:S06]  /*0020*/  LDCU.64 UR8, c[0x0][0x890] ;  /* 0x00011200ff0877ac */ /* 0x000eec0008000a00 */
[----:B------:R-:W4:Y:S01]  /*0030*/  S2UR UR4, SR_CgaCtaId ;  /* 0x00000000000479c3 */ /* 0x000f220000008800 */
[----:B------:R-:W-:Y:S02]  /*0040*/  PRMT R52, RZ, 0x7610, R52 ;  /* 0x00007610ff347816 */ /* 0x000fe40000000034 */
[----:B------:R-:W-:Y:S01]  /*0050*/  ELECT P1, URZ, PT ;  /* 0x0000000000ff782f */ /* 0x000fe20003820000 */
[----:B---3--:R-:W-:-:S04]  /*0060*/  UISETP.NE.U32.AND UP0, UPT, UR8, URZ, UPT ;  /* 0x000000ff0800728c */ /* 0x008fc8000bf05070 */
[----:B------:R-:W-:Y:S02]  /*0070*/  UISETP.NE.AND.EX UP0, UPT, UR9, URZ, UPT, UP0 ;  /* 0x000000ff0900728c */ /* 0x000fe4000bf05300 */
[----:B----4-:R-:W-:Y:S02]  /*0080*/  ULOP3.LUT UR47, UR4, 0x1, URZ, 0xc0, !UPT ;  /* 0x00000001042f7892 */ /* 0x010fe4000f8ec0ff */
[----:B------:R-:W-:Y:S01]  /*0090*/  ULOP3.LUT UR46, UR4, 0x1, URZ, 0x3c, !UPT ;  /* 0x00000001042e7892 */ /* 0x000fe2000f8e3cff */
[----:B--2---:R-:W-:-:S05]  /*00a0*/  SHF.R.U32.HI R53, RZ, 0x5, R66 ;  /* 0x00000005ff357819 */ /* 0x004fca0000011642 */
[----:B------:R-:W2:Y:S02]  /*00b0*/  SHFL.IDX PT, R0, R53, RZ, 0x1f ;  /* 0x00001fff35007589 */ /* 0x000ea400000e0000 */
[----:B--2---:R-:W-:Y:S01]  /*00c0*/  R2UR UR13, R0 ;  /* 0x00000000000d72ca */ /* 0x004fe200000e0000 */
[----:B-1----:R-:W-:-:S14]  /*00d0*/  BRA.U UP0, `(.L_x_0) ;  /* 0x0000000100307547 */ /* 0x002fdc000b800000 */
[----:B------:R-:W1:Y:S02]  /*00e0*/  LDCU.64 UR4, c[0x0][0x888] ;  /* 0x00011100ff0477ac */ /* 0x000e640008000a00 */
[----:B-1----:R-:W-:-:S04]  /*00f0*/  UISETP.NE.U32.AND UP0, UPT, UR4, URZ, UPT ;  /* 0x000000ff0400728c */ /* 0x002fc8000bf05070 */
[----:B------:R-:W-:-:S09]  /*0100*/  UISETP.NE.AND.EX UP0, UPT, UR5, URZ, UPT, UP0 ;  /* 0x000000ff0500728c */ /* 0x000fd2000bf05300 */
[----:B------:R-:W-:Y:S05]  /*0110*/  BRA.U !UP0, `(.L_x_1) ;  /* 0x0000000108147547 */ /* 0x000fea000b800000 */
[----:B------:R-:W1:Y:S01]  /*0120*/  LDC.64 R2, c[0x0][0x888] ;  /* 0x00022200ff027b82 */ /* 0x000e620000000a00 */
[----:B------:R-:W1:Y:S02]  /*0130*/  LDCU.64 UR4, c[0x0][0x358] ;  /* 0x00006b00ff0477ac */ /* 0x000e640008000a00 */
[----:B-1----:R1:W5:Y:S01]  /*0140*/  LDG.E R27, desc[UR4][R2.64] ;  /* 0x00000004021b7981 */ /* 0x002362000c1e1900 */
[----:B------:R-:W-:Y:S01]  /*0150*/  HFMA2 R52, -RZ, RZ, 0, 5.9604644775390625e-08 ;  /* 0x00000001ff347431 */ /* 0x000fe200000001ff */
[----:B------:R-:W-:Y:S05]  /*0160*/  BRA `(.L_x_0) ;  /* 0x00000000000c7947 */ /* 0x000fea0003800000 */
.L_x_1:
[----:B------:R-:W1:Y:S01]  /*0170*/  LDCU UR4, c[0x0][0x880] ;  /* 0x00011000ff0477ac */ /* 0x000e620008000800 */
[----:B------:R-:W-:Y:S01]  /*0180*/  HFMA2 R52, -RZ, RZ, 0, 5.9604644775390625e-08 ;  /* 0x00000001ff347431 */ /* 0x000fe200000001ff */
[----:B-1----:R-:W-:-:S07]  /*0190*/  MOV R27, UR4 ;  /* 0x00000004001b7c02 */ /* 0x002fce0008000f00 */
.L_x_0:
[----:B------:R-:W2:Y:S02]  /*01a0*/  LDCU.64 UR4, c[0x0][0x8b0] ;  /* 0x00011600ff0477ac */ /* 0x000ea40008000a00 */
[----:B--2---:R-:W-:-:S04]  /*01b0*/  UISETP.NE.U32.AND UP0, UPT, UR4, URZ, UPT ;  /* 0x000000ff0400728c */ /* 0x004fc8000bf05070 */
[----:B------:R-:W-:-:S09]  /*01c0*/  UISETP.NE.AND.EX UP0, UPT, UR5, URZ, UPT, UP0 ;  /* 0x000000ff0500728c */ /* 0x000fd2000bf05300 */
[----:B------:R-:W-:Y:S05]  /*01d0*/  BRA.U UP0, `(.L_x_2) ;  /* 0x0000000100287547 */ /* 0x000fea000b800000 */
[----:B------:R-:W2:Y:S02]  /*01e0*/  LDCU.64 UR4, c[0x0][0x8a8] ;  /* 0x00011500ff0477ac */ /* 0x000ea40008000a00 */
[----:B--2---:R-:W-:-:S04]  /*01f0*/  UISETP.NE.U32.AND UP0, UPT, UR4, URZ, UPT ;  /* 0x000000ff0400728c */ /* 0x004fc8000bf05070 */
[----:B------:R-:W-:-:S09]  /*0200*/  UISETP.NE.AND.EX UP0, UPT, UR5, URZ, UPT, UP0 ;  /* 0x000000ff0500728c */ /* 0x000fd2000bf05300 */
[----:B------:R-:W-:Y:S05]  /*0210*/  BRA.U !UP0, `(.L_x_3) ;  /* 0x0000000108107547 */ /* 0x000fea000b800000 */
[----:B------:R-:W2:Y:S01]  /*0220*/  LDC.64 R24, c[0x0][0x8a8] ;  /* 0x00022a00ff187b82 */ /* 0x000ea20000000a00 */
[----:B------:R-:W2:Y:S02]  /*0230*/  LDCU.64 UR4, c[0x0][0x358] ;  /* 0x00006b00ff0477ac */ /* 0x000ea40008000a00 */
[----:B--2---:R2:W5:Y:S01]  /*0240*/  LDG.E R24, desc[UR4][R24.64] ;  /* 0x0000000418187981 */ /* 0x004562000c1e1900 */
[----:B------:R-:W-:Y:S05]  /*0250*/  BRA `(.L_x_2) ;  /* 0x0000000000087947 */ /* 0x000fea0003800000 */
.L_x_3:
[----:B------:R-:W2:Y:S02]  /*0260*/  LDCU UR4, c[0x0][0x8a0] ;  /* 0x00011400ff0477ac */ /* 0x000ea40008000800 */
[----:B--2---:R-:W-:Y:S02]  /*0270*/  MOV R24, UR4 ;  /* 0x0000000400187c02 */ /* 0x004fe40008000f00 */
.L_x_2:
[----:B------:R-:W-:Y:S01]  /*0280*/  IMAD.U32 R0, RZ, RZ, UR13 ;  /* 0x0000000dff007e24 */ /* 0x000fe2000f8e00ff */
[----:B------:R-:W-:Y:S04]  /*0290*/  BSSY.RECONVERGENT B0, `(.L_x_4) ;  /* 0x000000c000007945 */ /* 0x000fe80003800200 */
[C---:B------:R-:W-:Y:S02]  /*02a0*/  ISETP.NE.OR P2, PT, R0.reuse, 0x1, !P1 ;  /* 0x000000010000780c */ /* 0x040fe40004f45670 */
[----:B------:R-:W-:-:S11]  /*02b0*/  ISETP.NE.OR P0, PT, R0, 0x3, !P1 ;  /* 0x000000030000780c */ /* 0x000fd60004f05670 */
[----:B------:R-:W-:Y:S05]  /*02c0*/  @P2 BRA `(.L_x_5) ;  /* 0x0000000000202947 */ /* 0x000fea0003800000 */
[----:B------:R-:W3:Y:S02]  /*02d0*/  LDCU.64 UR4, c[0x0][0x348] ;  /* 0x00006900ff0477ac */ /* 0x000ee40008000a00 */
[----:B---3--:R-:W-:Y:S02]  /*02e0*/  UIADD3 UR6, UP1, UPT, UR4, 0x80, URZ ;  /* 0x0000008004067890 */ /* 0x008fe4000ff3e0ff */
[----:B------:R-:W-:Y:S02]  /*02f0*/  UIADD3 UR4, UP0, UPT, UR4, 0x180, URZ ;  /* 0x0000018004047890 */ /* 0x000fe4000ff1e0ff */
[----:B------:R-:W-:Y:S02]  /*0300*/  UIADD3.X UR7, UPT, UPT, URZ, UR5, URZ, UP1, !UPT ;  /* 0x00000005ff077290 */ /* 0x000fe40008ffe4ff */
[----:B------:R-:W-:-:S07]  /*0310*/  UIADD3.X UR5, UPT, UPT, URZ, UR5, URZ, UP0, !UPT ;  /* 0x00000005ff057290 */ /* 0x000fce00087fe4ff */
[----:B------:R3:W-:Y:S02]  /*0320*/  UTMACCTL.PF [UR6] ;  /* 0x00000000060079b9 */ /* 0x0007e40008040000 */
[----:B------:R3:W-:Y:S02]  /*0330*/  UTMACCTL.PF [UR4] ;  /* 0x00000000040079b9 */ /* 0x0007e40008040000 */
[----:B---3--:R-:W-:Y:S01]  /*0340*/  NOP ;  /* 0x0000000000007918 */ /* 0x008fe20000000000 */
.L_x_5:
[----:B------:R-:W-:Y:S05]  /*0350*/  BSYNC.RECONVERGENT B0 ;  /* 0x0000000000007941 */ /* 0x000fea0003800200 */
.L_x_4:
[----:B------:R-:W-:Y:S04]  /*0360*/  BSSY.RECONVERGENT B0, `(.L_x_6) ;  /* 0x000000a000007945 */ /* 0x000fe80003800200 */
        /* <DEDUP_REMOVED lines=9> */
.L_x_7:
[----:B------:R-:W-:Y:S05]  /*0400*/  BSYNC.RECONVERGENT B0 ;  /* 0x0000000000007941 */ /* 0x000fea0003800200 */
.L_x_6:
[----:B------:R-:W3:Y:S01]  /*0410*/  LDCU.64 UR4, c[0x0][0x888] ;  /* 0x00011100ff0477ac */ /* 0x000ee20008000a00 */
[----:B------:R-:W-:Y:S02]  /*0420*/  UISETP.EQ.U32.AND UP1, UPT, UR8, URZ, UPT ;  /* 0x000000ff0800728c */ /* 0x000fe4000bf22070 */
[----:B------:R-:W-:Y:S02]  /*0430*/  UPLOP3.LUT UP3, UPT, UPT, UPT, UPT, 0x80, 0x8 ;  /* 0x000000000008789c */ /* 0x000fe40003f6f070 */
[----:B---3--:R-:W-:-:S04]  /*0440*/  UISETP.NE.U32.AND UP0, UPT, UR4, URZ, UPT ;  /* 0x000000ff0400728c */ /* 0x008fc8000bf05070 */
[----:B------:R-:W-:-:S04]  /*0450*/  UISETP.NE.AND.EX UP0, UPT, UR5, URZ, UPT, UP0 ;  /* 0x000000ff0500728c */ /* 0x000fc8000bf05300 */
[----:B------:R-:W-:-:S04]  /*0460*/  UISETP.EQ.OR.EX UP2, UPT, UR9, URZ, !UP0, UP1 ;  /* 0x000000ff0900728c */ /* 0x000fc8000c742710 */
[----:B------:R-:W-:-:S06]  /*0470*/  UP2UR UR4, UPR, URZ, 0x4 ;  /* 0x00000004ff047883 */ /* 0x000fcc0008000000 */
[----:B------:R-:W-:Y:S01]  /*0480*/  MOV R56, UR4 ;  /* 0x0000000400387c02 */ /* 0x000fe20008000f00 */
[----:B------:R-:W-:Y:S06]  /*0490*/  BRA.U !UP2, `(.L_x_8) ;  /* 0x000000010a207547 */ /* 0x000fec000b800000 */
[----:B------:R-:W-:Y:S01]  /*04a0*/  UISETP.NE.U32.AND UP1, UPT, UR8, URZ, UPT ;  /* 0x000000ff0800728c */ /* 0x000fe2000bf25070 */
[----:B-----5:R-:W-:Y:S01]  /*04b0*/  FSETP.NEU.AND P0, PT, R27, RZ, PT ;  /* 0x000000ff1b00720b */ /* 0x020fe20003f0d000 */
[----:B------:R-:W-:Y:S02]  /*04c0*/  USEL UR4, URZ, 0xffffffff, UP0 ;  /* 0xffffffffff047887 */ /* 0x000fe40008000000 */
[----:B------:R-:W-:-:S10]  /*04d0*/  UISETP.NE.AND.EX UP1, UPT, UR9, URZ, UPT, UP1 ;  /* 0x000000ff0900728c */ /* 0x000fd4000bf25310 */
[----:B------:R-:W-:Y:S01]  /*04e0*/  VOTEU.ANY UP0, P0 ;  /* 0x0000000000ff7886 */ /* 0x000fe20000000100 */
[----:B------:R-:W-:-:S04]  /*04f0*/  @!UP1 USEL UR4, URZ, 0xffffffff, UP0 ;  /* 0xffffffffff049887 */ /* 0x000fc80008000000 */
[----:B------:R-:W-:-:S04]  /*0500*/  ULOP3.LUT UR4, UR4, 0x1, URZ, 0xc0, !UPT ;  /* 0x0000000104047892 */ /* 0x000fc8000f8ec0ff */
[----:B------:R-:W-:-:S11]  /*0510*/  UISETP.NE.U32.AND UP3, UPT, UR4, 0x1, UPT ;  /* 0x000000010400788c */ /* 0x000fd6000bf65070 */
.L_x_8:
[----:B------:R-:W3:Y:S01]  /*0520*/  SHFL.IDX PT, R0, R53, RZ, 0x1f ;  /* 0x00001fff35007589 */ /* 0x000ee200000e0000 */
[----:B------:R-:W-:-:S04]  /*0530*/  UISETP.NE.AND UP0, UPT, UR13, 0x2, UPT ;  /* 0x000000020d00788c */ /* 0x000fc8000bf05270 */
[----:B------:R-:W-:Y:S02]  /*0540*/  UISETP.EQ.AND UP1, UPT, UR47, URZ, !UP0 ;  /* 0x000000ff2f00728c */ /* 0x000fe4000c722270 */
[----:B------:R-:W-:-:S04]  /*0550*/  USEL UR53, URZ, 0x1, UP0 ;  /* 0x00000001ff357887 */ /* 0x000fc80008000000 */
[----:B------:R-:W-:Y:S02]  /*0560*/  PLOP3.LUT P3, PT, P1, PT, UP1, 0x80, 0x8 ;  /* 0x000000000008781c */ /* 0x000fe40000f6f018 */
[----:B---3--:R-:W-:-:S13]  /*0570*/  ISETP.NE.AND P0, PT, R0, RZ, PT ;  /* 0x000000ff0000720c */ /* 0x008fda0003f05270 */
[----:B------:R-:W-:Y:S05]  /*0580*/  @P0 BRA `(.L_x_9) ;  /* 0x0000000000500947 */ /* 0x000fea0003800000 */
[----:B------:R-:W3:Y:S01]  /*0590*/  S2UR UR5, SR_CgaCtaId ;  /* 0x00000000000579c3 */ /* 0x000ee20000008800 */
[----:B------:R-:W-:Y:S01]  /*05a0*/  UMOV UR4, 0x400 ;  /* 0x0000040000047882 */ /* 0x000fe20000000000 */
[----:B------:R-:W-:Y:S01]  /*05b0*/  UMOV UR8, 0x1 ;  /* 0x0000000100087882 */ /* 0x000fe20000000000 */
[----:B------:R-:W-:Y:S01]  /*05c0*/  UMOV UR6, 0x2 ;  /* 0x0000000200067882 */ /* 0x000fe20000000000 */
[----:B------:R-:W-:-:S04]  /*05d0*/  UIADD3 UR8, UPT, UPT, -UR8, 0x100000, URZ ;  /* 0x0010000008087890 */ /* 0x000fc8000fffe1ff */
[----:B------:R-:W-:Y:S02]  /*05e0*/  USHF.L.U32 UR9, UR8, 0xb, URZ ;  /* 0x0000000b08097899 */ /* 0x000fe400080006ff */
[----:B------:R-:W-:Y:S02]  /*05f0*/  USHF.L.U32 UR8, UR8, 0x1, URZ ;  /* 0x0000000108087899 */ /* 0x000fe400080006ff */
[----:B------:R-:W-:-:S04]  /*0600*/  UIADD3 UR6, UPT, UPT, -UR6, 0x100000, URZ ;  /* 0x0010000006067890 */ /* 0x000fc8000fffe1ff */
[----:B------:R-:W-:Y:S02]  /*0610*/  USHF.L.U32 UR7, UR6, 0xb, URZ ;  /* 0x0000000b06077899 */ /* 0x000fe400080006ff */
[----:B------:R-:W-:Y:S01]  /*0620*/  USHF.L.U32 UR6, UR6, 0x1, URZ ;  /* 0x0000000106067899 */ /* 0x000fe200080006ff */
[----:B------:R-:W-:Y:S01]  /*0630*/  ELECT P0, URZ, PT ;  /* 0x0000000000ff782f */ /* 0x000fe20003800000 */
[----:B---3--:R-:W-:Y:S01]  /*0640*/  ULEA UR4, UR5, UR4, 0x18 ;  /* 0x0000000405047291 */ /* 0x008fe2000f8ec0ff */
[----:B------:R-:W3:Y:S11]  /*0650*/  FENCE.VIEW.ASYNC.S ;  /* 0x00000000000073c6 */ /* 0x000ef60000000000 */
[----:B---3--:R3:W4:Y:S01]  /*0660*/  SYNCS.EXCH.64 URZ, [UR4], UR8 ;  /* 0x0000000804ff75b2 */ /* 0x0087220008000100 */
[----:B------:R3:W1:Y:S01]  /*0670*/  SYNCS.EXCH.64 URZ, [UR4+0x18], UR6 ;  /* 0x0000180604ff75b2 */ /* 0x0006620008000100 */
[----:B------:R3:W1:Y:S01]  /*0680*/  SYNCS.EXCH.64 URZ, [UR4+0x8], UR8 ;  /* 0x0000080804ff75b2 */ /* 0x0006620008000100 */
[----:B------:R3:W1:Y:S01]  /*0690*/  SYNCS.EXCH.64 URZ, [UR4+0x20], UR6 ;  /* 0x0000200604ff75b2 */ /* 0x0006620008000100 */
[----:B------:R3:W1:Y:S01]  /*06a0*/  SYNCS.EXCH.64 URZ, [UR4+0x10], UR8 ;  /* 0x0000100804ff75b2 */ /* 0x0006620008000100 */
[----:B------:R3:W1:Y:S01]  /*06b0*/  SYNCS.EXCH.64 URZ, [UR4+0x28], UR6 ;  /* 0x0000280604ff75b2 */ /* 0x0006620008000100 */
[----:B------:R-:W-:Y:S01]  /*06c0*/  NOP ;  /* 0x0000000000007918 */ /* 0x000fe20000000000 */
.L_x_9:
[----:B------:R-:W2:Y:S01]  /*06d0*/  SHFL.IDX PT, R0, R53, RZ, 0x1f ;  /* 0x00001fff35007589 */ /* 0x000ea200000e0000 */
[----:B------:R-:W-:Y:S01]  /*06e0*/  NOP ;  /* 0x0000000000007918 */ /* 0x000fe20000000000 */
[----:B--2---:R-:W-:-:S13]  /*06f0*/  ISETP.NE.AND P0, PT, R0, 0x1, PT ;  /* 0x000000010000780c */ /* 0x004fda0003f05270 */
[----:B------:R-:W-:Y:S05]  /*0700*/  @P0 BRA `(.L_x_10) ;  /* 0x0000000000580947 */ /* 0x000fea0003800000 */
[----:B------:R-:W2:Y:S01]  /*0710*/  S2UR UR5, SR_CgaCtaId ;  /* 0x00000000000579c3 */ /* 0x000ea20000008800 */
[----:B---3--:R-:W-:Y:S01]  /*0720*/  UMOV UR4, 0x400 ;  /* 0x0000040000047882 */ /* 0x008fe20000000000 */
        /* <DEDUP_REMOVED lines=9> */
[----:B--2---:R-:W-:Y:S01]  /*07c0*/  ULEA UR4, UR5, UR4, 0x18 ;  /* 0x0000000405047291 */ /* 0x004fe2000f8ec0ff */
[----:B------:R-:W2:Y:S11]  /*07d0*/  FENCE.VIEW.ASYNC.S ;  /* 0x00000000000073c6 */ /* 0x000eb60000000000 */
[----:B--2---:R2:W3:Y:S01]  /*07e0*/  SYNCS.EXCH.64 URZ, [UR4+0x30], UR8 ;  /* 0x0000300804ff75b2 */ /* 0x0044e20008000100 */
[----:B------:R2:W1:Y:S01]  /*07f0*/  SYNCS.EXCH.64 URZ, [UR4+0x50], UR6 ;  /* 0x0000500604ff75b2 */ /* 0x0004620008000100 */
[----:B------:R2:W1:Y:S01]  /*0800*/  SYNCS.EXCH.64 URZ, [UR4+0x38], UR8 ;  /* 0x0000380804ff75b2 */ /* 0x0004620008000100 */
[----:B------:R2:W1:Y:S01]  /*0810*/  SYNCS.EXCH.64 URZ, [UR4+0x58], UR6 ;  /* 0x0000580604ff75b2 */ /* 0x0004620008000100 */
[----:B------:R2:W1:Y:S01]  /*0820*/  SYNCS.EXCH.64 URZ, [UR4+0x40], UR8 ;  /* 0x0000400804ff75b2 */ /* 0x0004620008000100 */
[----:B------:R2:W1:Y:S01]  /*0830*/  SYNCS.EXCH.64 URZ, [UR4+0x60], UR6 ;  /* 0x0000600604ff75b2 */ /* 0x0004620008000100 */
[----:B------:R2:W1:Y:S01]  /*0840*/  SYNCS.EXCH.64 URZ, [UR4+0x48], UR8 ;  /* 0x0000480804ff75b2 */ /* 0x0004620008000100 */
[----:B------:R2:W1:Y:S01]  /*0850*/  SYNCS.EXCH.64 URZ, [UR4+0x68], UR6 ;  /* 0x0000680604ff75b2 */ /* 0x0004620008000100 */
[----:B------:R-:W-:Y:S01]  /*0860*/  NOP ;  /* 0x0000000000007918 */ /* 0x000fe20000000000 */
.L_x_10:
[----:B------:R-:W4:Y:S01]  /*0870*/  SHFL.IDX PT, R0, R53, RZ, 0x1f ;  /* 0x00001fff35007589 */ /* 0x000f2200000e0000 */
[----:B------:R-:W-:Y:S01]  /*0880*/  NOP ;  /* 0x0000000000007918 */ /* 0x000fe20000000000 */
[----:B----4-:R-:W-:-:S13]  /*0890*/  ISETP.NE.AND P0, PT, R0, 0x3, PT ;  /* 0x000000030000780c */ /* 0x010fda0003f05270 */
[----:B------:R-:W-:Y:S05]  /*08a0*/  @P0 BRA `(.L_x_11) ;  /* 0x0000000000300947 */ /* 0x000fea0003800000 */
[----:B--23--:R-:W2:Y:S01]  /*08b0*/  S2UR UR6, SR_CgaCtaId ;  /* 0x00000000000679c3 */ /* 0x00cea20000008800 */
[----:B------:R-:W-:Y:S01]  /*08c0*/  UMOV UR4, 0x400 ;  /* 0x0000040000047882 */ /* 0x000fe20000000000 */
[----:B------:R-:W-:Y:S01]  /*08d0*/  UMOV UR5, 0x20 ;  /* 0x0000002000057882 */ /* 0x000fe20000000000 */
[----:B------:R-:W-:Y:S01]  /*08e0*/  ELECT P0, URZ, PT ;  /* 0x0000000000ff782f */ /* 0x000fe20003800000 */
[----:B--2---:R-:W-:Y:S02]  /*08f0*/  ULEA UR6, UR6, UR4, 0x18 ;  /* 0x0000000406067291 */ /* 0x004fe4000f8ec0ff */
[----:B------:R-:W-:-:S04]  /*0900*/  UIADD3 UR4, UPT, UPT, -UR5, 0x100000, URZ ;  /* 0x0010000005047890 */ /* 0x000fc8000fffe1ff */
[----:B------:R-:W-:Y:S02]  /*0910*/  USHF.L.U32 UR5, UR4, 0xb, URZ ;  /* 0x0000000b04057899 */ /* 0x000fe400080006ff */
[----:B------:R-:W-:Y:S01]  /*0920*/  USHF.L.U32 UR4, UR4, 0x1, URZ ;  /* 0x0000000104047899 */ /* 0x000fe200080006ff */
[----:B------:R-:W2:Y:S11]  /*0930*/  FENCE.VIEW.ASYNC.S ;  /* 0x00000000000073c6 */ /* 0x000eb60000000000 */
[----:B--2---:R4:W2:Y:S01]  /*0940*/  SYNCS.EXCH.64 URZ, [UR6+0x70], UR4 ;  /* 0x0000700406ff75b2 */ /* 0x0048a20008000100 */
[----:B------:R4:W3:Y:S02]  /*0950*/  SYNCS.EXCH.64 URZ, [UR6+0x78], UR4 ;  /* 0x0000780406ff75b2 */ /* 0x0008e40008000100 */
[----:B----4-:R-:W-:Y:S01]  /*0960*/  NOP ;  /* 0x0000000000007918 */ /* 0x010fe20000000000 */
.L_x_11:
[----:B------:R-:W4:Y:S01]  /*0970*/  SHFL.IDX PT, R0, R53, RZ, 0x1f ;  /* 0x00001fff35007589 */ /* 0x000f2200000e0000 */
[----:B------:R-:W-:Y:S01]  /*0980*/  NOP ;  /* 0x0000000000007918 */ /* 0x000fe20000000000 */
[----:B----4-:R-:W-:-:S13]  /*0990*/  ISETP.NE.AND P0, PT, R0, 0x4, PT ;  /* 0x000000040000780c */ /* 0x010fda0003f05270 */
[----:B------:R-:W-:Y:S05]  /*09a0*/  @P0 BRA `(.L_x_12) ;  /* 0x00000000004c0947 */ /* 0x000fea0003800000 */
[----:B------:R-:W4:Y:S01]  /*09b0*/  S2UR UR5, SR_CgaCtaId ;  /* 0x00000000000579c3 */ /* 0x000f220000008800 */
[----:B--23--:R-:W-:Y:S01]  /*09c0*/  UMOV UR4, 0x3a0 ;  /* 0x000003a000047882 */ /* 0x00cfe20000000000 */
[----:B------:R-:W-:Y:S01]  /*09d0*/  UMOV UR6, 0x400 ;  /* 0x0000040000067882 */ /* 0x000fe20000000000 */
[----:B------:R-:W-:Y:S01]  /*09e0*/  USEL UR4, UR4, 0x320, UP3 ;  /* 0x0000032004047887 */ /* 0x000fe20009800000 */
[----:B------:R-:W-:Y:S01]  /*09f0*/  UMOV UR8, 0x1 ;  /* 0x0000000100087882 */ /* 0x000fe20000000000 */
[----:B------:R-:W-:Y:S01]  /*0a00*/  ELECT P0, URZ, PT ;  /* 0x0000000000ff782f */ /* 0x000fe20003800000 */
[----:B------:R-:W-:-:S04]  /*0a10*/  UIADD3 UR8, UPT, UPT, -UR8, 0x100000, URZ ;  /* 0x0010000008087890 */ /* 0x000fc8000fffe1ff */
[----:B------:R-:W-:Y:S02]  /*0a20*/  USHF.L.U32 UR9, UR8, 0xb, URZ ;  /* 0x0000000b08097899 */ /* 0x000fe400080006ff */
[----:B------:R-:W-:Y:S02]  /*0a30*/  USHF.L.U32 UR8, UR8, 0x1, URZ ;  /* 0x0000000108087899 */ /* 0x000fe400080006ff */
[----:B----4-:R-:W-:Y:S02]  /*0a40*/  ULEA UR6, UR5, UR6, 0x18 ;  /* 0x0000000605067291 */ /* 0x010fe4000f8ec0ff */
[----:B------:R-:W-:-:S04]  /*0a50*/  UIADD3 UR4, UPT, UPT, -UR4, 0x100000, URZ ;  /* 0x0010000004047890 */ /* 0x000fc8000fffe1ff */
[----:B------:R-:W-:Y:S02]  /*0a60*/  USHF.L.U32 UR5, UR4, 0xb, URZ ;  /* 0x0000000b04057899 */ /* 0x000fe400080006ff */
[----:B------:R-:W-:Y:S01]  /*0a70*/  USHF.L.U32 UR4, UR4, 0x1, URZ ;  /* 0x0000000104047899 */ /* 0x000fe200080006ff */
[----:B------:R-:W2:Y:S03]  /*0a80*/  FENCE.VIEW.ASYNC.S ;  /* 0x00000000000073c6 */ /* 0x000ea60000000000 */
[----:B--2---:R4:W2:Y:S08]  /*0a90*/  SYNCS.EXCH.64 URZ, [UR6+0x80], UR8 ;  /* 0x0000800806ff75b2 */ /* 0x0048b00008000100 */
[----:B------:R4:W3:Y:S01]  /*0aa0*/  SYNCS.EXCH.64 URZ, [UR6+0x90], UR4 ;  /* 0x0000900406ff75b2 */ /* 0x0008e20008000100 */
[----:B------:R4:W1:Y:S01]  /*0ab0*/  SYNCS.EXCH.64 URZ, [UR6+0x88], UR8 ;  /* 0x0000880806ff75b2 */ /* 0x0008620008000100 */
[----:B------:R4:W1:Y:S02]  /*0ac0*/  SYNCS.EXCH.64 URZ, [UR6+0x98], UR4 ;  /* 0x0000980406ff75b2 */ /* 0x0008640008000100 */
[----:B----4-:R-:W-:Y:S01]  /*0ad0*/  NOP ;  /* 0x0000000000007918 */ /* 0x010fe20000000000 */
.L_x_12:
[----:B------:R-:W4:Y:S01]  /*0ae0*/  SHFL.IDX PT, R0, R53, RZ, 0x1f ;  /* 0x00001fff35007589 */ /* 0x000f2200000e0000 */
[----:B------:R-:W-:Y:S01]  /*0af0*/  NOP ;  /* 0x0000000000007918 */ /* 0x000fe20000000000 */
[----:B----4-:R-:W-:-:S13]  /*0b00*/  ISETP.NE.AND P0, PT, R0, 0x5, PT ;  /* 0x000000050000780c */ /* 0x010fda0003f05270 */
[----:B------:R-:W-:Y:S05]  /*0b10*/  @P0 BRA `(.L_x_13) ;  /* 0x0000000000580947 */ /* 0x000fea0003800000 */
[----:B------:R-:W4:Y:S01]  /*0b20*/  S2UR UR5, SR_CgaCtaId ;  /* 0x00000000000579c3 */ /* 0x000f220000008800 */
[----:B--23--:R-:W-:Y:S01]  /*0b30*/  UMOV UR4, 0x400 ;  /* 0x0000040000047882 */ /* 0x00cfe20000000000 */
        /* <DEDUP_REMOVED lines=9> */
[----:B----4-:R-:W-:Y:S01]  /*0bd0*/  ULEA UR4, UR5, UR4, 0x18 ;  /* 0x0000000405047291 */ /* 0x010fe2000f8ec0ff */
[----:B------:R-:W2:Y:S11]  /*0be0*/  FENCE.VIEW.ASYNC.S ;  /* 0x00000000000073c6 */ /* 0x000eb60000000000 */
[----:B--2---:R4:W2:Y:S01]  /*0bf0*/  SYNCS.EXCH.64 URZ, [UR4+0xa0], UR6 ;  /* 0x0000a00604ff75b2 */ /* 0x0048a20008000100 */
[----:B------:R4:W3:Y:S01]  /*0c00*/  SYNCS.EXCH.64 URZ, [UR4+0xc0], UR8 ;  /* 0x0000c00804ff75b2 */ /* 0x0008e20008000100 */
[----:B------:R4:W1:Y:S01]  /*0c10*/  SYNCS.EXCH.64 URZ, [UR4+0xa8], UR6 ;  /* 0x0000a80604ff75b2 */ /* 0x0008620008000100 */
[----:B------:R4:W1:Y:S01]  /*0c20*/  SYNCS.EXCH.64 URZ, [UR4+0xc8], UR8 ;  /* 0x0000c80804ff75b2 */ /* 0x0008620008000100 */
[----:B------:R4:W1:Y:S01]  /*0c30*/  SYNCS.EXCH.64 URZ, [UR4+0xb0], UR6 ;  /* 0x0000b00604ff75b2 */ /* 0x0008620008000100 */
[----:B------:R4:W1:Y:S01]  /*0c40*/  SYNCS.EXCH.64 URZ, [UR4+0xd0], UR8 ;  /* 0x0000d00804ff75b2 */ /* 0x0008620008000100 */
[----:B------:R4:W1:Y:S01]  /*0c50*/  SYNCS.EXCH.64 URZ, [UR4+0xb8], UR6 ;  /* 0x0000b80604ff75b2 */ /* 0x0008620008000100 */
[----:B------:R4:W1:Y:S02]  /*0c60*/  SYNCS.EXCH.64 URZ, [UR4+0xd8], UR8 ;  /* 0x0000d80804ff75b2 */ /* 0x0008640008000100 */
[----:B----4-:R-:W-:Y:S01]  /*0c70*/  NOP ;  /* 0x0000000000007918 */ /* 0x010fe20000000000 */
.L_x_13:
[----:B------:R-:W4:Y:S01]  /*0c80*/  SHFL.IDX PT, R0, R53, RZ, 0x1f ;  /* 0x00001fff35007589 */ /* 0x000f2200000e0000 */
[----:B------:R-:W-:Y:S01]  /*0c90*/  ISETP.NE.OR P1, PT, RZ, UR13, !P1 ;  /* 0x0000000dff007c0c */ /* 0x000fe2000cf25670 */
[----:B------:R-:W-:Y:S01]  /*0ca0*/  NOP ;  /* 0x0000000000007918 */ /* 0x000fe20000000000 */
[----:B----4-:R-:W-:-:S13]  /*0cb0*/  ISETP.NE.AND P0, PT, R0, 0x3, PT ;  /* 0x000000030000780c */ /* 0x010fda0003f05270 */
[----:B------:R-:W-:Y:S05]  /*0cc0*/  @P0 BRA `(.L_x_14) ;  /* 0x0000000000380947 */ /* 0x000fea0003800000 */
[----:B------:R-:W4:Y:S01]  /*0cd0*/  S2UR UR5, SR_CgaCtaId ;  /* 0x00000000000579c3 */ /* 0x000f220000008800 */
[----:B--23--:R-:W-:Y:S01]  /*0ce0*/  UMOV UR4, 0x400 ;  /* 0x0000040000047882 */ /* 0x00cfe20000000000 */
[----:B------:R-:W-:Y:S01]  /*0cf0*/  UMOV UR6, 0x20 ;  /* 0x0000002000067882 */ /* 0x000fe20000000000 */
[----:B------:R-:W-:Y:S01]  /*0d00*/  ELECT P0, URZ, PT ;  /* 0x0000000000ff782f */ /* 0x000fe20003800000 */
[----:B------:R-:W-:-:S04]  /*0d10*/  UIADD3 UR6, UPT, UPT, -UR6, 0x100000, URZ ;  /* 0x0010000006067890 */ /* 0x000fc8000fffe1ff */
[----:B------:R-:W-:Y:S02]  /*0d20*/  USHF.L.U32 UR7, UR6, 0xb, URZ ;  /* 0x0000000b06077899 */ /* 0x000fe400080006ff */
[----:B------:R-:W-:Y:S02]  /*0d30*/  USHF.L.U32 UR6, UR6, 0x1, URZ ;  /* 0x0000000106067899 */ /* 0x000fe400080006ff */
[----:B----4-:R-:W-:Y:S01]  /*0d40*/  ULEA UR4, UR5, UR4, 0x18 ;  /* 0x0000000405047291 */ /* 0x010fe2000f8ec0ff */
[----:B------:R-:W2:Y:S11]  /*0d50*/  FENCE.VIEW.ASYNC.S ;  /* 0x00000000000073c6 */ /* 0x000eb60000000000 */
[----:B--2---:R4:W2:Y:S01]  /*0d60*/  SYNCS.EXCH.64 URZ, [UR4+0xe0], UR6 ;  /* 0x0000e00604ff75b2 */ /* 0x0048a20008000100 */
[----:B------:R4:W3:Y:S01]  /*0d70*/  SYNCS.EXCH.64 URZ, [UR4+0xf0], UR6 ;  /* 0x0000f00604ff75b2 */ /* 0x0008e20008000100 */
[----:B------:R4:W1:Y:S01]  /*0d80*/  SYNCS.EXCH.64 URZ, [UR4+0xe8], UR6 ;  /* 0x0000e80604ff75b2 */ /* 0x0008620008000100 */
[----:B------:R4:W1:Y:S02]  /*0d90*/  SYNCS.EXCH.64 URZ, [UR4+0xf8], UR6 ;  /* 0x0000f80604ff75b2 */ /* 0x0008640008000100 */
[----:B----4-:R-:W-:Y:S01]  /*0da0*/  NOP ;  /* 0x0000000000007918 */ /* 0x010fe20000000000 */
.L_x_14:
[----:B--23--:R-:W2:Y:S01]  /*0db0*/  S2UR UR7, SR_CgaCtaId ;  /* 0x00000000000779c3 */ /* 0x00cea20000008800 */
[----:B------:R-:W-:Y:S01]  /*0dc0*/  VOTEU.ALL UP0, P1 ;  /* 0x0000000000ff7886 */ /* 0x000fe20000800000 */
[----:B------:R-:W-:Y:S01]  /*0dd0*/  UMOV UR4, 0x20 ;  /* 0x0000002000047882 */ /* 0x000fe20000000000 */
[----:B------:R-:W-:Y:S01]  /*0de0*/  NOP ;  /* 0x0000000000007918 */ /* 0x000fe20000000000 */
[----:B-1----:R-:W-:Y:S01]  /*0df0*/  LOP3.LUT R3, R66, 0x1f, RZ, 0xc0, !PT ;  /* 0x0000001f42037812 */ /* 0x002fe200078ec0ff */
[----:B------:R-:W-:Y:S01]  /*0e00*/  UISETP.NE.AND UP4, UPT, UR13, URZ, UPT ;  /* 0x000000ff0d00728c */ /* 0x000fe2000bf85270 */
[----:B------:R-:W-:Y:S01]  /*0e10*/  @!UP0 UMOV UR6, 0x400 ;  /* 0x0000040000068882 */ /* 0x000fe20000000000 */
[----:B------:R-:W-:-:S04]  /*0e20*/  @!UP0 UIADD3 UR4, UPT, UPT, -UR4, 0x100000, URZ ;  /* 0x0010000004048890 */ /* 0x000fc8000fffe1ff */
[----:B------:R-:W-:Y:S02]  /*0e30*/  @!UP0 USHF.L.U32 UR5, UR4, 0xb, URZ ;  /* 0x0000000b04058899 */ /* 0x000fe400080006ff */
[----:B------:R-:W-:Y:S02]  /*0e40*/  @!UP0 USHF.L.U32 UR4, UR4, 0x1, URZ ;  /* 0x0000000104048899 */ /* 0x000fe400080006ff */
[----:B--2---:R-:W-:Y:S01]  /*0e50*/  @!UP0 ULEA UR6, UR7, UR6, 0x18 ;  /* 0x0000000607068291 */ /* 0x004fe2000f8ec0ff */
[----:B------:R-:W1:Y:S01]  /*0e60*/  LDCU UR7, c[0x0][0x36c] ;  /* 0x00006d80ff0777ac */ /* 0x000e620008000800 */
[----:B------:R-:W-:Y:S01]  /*0e70*/  VOTEU.ALL UP0, P1 ;  /* 0x0000000000ff7886 */ /* 0x000fe20000800000 */
[----:B------:R-:W2:Y:S09]  /*0e80*/  FENCE.VIEW.ASYNC.S ;  /* 0x00000000000073c6 */ /* 0x000eb20000000000 */
[----:B--2---:R2:W3:Y:S01]  /*0e90*/  @!UP0 SYNCS.EXCH.64 URZ, [UR6+0x100], UR4 ;  /* 0x0001000406ff85b2 */ /* 0x0044e20008000100 */
[----:B-1----:R-:W-:-:S09]  /*0ea0*/  UISETP.EQ.U32.AND UP5, UPT, UR7, 0x1, UPT ;  /* 0x000000010700788c */ /* 0x002fd2000bfa2070 */
[----:B--2---:R-:W-:Y:S05]  /*0eb0*/  BRA.U !UP5, `(.L_x_15) ;  /* 0x000000010d087547 */ /* 0x004fea000b800000 */
[----:B---3--:R-:W-:Y:S01]  /*0ec0*/  UCGABAR_ARV ;  /* 0x00000000000079c7 */ /* 0x008fe20008000000 */
[----:B------:R-:W-:Y:S05]  /*0ed0*/  BRA `(.L_x_16) ;  /* 0x0000000000047947 */ /* 0x000fea0003800000 */
.L_x_15:
[----:B---3--:R-:W-:Y:S01]  /*0ee0*/  NOP ;  /* 0x0000000000007918 */ /* 0x008fe20000000000 */
.L_x_16:
[----:B------:R-:W1:Y:S01]  /*0ef0*/  S2UR UR21, SR_CTAID.X ;  /* 0x00000000001579c3 */ /* 0x000e620000002500 */
[----:B------:R-:W-:-:S05]  /*0f00*/  CS2R.32 R55, SR_CgaSize ;  /* 0x0000000000377805 */ /* 0x000fca0000008a00 */
[----:B------:R-:W-:-:S05]  /*0f10*/  IMAD R55, R55, -0xa0, RZ ;  /* 0xffffff6037377824 */ /* 0x000fca00078e02ff */
[----:B------:R-:W-:-:S14]  /*0f20*/  R2UR UR5, R55 ;  /* 0x00000000370572ca */ /* 0x000fdc00000e0000 */
[----:B------:R-:W2:Y:S01]  /*0f30*/  LDCU UR5, c[0x0][UR5+0x2b0] ;  /* 0x00005600050577ac */ /* 0x000ea20008000800 */
[----:B------:R-:W-:-:S05]  /*0f40*/  CS2R.32 R55, SR_CgaSize ;  /* 0x0000000000377805 */ /* 0x000fca0000008a00 */
[----:B------:R-:W-:-:S05]  /*0f50*/  IMAD R55, R55, -0xa0, RZ ;  /* 0xffffff6037377824 */ /* 0x000fca00078e02ff */
[----:B------:R-:W-:-:S14]  /*0f60*/  R2UR UR4, R55 ;  /* 0x00000000370472ca */ /* 0x000fdc00000e0000 */
[----:B------:R-:W3:Y:S01]  /*0f70*/  LDCU UR4, c[0x0][UR4+0x2b4] ;  /* 0x00005680040477ac */ /* 0x000ee20008000800 */
[----:B------:R-:W4:Y:S01]  /*0f80*/  S2UR UR7, SR_CTAID.Y ;  /* 0x00000000000779c3 */ /* 0x000f220000002600 */
[----:B------:R-:W-:-:S05]  /*0f90*/  CS2R.32 R55, SR_CgaSize ;  /* 0x0000000000377805 */ /* 0x000fca0000008a00 */
[----:B------:R-:W-:-:S05]  /*0fa0*/  IMAD R55, R55, -0xa0, RZ ;  /* 0xffffff6037377824 */ /* 0x000fca00078e02ff */
[----:B------:R-:W-:-:S14]  /*0fb0*/  R2UR UR8, R55 ;  /* 0x00000000370872ca */ /* 0x000fdc00000e0000 */
[----:B------:R-:W3:Y:S01]  /*0fc0*/  LDCU UR8, c[0x0][UR8+0x2a0] ;  /* 0x00005400080877ac */ /* 0x000ee20008000800 */
[----:B------:R-:W-:-:S05]  /*0fd0*/  CS2R.32 R55, SR_CgaSize ;  /* 0x0000000000377805 */ /* 0x000fca0000008a00 */
[----:B------:R-:W-:-:S05]  /*0fe0*/  IMAD R55, R55, -0xa0, RZ ;  /* 0xffffff6037377824 */ /* 0x000fca00078e02ff */
[----:B------:R-:W-:-:S14]  /*0ff0*/  R2UR UR9, R55 ;  /* 0x00000000370972ca */ /* 0x000fdc00000e0000 */
[----:B------:R-:W3:Y:S01]  /*1000*/  LDCU UR9, c[0x0][UR9+0x2a4] ;  /* 0x00005480090977ac */ /* 0x000ee20008000800 */
[----:B------:R-:W3:Y:S01]  /*1010*/  S2UR UR10, SR_CgaCtaId ;  /* 0x00000000000a79c3 */ /* 0x000ee20000008800 */
[----:B------:R-:W-:Y:S01]  /*1020*/  UISETP.GT.U32.AND UP0, UPT, UR47, 0xffff, UPT ;  /* 0x0000ffff2f00788c */ /* 0x000fe2000bf04070 */
[----:B------:R-:W3:Y:S01]  /*1030*/  LDCU UR18, c[0x0][0xb24] ;  /* 0x00016480ff1277ac */ /* 0x000ee20008000800 */
[----:B------:R-:W-:Y:S01]  /*1040*/  UMOV UR29, 0x5 ;  /* 0x00000005001d7882 */ /* 0x000fe20000000000 */
[----:B-1----:R-:W-:-:S04]  /*1050*/  I2FP.F32.U32 R2, UR21 ;  /* 0x0000001500027c45 */ /* 0x002fc80008201000 */
[----:B------:R-:W1:Y:S01]  /*1060*/  S2UR UR36, SR_CTAID.Z ;  /* 0x00000000002479c3 */ /* 0x000e620000002700 */
[----:B------:R-:W1:Y:S01]  /*1070*/  LDCU UR45, c[0x0][0xb24] ;  /* 0x00016480ff2d77ac */ /* 0x000e620008000800 */
[----:B--2---:R-:W-:Y:S01]  /*1080*/  FMUL R2, R2, UR5 ;  /* 0x0000000502027c20 */ /* 0x004fe20008400000 */
[----:B------:R-:W-:Y:S01]  /*1090*/  USEL UR5, UR47, 0xffff, !UP0 ;  /* 0x0000ffff2f057887 */ /* 0x000fe2000c000000 */
[----:B----4-:R-:W-:Y:S01]  /*10a0*/  I2FP.F32.U32 R0, UR7 ;  /* 0x0000000700007c45 */ /* 0x010fe20008201000 */
[----:B------:R-:W2:Y:S03]  /*10b0*/  LDCU UR23, c[0x0][0xb30] ;  /* 0x00016600ff1777ac */ /* 0x000ea60008000800 */
[----:B------:R-:W4:Y:S01]  /*10c0*/  F2I.U32.TRUNC.NTZ R2, R2 ;  /* 0x0000000200027305 */ /* 0x000f22000020f000 */
[----:B---3--:R-:W-:Y:S01]  /*10d0*/  FMUL R0, R0, UR4 ;  /* 0x0000000400007c20 */ /* 0x008fe20008400000 */
[----:B------:R-:W-:-:S02]  /*10e0*/  ULOP3.LUT UR19, UR5, 0xffff, URZ, 0xc0, !UPT ;  /* 0x0000ffff05137892 */ /* 0x000fc4000f8ec0ff */
[----:B------:R-:W-:Y:S02]  /*10f0*/  USHF.L.U32 UR28, UR10, 0xa, URZ ;  /* 0x0000000a0a1c7899 */ /* 0x000fe400080006ff */
[----:B------:R-:W-:Y:S02]  /*1100*/  UISETP.GE.AND UP2, UPT, UR18, 0x1, UPT ;  /* 0x000000011200788c */ /* 0x000fe4000bf46270 */
[----:B------:R-:W3:Y:S01]  /*1110*/  F2I.U32.TRUNC.NTZ R0, R0 ;  /* 0x0000000000007305 */ /* 0x000ee2000020f000 */
[----:B------:R-:W-:Y:S01]  /*1120*/  UMOV UR20, UR7 ;  /* 0x0000000700147c82 */ /* 0x000fe20008000000 */
[----:B------:R-:W-:Y:S01]  /*1130*/  UMOV UR16, UR21 ;  /* 0x0000001500107c82 */ /* 0x000fe20008000000 */
[----:B----4-:R-:W-:Y:S02]  /*1140*/  R2UR UR4, R2 ;  /* 0x00000000020472ca */ /* 0x010fe400000e0000 */
[----:B------:R-:W-:Y:S02]  /*1150*/  PRMT R2, RZ, 0x7610, R2 ;  /* 0x00007610ff027816 */ /* 0x000fe40000000002 */
[----:B---3--:R-:W-:-:S02]  /*1160*/  R2UR UR6, R0 ;  /* 0x00000000000672ca */ /* 0x008fc400000e0000 */
[----:B------:R-:W-:-:S07]  /*1170*/  PRMT R0, RZ, 0x7610, R0 ;  /* 0x00007610ff007816 */ /* 0x000fce0000000000 */
[----:B------:R-:W-:-:S04]  /*1180*/  UIADD3 UR5, UPT, UPT, -UR4, URZ, URZ ;  /* 0x000000ff04057290 */ /* 0x000fc8000fffe1ff */
[----:B------:R-:W-:Y:S02]  /*1190*/  UIMAD UR5, UR8, UR5, UR21 ;  /* 0x00000005080572a4 */ /* 0x000fe4000f8e0215 */
[----:B------:R-:W-:-:S04]  /*11a0*/  UIADD3 UR4, UPT, UPT, -UR6, URZ, URZ ;  /* 0x000000ff06047290 */ /* 0x000fc8000fffe1ff */
[----:B------:R-:W-:Y:S01]  /*11b0*/  IMAD.U32 R55, RZ, RZ, UR5 ;  /* 0x00000005ff377e24 */ /* 0x000fe2000f8e00ff */
[----:B------:R-:W-:-:S06]  /*11c0*/  UIMAD UR4, UR9, UR4, UR7 ;  /* 0x00000004090472a4 */ /* 0x000fcc000f8e0207 */
[----:B------:R-:W-:Y:S01]  /*11d0*/  IMAD.U32 R54, RZ, RZ, UR4 ;  /* 0x00000004ff367e24 */ /* 0x000fe2000f8e00ff */
[----:B-12---:R-:W-:Y:S06]  /*11e0*/  BRA.U UP4, `(.L_x_17) ;  /* 0x0000000104447547 */ /* 0x006fec000b800000 */
[----:B------:R-:W-:Y:S02]  /*11f0*/  R2UR UR4, R55 ;  /* 0x00000000370472ca */ /* 0x000fe400000e0000 */
[----:B------:R-:W-:-:S11]  /*1200*/  R2UR UR8, R54 ;  /* 0x00000000360872ca */ /* 0x000fd600000e0000 */
[----:B------:R-:W-:Y:S02]  /*1210*/  UISETP.GT.U32.AND UP0, UPT, UR4, 0x1, UPT ;  /* 0x000000010400788c */ /* 0x000fe4000bf04070 */
[----:B------:R-:W-:Y:S02]  /*1220*/  ULOP3.LUT UR4, UR4, 0xfffffffe, URZ, 0xc0, !UPT ;  /* 0xfffffffe04047892 */ /* 0x000fe4000f8ec0ff */
[----:B------:R-:W-:Y:S02]  /*1230*/  UISETP.NE.AND UP1, UPT, UR8, URZ, UP0 ;  /* 0x000000ff0800728c */ /* 0x000fe40008725270 */
[----:B------:R-:W-:Y:S02]  /*1240*/  UISETP.NE.AND UP0, UPT, UR8, 0x1, UP0 ;  /* 0x000000010800788c */ /* 0x000fe40008705270 */
[----:B------:R-:W-:Y:S02]  /*1250*/  USEL UR7, URZ, 0x1, UP1 ;  /* 0x00000001ff077887 */ /* 0x000fe40008800000 */
[----:B------:R-:W-:-:S02]  /*1260*/  USEL UR6, URZ, 0x4, UP0 ;  /* 0x00000004ff067887 */ /* 0x000fc40008000000 */
[----:B------:R-:W-:Y:S02]  /*1270*/  USEL UR5, URZ, 0x2, UP1 ;  /* 0x00000002ff057887 */ /* 0x000fe40008800000 */
[----:B------:R-:W-:Y:S02]  /*1280*/  ULEA UR4, UR8, UR4, 0x1 ;  /* 0x0000000408047291 */ /* 0x000fe4000f8e08ff */
[----:B------:R-:W-:Y:S02]  /*1290*/  USEL UR8, URZ, 0x8, UP0 ;  /* 0x00000008ff087887 */ /* 0x000fe40008000000 */
[----:B------:R-:W-:-:S03]  /*12a0*/  UIADD3 UR5, UPT, UPT, UR5, UR6, UR7 ;  /* 0x0000000605057290 */ /* 0x000fc6000fffe007 */
[----:B------:R-:W-:Y:S01]  /*12b0*/  UMOV UR6, 0x3 ;  /* 0x0000000300067882 */ /* 0x000fe20000000000 */
[----:B------:R-:W-:Y:S02]  /*12c0*/  UIADD3 UR5, UPT, UPT, UR5, UR8, URZ ;  /* 0x0000000805057290 */ /* 0x000fe4000fffe0ff */
[----:B------:R-:W-:-:S04]  /*12d0*/  USHF.L.U32 UR4, UR6, UR4, URZ ;  /* 0x0000000406047299 */ /* 0x000fc800080006ff */
[----:B------:R-:W-:Y:S02]  /*12e0*/  IMAD.U32 R2, RZ, RZ, UR5 ;  /* 0x00000005ff027e24 */ /* 0x000fe4000f8e00ff */
[----:B------:R-:W-:Y:S02]  /*12f0*/  IMAD.U32 R0, RZ, RZ, UR4 ;  /* 0x00000004ff007e24 */ /* 0x000fe4000f8e00ff */
.L_x_17:
[----:B------:R-:W-:Y:S05]  /*1300*/  BRA.U !UP2, `(.L_x_18) ;  /* 0x000000010ad07547 */ /* 0x000fea000b800000 */
[----:B------:R-:W1:Y:S01]  /*1310*/  LDCU.128 UR24, c[0x0][0xb10] ;  /* 0x00016200ff1877ac */ /* 0x000e620008000c00 */
[----:B------:R-:W2:Y:S01]  /*1320*/  LDCU UR12, c[0x0][0x370] ;  /* 0x00006e00ff0c77ac */ /* 0x000ea20008000800 */
[----:B------:R-:W3:Y:S01]  /*1330*/  LDCU UR5, c[0x0][0x374] ;  /* 0x00006e80ff0577ac */ /* 0x000ee20008000800 */
[----:B------:R-:W4:Y:S01]  /*1340*/  LDCU UR22, c[0x0][0xb0c] ;  /* 0x00016180ff1677ac */ /* 0x000f220008000800 */
[----:B------:R-:W4:Y:S01]  /*1350*/  LDCU UR4, c[0x0][0xb20] ;  /* 0x00016400ff0477ac */ /* 0x000f220008000800 */
[----:B------:R-:W4:Y:S01]  /*1360*/  LDCU.64 UR16, c[0x0][0xb28] ;  /* 0x00016500ff1077ac */ /* 0x000f220008000a00 */
[----:B-1----:R-:W-:Y:S02]  /*1370*/  UISETP.NE.AND UP0, UPT, UR26, 0x1, UPT ;  /* 0x000000011a00788c */ /* 0x002fe4000bf05270 */
[----:B---3--:R-:W-:Y:S02]  /*1380*/  UIMAD.WIDE.U32 UR6, UR5, UR27, URZ ;  /* 0x0000001b050672a5 */ /* 0x008fe4000f8e00ff */
[----:B--2---:R-:W-:-:S02]  /*1390*/  UIMAD.WIDE.U32 UR8, UR12, UR24, URZ ;  /* 0x000000180c0872a5 */ /* 0x004fc4000f8e00ff */
[----:B----4-:R-:W-:Y:S02]  /*13a0*/  UISETP.NE.AND UP1, UPT, UR22, 0x1, UPT ;  /* 0x000000011600788c */ /* 0x010fe4000bf25270 */
[----:B------:R-:W-:Y:S01]  /*13b0*/  UISETP.NE.AND UP2, UPT, UR18, 0x1, UPT ;  /* 0x000000011200788c */ /* 0x000fe2000bf45270 */
[----:B------:R-:W-:Y:S02]  /*13c0*/  UMOV UR6, UR7 ;  /* 0x0000000700067c82 */ /* 0x000fe40008000000 */
[----:B------:R-:W-:Y:S01]  /*13d0*/  UMOV UR8, UR9 ;  /* 0x0000000900087c82 */ /* 0x000fe20008000000 */
[----:B------:R-:W-:Y:S02]  /*13e0*/  @UP0 USHF.R.U32.HI UR5, URZ, UR4, UR6 ;  /* 0x00000004ff050299 */ /* 0x000fe40008011606 */
[----:B------:R-:W-:Y:S02]  /*13f0*/  UIMAD.WIDE.U32 UR14, UR20, UR27, URZ ;  /* 0x0000001b140e72a5 */ /* 0x000fe4000f8e00ff */
[----:B------:R-:W-:-:S02]  /*1400*/  UIMAD.WIDE.U32 UR6, UR5, UR16, URZ ;  /* 0x00000010050672a5 */ /* 0x000fc4000f8e00ff */
[----:B------:R-:W-:Y:S02]  /*1410*/  @UP1 USHF.R.U32.HI UR12, URZ, UR25, UR8 ;  /* 0x00000019ff0c1299 */ /* 0x000fe40008011608 */
[----:B------:R-:W-:Y:S02]  /*1420*/  UIMAD.WIDE.U32 UR10, UR21, UR24, URZ ;  /* 0x00000018150a72a5 */ /* 0x000fe4000f8e00ff */
[----:B------:R-:W-:Y:S01]  /*1430*/  UIMAD.WIDE.U32 UR8, UR12, UR16, URZ ;  /* 0x000000100c0872a5 */ /* 0x000fe2000f8e00ff */
[----:B------:R-:W-:Y:S01]  /*1440*/  UMOV UR14, UR15 ;  /* 0x0000000f000e7c82 */ /* 0x000fe20008000000 */
[----:B------:R-:W-:Y:S01]  /*1450*/  UMOV UR6, UR7 ;  /* 0x0000000700067c82 */ /* 0x000fe20008000000 */
[----:B------:R-:W-:Y:S02]  /*1460*/  USHF.R.U32.HI UR14, URZ, UR4, UR14 ;  /* 0x00000004ff0e7299 */ /* 0x000fe4000801160e */
[----:B------:R-:W-:Y:S01]  /*1470*/  @UP2 USHF.R.U32.HI UR5, URZ, UR17, UR6 ;  /* 0x00000011ff052299 */ /* 0x000fe20008011606 */
[----:B------:R-:W-:-:S02]  /*1480*/  UMOV UR10, UR11 ;  /* 0x0000000b000a7c82 */ /* 0x000fc40008000000 */
[----:B------:R-:W-:Y:S01]  /*1490*/  UMOV UR6, UR9 ;  /* 0x0000000900067c82 */ /* 0x000fe20008000000 */
[----:B------:R-:W-:Y:S02]  /*14a0*/  USHF.R.U32.HI UR10, URZ, UR25, UR10 ;  /* 0x00000019ff0a7299 */ /* 0x000fe4000801160a */
[----:B------:R-:W-:Y:S02]  /*14b0*/  @UP2 USHF.R.U32.HI UR12, URZ, UR17, UR6 ;  /* 0x00000011ff0c2299 */ /* 0x000fe40008011606 */
[----:B------:R-:W-:Y:S02]  /*14c0*/  USEL UR4, UR20, UR14, !UP0 ;  /* 0x0000000e14047287 */ /* 0x000fe4000c000000 */
[----:B------:R-:W-:Y:S02]  /*14d0*/  UIMAD UR6, UR5, UR18, URZ ;  /* 0x00000012050672a4 */ /* 0x000fe4000f8e02ff */
[----:B------:R-:W-:Y:S02]  /*14e0*/  USEL UR5, UR21, UR10, !UP1 ;  /* 0x0000000a15057287 */ /* 0x000fe4000c800000 */
[----:B------:R-:W-:-:S02]  /*14f0*/  UIMAD UR8, UR12, UR18, URZ ;  /* 0x000000120c0872a4 */ /* 0x000fc4000f8e02ff */
[----:B------:R-:W-:Y:S02]  /*1500*/  UISETP.GE.AND UP0, UPT, UR4, UR6, UPT ;  /* 0x000000060400728c */ /* 0x000fe4000bf06270 */
[----:B------:R-:W-:Y:S02]  /*1510*/  UIMAD.WIDE.U32 UR6, UR4, UR16, URZ ;  /* 0x00000010040672a5 */ /* 0x000fe4000f8e00ff */
[----:B------:R-:W-:Y:S02]  /*1520*/  UISETP.GE.OR UP0, UPT, UR5, UR8, UP0 ;  /* 0x000000080500728c */ /* 0x000fe40008706670 */
[----:B------:R-:W-:Y:S02]  /*1530*/  UIMAD.WIDE.U32 UR8, UR5, UR16, URZ ;  /* 0x00000010050872a5 */ /* 0x000fe4000f8e00ff */
[----:B------:R-:W-:Y:S02]  /*1540*/  USHF.R.U32.HI UR7, URZ, UR17, UR7 ;  /* 0x00000011ff077299 */ /* 0x000fe40008011607 */
[----:B------:R-:W-:-:S02]  /*1550*/  UIADD3 UR10, UPT, UPT, -UR4, URZ, URZ ;  /* 0x000000ff040a7290 */ /* 0x000fc4000fffe1ff */
[----:B------:R-:W-:Y:S02]  /*1560*/  USEL UR7, UR4, UR7, !UP2 ;  /* 0x0000000704077287 */ /* 0x000fe4000d000000 */
[----:B------:R-:W-:Y:S01]  /*1570*/  UIADD3 UR16, UPT, UPT, -UR5, URZ, URZ ;  /* 0x000000ff05107290 */ /* 0x000fe2000fffe1ff */
[----:B------:R-:W-:Y:S01]  /*1580*/  @!UP0 UMOV UR6, UR9 ;  /* 0x0000000900068c82 */ /* 0x000fe20008000000 */
[----:B------:R-:W-:Y:S02]  /*1590*/  UIADD3 UR8, UPT, UPT, -UR7, URZ, URZ ;  /* 0x000000ff07087290 */ /* 0x000fe4000fffe1ff */
[----:B------:R-:W-:Y:S02]  /*15a0*/  @!UP0 USHF.R.U32.HI UR6, URZ, UR17, UR6 ;  /* 0x00000011ff068299 */ /* 0x000fe40008011606 */
[----:B------:R-:W-:Y:S02]  /*15b0*/  UIMAD UR8, UR18, UR8, UR4 ;  /* 0x00000008120872a4 */ /* 0x000fe4000f8e0204 */
[----:B------:R-:W-:-:S02]  /*15c0*/  @!UP0 USEL UR6, UR5, UR6, !UP2 ;  /* 0x0000000605068287 */ /* 0x000fc4000d000000 */
[----:B------:R-:W-:Y:S02]  /*15d0*/  UIMAD UR20, UR26, UR10, UR20 ;  /* 0x0000000a1a1472a4 */ /* 0x000fe4000f8e0214 */
[----:B------:R-:W-:Y:S02]  /*15e0*/  @!UP0 UIADD3 UR7, UPT, UPT, UR7, -UR6, URZ ;  /* 0x8000000607078290 */ /* 0x000fe4000fffe0ff */
[----:B------:R-:W-:Y:S02]  /*15f0*/  @!UP0 UIMAD UR6, UR8, UR12, UR6 ;  /* 0x0000000c080682a4 */ /* 0x000fe4000f8e0206 */
[----:B------:R-:W-:Y:S02]  /*1600*/  @!UP0 UIMAD UR4, UR7, UR18, UR5 ;  /* 0x00000012070482a4 */ /* 0x000fe4000f8e0205 */
[----:B------:R-:W-:Y:S02]  /*1610*/  UIMAD UR16, UR22, UR16, UR21 ;  /* 0x00000010161072a4 */ /* 0x000fe4000f8e0215 */
[----:B------:R-:W-:Y:S01]  /*1620*/  UIMAD UR20, UR4, UR26, UR20 ;  /* 0x0000001a041472a4 */ /* 0x000fe2000f8e0214 */
[----:B------:R-:W-:-:S02]  /*1630*/  @!UP0 UMOV UR5, UR6 ;  /* 0x0000000600058c82 */ /* 0x000fc40008000000 */
[----:B------:R-:W-:-:S12]  /*1640*/  UIMAD UR16, UR5, UR22, UR16 ;  /* 0x00000016051072a4 */ /* 0x000fd8000f8e0210 */
.L_x_18:
[----:B------:R-:W-:Y:S02]  /*1650*/  UISETP.NE.AND UP0, UPT, UR23, 0x1, UPT ;  /* 0x000000011700788c */ /* 0x000fe4000bf05270 */
[----:B------:R-:W-:Y:S02]  /*1660*/  UISETP.NE.AND UP1, UPT, UR13, 0x2, UPT ;  /* 0x000000020d00788c */ /* 0x000fe4000bf25270 */
[----:B------:R-:W-:Y:S02]  /*1670*/  ULOP3.LUT UR28, UR28, 0x800, URZ, 0xc0, !UPT ;  /* 0x000008001c1c7892 */ /* 0x000fe4000f8ec0ff */
[----:B------:R-:W-:-:S03]  /*1680*/  USHF.L.U32 UR24, UR29, UR19, URZ ;  /* 0x000000131d187299 */ /* 0x000fc600080006ff */
[----:B------:R-:W-:Y:S09]  /*1690*/  BRA.U UP0, `(.L_x_19) ;  /* 0x0000000100447547 */ /* 0x000ff2000b800000 */
[----:B------:R-:W1:Y:S01]  /*16a0*/  LDCU.128 UR8, c[0x0][0xb10] ;  /* 0x00016200ff0877ac */ /* 0x000e620008000c00 */
[----:B------:R-:W2:Y:S01]  /*16b0*/  LDCU UR12, c[0x0][0xb0c] ;  /* 0x00016180ff0c77ac */ /* 0x000ea20008000800 */
[----:B------:R-:W3:Y:S01]  /*16c0*/  LDCU UR14, c[0x0][0xb20] ;  /* 0x00016400ff0e77ac */ /* 0x000ee20008000800 */
[----:B-1----:R-:W-:Y:S02]  /*16d0*/  UIMAD.WIDE.U32 UR6, UR16, UR8, URZ ;  /* 0x00000008100672a5 */ /* 0x002fe4000f8e00ff */
[----:B------:R-:W-:Y:S02]  /*16e0*/  UIMAD.WIDE.U32 UR4, UR20, UR11, URZ ;  /* 0x0000000b140472a5 */ /* 0x000fe4000f8e00ff */
[----:B--2---:R-:W-:Y:S02]  /*16f0*/  UISETP.NE.AND UP2, UPT, UR12, 0x1, UPT ;  /* 0x000000010c00788c */ /* 0x004fe4000bf45270 */
[----:B------:R-:W-:Y:S01]  /*1700*/  UISETP.NE.AND UP0, UPT, UR10, 0x1, UPT ;  /* 0x000000010a00788c */ /* 0x000fe2000bf05270 */
[----:B------:R-:W-:-:S02]  /*1710*/  UMOV UR6, UR7 ;  /* 0x0000000700067c82 */ /* 0x000fc40008000000 */
[----:B------:R-:W-:Y:S01]  /*1720*/  UMOV UR4, UR5 ;  /* 0x0000000500047c82 */ /* 0x000fe20008000000 */
[----:B------:R-:W-:Y:S02]  /*1730*/  USHF.R.U32.HI UR6, URZ, UR9, UR6 ;  /* 0x00000009ff067299 */ /* 0x000fe40008011606 */
[----:B---3--:R-:W-:Y:S02]  /*1740*/  USHF.R.U32.HI UR4, URZ, UR14, UR4 ;  /* 0x0000000eff047299 */ /* 0x008fe40008011604 */
[----:B------:R-:W-:Y:S02]  /*1750*/  USEL UR5, UR16, UR6, !UP2 ;  /* 0x0000000610057287 */ /* 0x000fe4000d000000 */
[----:B------:R-:W-:-:S04]  /*1760*/  USEL UR4, UR20, UR4, !UP0 ;  /* 0x0000000414047287 */ /* 0x000fc8000c000000 */
[----:B------:R-:W-:Y:S02]  /*1770*/  UIADD3 UR6, UPT, UPT, -UR4, UR5, URZ ;  /* 0x0000000504067290 */ /* 0x000fe4000fffe1ff */
[----:B------:R-:W-:Y:S02]  /*1780*/  UIADD3 UR4, UPT, UPT, UR4, -UR5, URZ ;  /* 0x8000000504047290 */ /* 0x000fe4000fffe0ff */
[----:B------:R-:W-:Y:S02]  /*1790*/  UIMAD UR20, UR6, UR10, UR20 ;  /* 0x0000000a061472a4 */ /* 0x000fe4000f8e0214 */
[----:B------:R-:W-:-:S12]  /*17a0*/  UIMAD UR16, UR4, UR12, UR16 ;  /* 0x0000000c041072a4 */ /* 0x000fd8000f8e0210 */
.L_x_19:
[----:B------:R-:W-:Y:S05]  /*17b0*/  BRA.U !UP5, `(.L_x_20) ;  /* 0x000000010d0c7547 */ /* 0x000fea000b800000 */
[----:B------:R-:W-:Y:S01]  /*17c0*/  UCGABAR_WAIT ;  /* 0x0000000000007dc7 */ /* 0x000fe20008000000 */
[----:B------:R-:W-:Y:S01]  /*17d0*/  CCTL.IVALL ;  /* 0x00000000ff00798f */ /* 0x000fe20002000000 */
[----:B------:R-:W-:Y:S05]  /*17e0*/  BRA `(.L_x_21) ;  /* 0x0000000000047947 */ /* 0x000fea0003800000 */
.L_x_20:
[----:B------:R-:W-:Y:S06]  /*17f0*/  BAR.SYNC.DEFER_BLOCKING 0x0 ;  /* 0x0000000000007b1d */ /* 0x000fec0000010000 */
.L_x_21:
[----:B------:R-:W-:Y:S05]  /*1800*/  BRA.U UP1, `(.L_x_22) ;  /* 0x0000001101cc7547 */ /* 0x000fea000b800000 */
[----:B------:R-:W1:Y:S01]  /*1810*/  LDCU UR6, c[0x0][0x38c] ;  /* 0x00007180ff0677ac */ /* 0x000e620008000800 */
[----:B------:R-:W2:Y:S01]  /*1820*/  S2UR UR9, SR_CgaCtaId ;  /* 0x00000000000979c3 */ /* 0x000ea20000008800 */
[----:B------:R-:W-:Y:S01]  /*1830*/  PLOP3.LUT P1, PT, PT, PT, UP3, 0x80, 0x8 ;  /* 0x000000000008781c */ /* 0x000fe20003f2f038 */
[----:B------:R-:W-:Y:S01]  /*1840*/  IMAD.MOV.U32 R12, RZ, RZ, 0x1 ;  /* 0x00000001ff0c7424 */ /* 0x000fe200078e00ff */
[----:B------:R-:W-:Y:S01]  /*1850*/  UMOV UR8, 0x400 ;  /* 0x0000040000087882 */ /* 0x000fe20000000000 */
[----:B------:R-:W-:Y:S01]  /*1860*/  UISETP.NE.AND UP1, UPT, UR13, URZ, UPT ;  /* 0x000000ff0d00728c */ /* 0x000fe2000bf25270 */
[----:B------:R-:W-:Y:S01]  /*1870*/  ISETP.NE.AND P2, PT, R3, RZ, P3 ;  /* 0x000000ff0300720c */ /* 0x000fe20001f45270 */
[----:B------:R-:W-:Y:S01]  /*1880*/  USHF.L.U32 UR7, UR21, 0x7, URZ ;  /* 0x0000000715077899 */ /* 0x000fe200080006ff */
[----:B------:R-:W-:Y:S01]  /*1890*/  PLOP3.LUT P1, PT, P1, PT, PT, 0x8, 0x80 ;  /* 0x000000000080781c */ /* 0x000fe20000f2e170 */
[----:B------:R-:W-:Y:S01]  /*18a0*/  USHF.L.U32 UR46, UR21, 0x6, URZ ;  /* 0x00000006152e7899 */ /* 0x000fe200080006ff */
[----:B------:R-:W-:Y:S01]  /*18b0*/  CS2R R10, SRZ ;  /* 0x00000000000a7805 */ /* 0x000fe2000001ff00 */
[----:B------:R-:W-:Y:S01]  /*18c0*/  IMAD.MOV.U32 R9, RZ, RZ, RZ ;  /* 0x000000ffff097224 */ /* 0x000fe200078e00ff */
[----:B------:R-:W3:Y:S01]  /*18d0*/  LDCU UR39, c[0x0][0x370] ;  /* 0x00006e00ff2777ac */ /* 0x000ee20008000800 */
[----:B------:R-:W-:Y:S01]  /*18e0*/  IMAD.MOV.U32 R8, RZ, RZ, 0x1 ;  /* 0x00000001ff087424 */ /* 0x000fe200078e00ff */
[----:B------:R-:W4:Y:S01]  /*18f0*/  LDCU.64 UR26, c[0x0][0x348] ;  /* 0x00006900ff1a77ac */ /* 0x000f220008000a00 */
[----:B-1----:R-:W-:-:S02]  /*1900*/  UIADD3 UR5, UPT, UPT, UR6, 0x1f, URZ ;  /* 0x0000001f06057890 */ /* 0x002fc4000fffe0ff */
[----:B------:R-:W-:Y:S02]  /*1910*/  UIADD3 UR47, UPT, UPT, UR6, 0x3e, URZ ;  /* 0x0000003e062f7890 */ /* 0x000fe4000fffe0ff */
[----:B------:R-:W-:Y:S02]  /*1920*/  USHF.R.S32.HI UR4, URZ, 0x1f, UR5 ;  /* 0x0000001fff047899 */ /* 0x000fe40008011405 */
[----:B--2---:R-:W-:Y:S02]  /*1930*/  ULEA UR13, UR9, UR8, 0x18 ;  /* 0x00000008090d7291 */ /* 0x004fe4000f8ec0ff */
[----:B------:R-:W-:Y:S02]  /*1940*/  ULEA.HI UR4, UR4, UR5, URZ, 0x5 ;  /* 0x0000000504047291 */ /* 0x000fe4000f8f28ff */
[----:B------:R-:W-:Y:S02]  /*1950*/  ULOP3.LUT UR5, UR7, 0x80, URZ, 0xc0, !UPT ;  /* 0x0000008007057892 */ /* 0x000fe4000f8ec0ff */
[----:B------:R-:W-:-:S02]  /*1960*/  USHF.R.S32.HI UR41, URZ, 0x5, UR4 ;  /* 0x00000005ff297899 */ /* 0x000fc40008011404 */
[----:B------:R-:W-:Y:S02]  /*1970*/  UIADD3 UR4, UPT, UPT, UR6, -0x1, URZ ;  /* 0xffffffff06047890 */ /* 0x000fe4000fffe0ff */
[----:B------:R-:W-:Y:S02]  /*1980*/  UISETP.LT.U32.AND UP0, UPT, UR41, 0x3, UPT ;  /* 0x000000032900788c */ /* 0x000fe4000bf01070 */
[----:B------:R-:W-:Y:S02]  /*1990*/  UISETP.GE.U32.AND UP2, UPT, UR4, -0x3f, UPT ;  /* 0xffffffc10400788c */ /* 0x000fe4000bf46070 */
[----:B------:R-:W-:Y:S02]  /*19a0*/  USEL UR40, UR41, 0x3, UP0 ;  /* 0x0000000329287887 */ /* 0x000fe40008000000 */
[----:B------:R-:W-:Y:S02]  /*19b0*/  ULEA UR30, UR28, UR13, 0x2 ;  /* 0x0000000d1c1e7291 */ /* 0x000fe4000f8e10ff */
[----:B------:R-:W-:Y:S01]  /*19c0*/  UIADD3 UR4, UPT, UPT, UR40, -0x1, URZ ;  /* 0xffffffff28047890 */ /* 0x000fe2000fffe0ff */
[----:B------:R-:W1:Y:S04]  /*19d0*/  LDCU UR38, c[0x0][0x374] ;  /* 0x00006e80ff2677ac */ /* 0x000e680008000800 */
[----:B------:R-:W-:-:S02]  /*19e0*/  @UP2 UIADD3 UR4, UPT, UPT, UR40, URZ, URZ ;  /* 0x000000ff28042290 */ /* 0x000fc4000fffe0ff */
[----:B------:R-:W-:Y:S02]  /*19f0*/  ULOP3.LUT UR46, UR46, 0x40, URZ, 0xc0, !UPT ;  /* 0x000000402e2e7892 */ /* 0x000fe4000f8ec0ff */
[----:B------:R-:W-:Y:S02]  /*1a00*/  USEL UR21, UR53, 0x2, UP1 ;  /* 0x0000000235157887 */ /* 0x000fe40008800000 */
[----:B------:R-:W-:Y:S02]  /*1a10*/  ULEA.HI UR44, UR28, UR5, URZ, 0x1b ;  /* 0x000000051c2c7291 */ /* 0x000fe4000f8fd8ff */
[----:B------:R-:W-:Y:S02]  /*1a20*/  UIADD3 UR30, UPT, UPT, UR30, 0x8400, URZ ;  /* 0x000084001e1e7890 */ /* 0x000fe4000fffe0ff */
[----:B------:R-:W-:Y:S02]  /*1a30*/  UIADD3 UR43, UPT, UPT, UR41, -UR40, URZ ;  /* 0x80000028292b7290 */ /* 0x000fe4000fffe0ff */
[----:B------:R-:W-:-:S02]  /*1a40*/  UIADD3 UR29, UPT, UPT, UR4, 0x1, URZ ;  /* 0x00000001041d7890 */ /* 0x000fc4000fffe0ff */
[----:B------:R-:W-:Y:S01]  /*1a50*/  UIADD3 UR42, UPT, UPT, -UR4, URZ, URZ ;  /* 0x000000ff042a7290 */ /* 0x000fe2000fffe1ff */
[----:B-1-34-:R-:W-:-:S11]  /*1a60*/  UMOV UR6, URZ ;  /* 0x000000ff00067c82 */ /* 0x01afd60008000000 */
.L_x_42:
[----:B------:R-:W1:Y:S02]  /*1a70*/  S2UR UR4, SR_CgaCtaId ;  /* 0x00000000000479c3 */ /* 0x000e640000008800 */
[----:B-1----:R-:W-:-:S09]  /*1a80*/  UISETP.NE.AND UP0, UPT, UR4, URZ, UPT ;  /* 0x000000ff0400728c */ /* 0x002fd2000bf05270 */
[----:B------:R-:W-:Y:S05]  /*1a90*/  BRA.U UP0, `(.L_x_23) ;  /* 0x0000000100287547 */ /* 0x000fea000b800000 */
[----:B------:R-:W-:Y:S02]  /*1aa0*/  LEA R0, R9, UR13, 0x3 ;  /* 0x0000000d09007c11 */ /* 0x000fe4000f8e18ff */
[----:B------:R-:W-:-:S04]  /*1ab0*/  SHF.L.U32 R2, R8, 0x1f, RZ ;  /* 0x0000001f08027819 */ /* 0x000fc800000006ff */
[----:B------:R-:W1:Y:S02]  /*1ac0*/  SYNCS.PHASECHK.TRANS64.TRYWAIT P0, [R0+URZ+0xf0], R2 ;  /* 0x0000f002000075a7 */ /* 0x000e6400080011ff */
[----:B-1----:R-:W-:Y:S05]  /*1ad0*/  @!P0 BRA `(.L_x_24) ;  /* 0x0000009c00ec8947 */ /* 0x002fea0003800000 */
.L_x_184:
[----:B------:R-:W-:Y:S01]  /*1ae0*/  VIADD R9, R9, 0x1 ;  /* 0x0000000109097836 */ /* 0x000fe20000000000 */
[----:B------:R1:W-:Y:S04]  /*1af0*/  SYNCS.ARRIVE.TRANS64.A1T0 RZ, [R0+URZ+0xe0], RZ ;  /* 0x0000e0ff00ff79a7 */ /* 0x0003e800081000ff */
[----:B------:R-:W-:-:S04]  /*1b00*/  ISETP.NE.AND P0, PT, R9, 0x2, PT ;  /* 0x000000020900780c */ /* 0x000fc80003f05270 */
[----:B------:R-:W-:Y:S02]  /*1b10*/  SEL R9, R9, RZ, P0 ;  /* 0x000000ff09097207 */ /* 0x000fe40000000000 */
[----:B-1----:R-:W-:-:S04]  /*1b20*/  SEL R0, RZ, 0x1, P0 ;  /* 0x00000001ff007807 */ /* 0x002fc80000000000 */
[----:B------:R-:W-:-:S07]  /*1b30*/  LOP3.LUT R8, R8, R0, RZ, 0x3c, !PT ;  /* 0x0000000008087212 */ /* 0x000fce00078e3cff */
.L_x_23:
[----:B------:R-:W-:Y:S01]  /*1b40*/  ULEA UR4, UR6, UR13, 0x3 ;  /* 0x0000000d06047291 */ /* 0x000fe2000f8e18ff */
[----:B------:R-:W-:Y:S01]  /*1b50*/  SHF.L.U32 R0, R12, 0x1f, RZ ;  /* 0x0000001f0c007819 */ /* 0x000fe200000006ff */
[----:B------:R-:W-:Y:S02]  /*1b60*/  UISETP.GE.U32.AND UP0, UPT, UR47, 0x3f, UPT ;  /* 0x0000003f2f00788c */ /* 0x000fe4000bf06070 */
[----:B------:R-:W-:Y:S01]  /*1b70*/  ULEA UR11, UR20, UR46, 0x7 ;  /* 0x0000002e140b7291 */ /* 0x000fe2000f8e38ff */
[----:B------:R-:W-:-:S04]  /*1b80*/  UMOV UR7, URZ ;  /* 0x000000ff00077c82 */ /* 0x000fc80008000000 */
[----:B------:R1:W2:Y:S01]  /*1b90*/  SYNCS.PHASECHK.TRANS64.TRYWAIT P0, [UR4+0x18], R0 ;  /* 0x00001800ff0075a7 */ /* 0x0002a20008001104 */
[----:B------:R-:W-:-:S04]  /*1ba0*/  ULEA.HI UR4, UR16, UR16, URZ, 0x1 ;  /* 0x0000001010047291 */ /* 0x000fc8000f8f08ff */
[----:B------:R-:W-:-:S04]  /*1bb0*/  USHF.L.U32 UR4, UR4, 0x7, URZ ;  /* 0x0000000704047899 */ /* 0x000fc800080006ff */
[----:B------:R-:W-:-:S04]  /*1bc0*/  ULOP3.LUT UR35, UR4, 0xffffff00, URZ, 0xc0, !UPT ;  /* 0xffffff0004237892 */ /* 0x000fc8000f8ec0ff */
[----:B------:R-:W-:Y:S01]  /*1bd0*/  UIADD3 UR35, UPT, UPT, UR44, UR35, URZ ;  /* 0x000000232c237290 */ /* 0x000fe2000fffe0ff */
[----:B------:R-:W-:Y:S11]  /*1be0*/  BRA.U !UP0, `(.L_x_25) ;  /* 0x0000000108c87547 */ /* 0x000ff6000b800000 */
[----:B------:R-:W-:Y:S01]  /*1bf0*/  UMOV UR16, UR42 ;  /* 0x0000002a00107c82 */ /* 0x000fe20008000000 */
[----:B------:R-:W-:Y:S01]  /*1c00*/  UMOV UR4, UR6 ;  /* 0x0000000600047c82 */ /* 0x000fe20008000000 */
[----:B------:R-:W-:-:S05]  /*1c10*/  UMOV UR34, URZ ;  /* 0x000000ff00227c82 */ /* 0x000fca0008000000 */
.L_x_31:
[----:B------:R-:W-:Y:S01]  /*1c20*/  ULEA UR33, UR4, UR13, 0x3 ;  /* 0x0000000d04217291 */ /* 0x000fe2000f8e18ff */
[----:B------:R-:W-:Y:S01]  /*1c30*/  @P3 MOV R2, 0xc000 ;  /* 0x0000c00000023802 */ /* 0x000fe20000000f00 */
[----:B--234-:R-:W-:Y:S10]  /*1c40*/  @P0 BRA `(.L_x_26) ;  /* 0x00000000000c0947 */ /* 0x01cff40003800000 */
[----:B------:R-:W-:-:S04]  /*1c50*/  SHF.L.U32 R3, R12, 0x1f, RZ ;  /* 0x0000001f0c037819 */ /* 0x000fc800000006ff */
[----:B------:R-:W2:Y:S02]  /*1c60*/  SYNCS.PHASECHK.TRANS64.TRYWAIT P0, [UR33+0x18], R3 ;  /* 0x00001803ff0075a7 */ /* 0x000ea40008001121 */
[----:B--2---:R-:W-:Y:S05]  /*1c70*/  @!P0 BRA `(.L_x_27) ;  /* 0x0000009c00988947 */ /* 0x004fea0003800000 */
.L_x_26:
[----:B------:R2:W-:Y:S01]  /*1c80*/  @P3 SYNCS.ARRIVE.TRANS64 RZ, [UR33], R2 ;  /* 0x00000002ffff39a7 */ /* 0x0005e20008000021 */
[----:B------:R-:W-:Y:S02]  /*1c90*/  ULOP3.LUT UR5, UR21, 0x2, URZ, 0xfc, !UPT ;  /* 0x0000000215057892 */ /* 0x000fe4000f8efcff */
[----:B------:R-:W-:Y:S02]  /*1ca0*/  UIADD3 UR16, UPT, UPT, UR16, 0x1, URZ ;  /* 0x0000000110107890 */ /* 0x000fe4000fffe0ff */
[----:B------:R-:W-:Y:S02]  /*1cb0*/  UISETP.NE.AND UP0, UPT, UR5, 0x2, UPT ;  /* 0x000000020500788c */ /* 0x000fe4000bf05270 */
[----:B------:R-:W-:-:S07]  /*1cc0*/  UISETP.NE.AND UP2, UPT, UR16, 0x1, UPT ;  /* 0x000000011000788c */ /* 0x000fce000bf45270 */
[----:B------:R-:W-:Y:S05]  /*1cd0*/  BRA.U UP0, `(.L_x_28) ;  /* 0x0000000100047547 */ /* 0x000fea000b800000 */
[----:B------:R-:W-:Y:S05]  /*1ce0*/  BPT.TRAP 0x1 ;  /* 0x000000040000795c */ /* 0x000fea0000300000 */
.L_x_28:
[----:B------:R-:W-:Y:S04]  /*1cf0*/  BSSY.RECONVERGENT B0, `(.L_x_29) ;  /* 0x0000003000007945 */ /* 0x000fe80003800200 */
[----:B------:R-:W-:Y:S05]  /*1d00*/  @!P2 BRA `(.L_x_30) ;  /* 0x000000000004a947 */ /* 0x000fea0003800000 */
[----:B------:R-:W-:Y:S05]  /*1d10*/  BPT.TRAP 0x1 ;  /* 0x000000040000795c */ /* 0x000fea0000300000 */
.L_x_30:
[----:B------:R-:W-:Y:S05]  /*1d20*/  BSYNC.RECONVERGENT B0 ;  /* 0x0000000000007941 */ /* 0x000fea0003800200 */
.L_x_29:
[----:B------:R-:W-:Y:S02]  /*1d30*/  UIADD3 UR5, UPT, UPT, UR4, 0x1, URZ ;  /* 0x0000000104057890 */ /* 0x000fe4000fffe0ff */
[----:B------:R-:W-:Y:S02]  /*1d40*/  ULEA UR32, UR4, UR28, 0xc ;  /* 0x0000001c04207291 */ /* 0x000fe4000f8e60ff */
[----:B------:R-:W-:Y:S02]  /*1d50*/  UISETP.NE.AND UP0, UPT, UR5, 0x3, UPT ;  /* 0x000000030500788c */ /* 0x000fe4000bf05270 */
[----:B------:R-:W-:Y:S02]  /*1d60*/  UIADD3 UR14, UP1, UPT, UR26, 0x80, URZ ;  /* 0x000000801a0e7890 */ /* 0x000fe4000ff3e0ff */
[----:B------:R-:W-:Y:S02]  /*1d70*/  USEL UR7, URZ, 0x1, UP0 ;  /* 0x00000001ff077887 */ /* 0x000fe40008000000 */
[----:B------:R-:W-:-:S02]  /*1d80*/  USEL UR6, UR5, URZ, UP0 ;  /* 0x000000ff05067287 */ /* 0x000fc40008000000 */
[----:B------:R-:W-:Y:S02]  /*1d90*/  ULEA UR8, UR4, UR13, 0xd ;  /* 0x0000000d04087291 */ /* 0x000fe4000f8e68ff */
[----:B------:R-:W-:Y:S01]  /*1da0*/  ULEA UR5, UR6, UR13, 0x3 ;  /* 0x0000000d06057291 */ /* 0x000fe2000f8e18ff */
[----:B------:R-:W-:Y:S01]  /*1db0*/  LOP3.LUT R12, R12, UR7, RZ, 0x3c, !PT ;  /* 0x000000070c0c7c12 */ /* 0x000fe2000f8e3cff */
[----:B------:R-:W-:Y:S02]  /*1dc0*/  ULEA UR32, UR32, UR13, 0x2 ;  /* 0x0000000d20207291 */ /* 0x000fe4000f8e10ff */
[----:B------:R-:W-:Y:S01]  /*1dd0*/  UIADD3 UR4, UP0, UPT, UR26, 0x180, URZ ;  /* 0x000001801a047890 */ /* 0x000fe2000ff1e0ff */
[----:B-1----:R-:W-:Y:S01]  /*1de0*/  SHF.L.U32 R0, R12, 0x1f, RZ ;  /* 0x0000001f0c007819 */ /* 0x002fe200000006ff */
[----:B------:R-:W-:Y:S02]  /*1df0*/  ULOP3.LUT UR33, UR33, 0xfefffff8, URZ, 0xc0, !UPT ;  /* 0xfefffff821217892 */ /* 0x000fe4000f8ec0ff */
[----:B------:R-:W-:Y:S01]  /*1e00*/  UIADD3.X UR15, UPT, UPT, URZ, UR27, URZ, UP1, !UPT ;  /* 0x0000001bff0f7290 */ /* 0x000fe20008ffe4ff */
[----:B------:R3:W4:Y:S01]  /*1e10*/  SYNCS.PHASECHK.TRANS64.TRYWAIT P0, [UR5+0x18], R0 ;  /* 0x00001800ff0075a7 */ /* 0x0007220008001105 */
[----:B------:R-:W-:-:S02]  /*1e20*/  UIADD3 UR32, UPT, UPT, UR32, 0x8400, URZ ;  /* 0x0000840020207890 */ /* 0x000fc4000fffe0ff */
[----:B------:R-:W-:Y:S02]  /*1e30*/  UPRMT UR7, URZ, 0x5410, UR24 ;  /* 0x00005410ff077896 */ /* 0x000fe40008000018 */
[----:B------:R-:W-:Y:S02]  /*1e40*/  UIADD3 UR8, UPT, UPT, UR8, 0x14400, URZ ;  /* 0x0001440008087890 */ /* 0x000fe4000fffe0ff */
[----:B------:R-:W-:Y:S01]  /*1e50*/  UIADD3.X UR5, UPT, UPT, URZ, UR27, URZ, UP0, !UPT ;  /* 0x0000001bff057290 */ /* 0x000fe200087fe4ff */
[----:B------:R-:W-:Y:S01]  /*1e60*/  UMOV UR18, 0x0 ;  /* 0x0000000000127882 */ /* 0x000fe20000000000 */
[----:B------:R-:W-:Y:S01]  /*1e70*/  UMOV UR19, 0x10000000 ;  /* 0x1000000000137882 */ /* 0x000fe20000000000 */
[----:B------:R-:W-:Y:S01]  /*1e80*/  UMOV UR10, UR34 ;  /* 0x00000022000a7c82 */ /* 0x000fe20008000000 */
[----:B------:R-:W-:Y:S01]  /*1e90*/  UMOV UR12, UR36 ;  /* 0x00000024000c7c82 */ /* 0x000fe20008000000 */
[----:B------:R-:W-:Y:S01]  /*1ea0*/  UMOV UR9, UR33 ;  /* 0x0000002100097c82 */ /* 0x000fe20008000000 */
[----:B------:R1:W-:Y:S03]  /*1eb0*/  UTMALDG.3D.MULTICAST.2CTA [UR32], [UR14], UR7, desc[UR18] ;  /* 0x000012200e0073b4 */ /* 0x0003e60008211807 */
[----:B------:R2:W-:Y:S01]  /*1ec0*/  UTMALDG.3D.2CTA [UR8], [UR4], desc[UR18] ;  /* 0x00001208040075b4 */ /* 0x0005e20008211000 */
[----:B-1----:R-:W-:Y:S01]  /*1ed0*/  UIADD3 UR34, UPT, UPT, UR34, 0x20, URZ ;  /* 0x0000002022227890 */ /* 0x002fe2000fffe0ff */
[----:B------:R-:W-:Y:S01]  /*1ee0*/  UMOV UR7, UR29 ;  /* 0x0000001d00077c82 */ /* 0x000fe20008000000 */
[----:B--2---:R-:W-:Y:S01]  /*1ef0*/  UMOV UR4, UR6 ;  /* 0x0000000600047c82 */ /* 0x004fe20008000000 */
[----:B------:R-:W-:Y:S09]  /*1f00*/  BRA.U UP2, `(.L_x_31) ;  /* 0xfffffffd02447547 */ /* 0x000ff2000b83ffff */
.L_x_25:
[----:B------:R-:W-:Y:S01]  /*1f10*/  ULEA UR4, UR6, UR13, 0x3 ;  /* 0x0000000d06047291 */ /* 0x000fe2000f8e18ff */
[----:B-1-3--:R-:W-:Y:S01]  /*1f20*/  SHF.L.U32 R0, R12, 0x1f, RZ ;  /* 0x0000001f0c007819 */ /* 0x00afe200000006ff */
[----:B------:R-:W-:Y:S01]  /*1f30*/  @!P1 SYNCS.ARRIVE.TRANS64.A1T0 RZ, [UR13+0x78], RZ ;  /* 0x000078ffffff99a7 */ /* 0x000fe2000810000d */
[----:B------:R-:W-:-:S06]  /*1f40*/  UISETP.GT.AND UP0, UPT, UR41, UR40, UPT ;  /* 0x000000282900728c */ /* 0x000fcc000bf04270 */
[----:B--2-4-:R1:W2:Y:S03]  /*1f50*/  SYNCS.PHASECHK.TRANS64.TRYWAIT P0, [UR4+0x18], R0 ;  /* 0x00001800ff0075a7 */ /* 0x0142a60008001104 */
[----:B------:R-:W-:Y:S05]  /*1f60*/  BRA.U !UP0, `(.L_x_32) ;  /* 0x0000000108c07547 */ /* 0x000fea000b800000 */
[----:B------:R-:W-:Y:S01]  /*1f70*/  UIADD3 UR25, UPT, UPT, UR43, UR7, URZ ;  /* 0x000000072b197290 */ /* 0x000fe2000fffe0ff */
[----:B------:R-:W-:-:S11]  /*1f80*/  UMOV UR4, UR6 ;  /* 0x0000000600047c82 */ /* 0x000fd60008000000 */
.L_x_38:
[----:B------:R-:W-:Y:S01]  /*1f90*/  ULEA UR17, UR4, UR13, 0x3 ;  /* 0x0000000d04117291 */ /* 0x000fe2000f8e18ff */
[----:B--2---:R-:W-:Y:S01]  /*1fa0*/  @P3 MOV R2, 0xc000 ;  /* 0x0000c00000023802 */ /* 0x004fe20000000f00 */
[----:B--2-4-:R-:W-:Y:S10]  /*1fb0*/  @P0 BRA `(.L_x_33) ;  /* 0x00000000000c0947 */ /* 0x014ff40003800000 */
[----:B------:R-:W-:-:S04]  /*1fc0*/  SHF.L.U32 R3, R12, 0x1f, RZ ;  /* 0x0000001f0c037819 */ /* 0x000fc800000006ff */
[----:B------:R-:W2:Y:S02]  /*1fd0*/  SYNCS.PHASECHK.TRANS64.TRYWAIT P0, [UR17+0x18], R3 ;  /* 0x00001803ff0075a7 */ /* 0x000ea40008001111 */
[----:B--2---:R-:W-:Y:S05]  /*1fe0*/  @!P0 BRA `(.L_x_34) ;  /* 0x0000009800d48947 */ /* 0x004fea0003800000 */
.L_x_33:
[----:B------:R2:W-:Y:S01]  /*1ff0*/  @P3 SYNCS.ARRIVE.TRANS64 RZ, [UR17], R2 ;  /* 0x00000002ffff39a7 */ /* 0x0005e20008000011 */
[----:B------:R-:W-:-:S04]  /*2000*/  ULOP3.LUT UR5, UR21, 0x2, URZ, 0xfc, !UPT ;  /* 0x0000000215057892 */ /* 0x000fc8000f8efcff */
[----:B------:R-:W-:-:S09]  /*2010*/  UISETP.NE.AND UP0, UPT, UR5, 0x2, UPT ;  /* 0x000000020500788c */ /* 0x000fd2000bf05270 */
[----:B------:R-:W-:Y:S05]  /*2020*/  BRA.U UP0, `(.L_x_35) ;  /* 0x0000000100047547 */ /* 0x000fea000b800000 */
[----:B------:R-:W-:Y:S05]  /*2030*/  BPT.TRAP 0x1 ;  /* 0x000000040000795c */ /* 0x000fea0000300000 */
.L_x_35:
[----:B------:R-:W-:Y:S04]  /*2040*/  BSSY.RECONVERGENT B0, `(.L_x_36) ;  /* 0x0000003000007945 */ /* 0x000fe80003800200 */
[----:B------:R-:W-:Y:S05]  /*2050*/  @!P2 BRA `(.L_x_37) ;  /* 0x000000000004a947 */ /* 0x000fea0003800000 */
[----:B------:R-:W-:Y:S05]  /*2060*/  BPT.TRAP 0x1 ;  /* 0x000000040000795c */ /* 0x000fea0000300000 */
.L_x_37:
[----:B------:R-:W-:Y:S05]  /*2070*/  BSYNC.RECONVERGENT B0 ;  /* 0x0000000000007941 */ /* 0x000fea0003800200 */
.L_x_36:
[----:B------:R-:W-:Y:S02]  /*2080*/  UIADD3 UR5, UPT, UPT, UR4, 0x1, URZ ;  /* 0x0000000104057890 */ /* 0x000fe4000fffe0ff */
[----:B------:R-:W-:Y:S02]  /*2090*/  UIADD3 UR14, UP1, UPT, UR26, 0x80, URZ ;  /* 0x000000801a0e7890 */ /* 0x000fe4000ff3e0ff */
[----:B------:R-:W-:Y:S02]  /*20a0*/  UISETP.NE.AND UP0, UPT, UR5, 0x3, UPT ;  /* 0x000000030500788c */ /* 0x000fe4000bf05270 */
[----:B------:R-:W-:Y:S02]  /*20b0*/  ULEA UR16, UR4, UR30, 0xe ;  /* 0x0000001e04107291 */ /* 0x000fe4000f8e70ff */
[----:B------:R-:W-:Y:S02]  /*20c0*/  USEL UR8, URZ, 0x1, UP0 ;  /* 0x00000001ff087887 */ /* 0x000fe40008000000 */
[----:B------:R-:W-:-:S02]  /*20d0*/  USEL UR6, UR5, URZ, UP0 ;  /* 0x000000ff05067287 */ /* 0x000fc40008000000 */
[----:B------:R-:W-:Y:S02]  /*20e0*/  UIADD3 UR22, UP0, UPT, UR26, 0x180, URZ ;  /* 0x000001801a167890 */ /* 0x000fe4000ff1e0ff */
[----:B------:R-:W-:Y:S01]  /*20f0*/  LOP3.LUT R12, R12, UR8, RZ, 0x3c, !PT ;  /* 0x000000080c0c7c12 */ /* 0x000fe2000f8e3cff */
[----:B------:R-:W-:Y:S02]  /*2100*/  ULEA UR8, UR4, UR13, 0xd ;  /* 0x0000000d04087291 */ /* 0x000fe4000f8e68ff */
[----:B------:R-:W-:Y:S01]  /*2110*/  ULEA UR5, UR6, UR13, 0x3 ;  /* 0x0000000d06057291 */ /* 0x000fe2000f8e18ff */
[----:B-1----:R-:W-:Y:S01]  /*2120*/  SHF.L.U32 R0, R12, 0x1f, RZ ;  /* 0x0000001f0c007819 */ /* 0x002fe200000006ff */
[----:B------:R-:W-:Y:S02]  /*2130*/  USHF.L.U32 UR18, UR7, 0x5, URZ ;  /* 0x0000000507127899 */ /* 0x000fe400080006ff */
[----:B------:R-:W-:Y:S02]  /*2140*/  ULOP3.LUT UR17, UR17, 0xfefffff8, URZ, 0xc0, !UPT ;  /* 0xfefffff811117892 */ /* 0x000fe4000f8ec0ff */
[----:B------:R-:W-:-:S02]  /*2150*/  UIADD3.X UR15, UPT, UPT, URZ, UR27, URZ, UP1, !UPT ;  /* 0x0000001bff0f7290 */ /* 0x000fc40008ffe4ff */
[----:B------:R-:W-:Y:S01]  /*2160*/  UPRMT UR4, URZ, 0x5410, UR24 ;  /* 0x00005410ff047896 */ /* 0x000fe20008000018 */
[----:B------:R3:W4:Y:S01]  /*2170*/  SYNCS.PHASECHK.TRANS64.TRYWAIT P0, [UR5+0x18], R0 ;  /* 0x00001800ff0075a7 */ /* 0x0007220008001105 */
[----:B------:R-:W-:Y:S02]  /*2180*/  UIADD3 UR8, UPT, UPT, UR8, 0x14400, URZ ;  /* 0x0001440008087890 */ /* 0x000fe4000fffe0ff */
[----:B------:R-:W-:Y:S01]  /*2190*/  UIADD3.X UR23, UPT, UPT, URZ, UR27, URZ, UP0, !UPT ;  /* 0x0000001bff177290 */ /* 0x000fe200087fe4ff */
[----:B------:R-:W-:Y:S01]  /*21a0*/  UMOV UR32, 0x0 ;  /* 0x0000000000207882 */ /* 0x000fe20000000000 */
[----:B------:R-:W-:Y:S01]  /*21b0*/  UMOV UR33, 0x10000000 ;  /* 0x1000000000217882 */ /* 0x000fe20000000000 */
[----:B------:R-:W-:Y:S01]  /*21c0*/  UMOV UR19, UR35 ;  /* 0x0000002300137c82 */ /* 0x000fe20008000000 */
[----:B------:R-:W-:Y:S01]  /*21d0*/  UMOV UR20, UR36 ;  /* 0x0000002400147c82 */ /* 0x000fe20008000000 */
[----:B------:R-:W-:Y:S01]  /*21e0*/  UMOV UR12, UR36 ;  /* 0x00000024000c7c82 */ /* 0x000fe20008000000 */
[----:B------:R-:W-:Y:S01]  /*21f0*/  UMOV UR9, UR17 ;  /* 0x0000001100097c82 */ /* 0x000fe20008000000 */
[----:B------:R-:W-:Y:S01]  /*2200*/  UMOV UR10, UR18 ;  /* 0x00000012000a7c82 */ /* 0x000fe20008000000 */
[----:B------:R1:W-:Y:S01]  /*2210*/  UTMALDG.3D.MULTICAST.2CTA [UR16], [UR14], UR4, desc[UR32] ;  /* 0x000020100e0073b4 */ /* 0x0003e20008211804 */
[----:B------:R-:W-:-:S04]  /*2220*/  UIADD3 UR7, UPT, UPT, UR7, 0x1, URZ ;  /* 0x0000000107077890 */ /* 0x000fc8000fffe0ff */
[----:B------:R-:W-:Y:S01]  /*2230*/  UISETP.NE.AND UP0, UPT, UR7, UR25, UPT ;  /* 0x000000190700728c */ /* 0x000fe2000bf05270 */
[----:B------:R3:W-:Y:S01]  /*2240*/  UTMALDG.3D.2CTA [UR8], [UR22], desc[UR32] ;  /* 0x00002008160075b4 */ /* 0x0007e20008211000 */
[----:B-1----:R-:W-:-:S07]  /*2250*/  UMOV UR4, UR6 ;  /* 0x0000000600047c82 */ /* 0x002fce0008000000 */
[----:B---3--:R-:W-:Y:S05]  /*2260*/  BRA.U UP0, `(.L_x_38) ;  /* 0xfffffffd00487547 */ /* 0x008fea000b83ffff */
.L_x_32:
[C---:B------:R-:W-:Y:S01]  /*2270*/  LEA R3, R11.reuse, UR13, 0x3 ;  /* 0x0000000d0b037c11 */ /* 0x040fe2000f8e18ff */
[----:B------:R-:W-:Y:S01]  /*2280*/  NOP ;  /* 0x0000000000007918 */ /* 0x000fe20000000000 */
[----:B-1----:R-:W-:Y:S02]  /*2290*/  SHF.L.U32 R0, R10, 0x1f, RZ ;  /* 0x0000001f0a007819 */ /* 0x002fe400000006ff */
[----:B------:R-:W-:Y:S02]  /*22a0*/  LEA R4, R11, UR13, 0x4 ;  /* 0x0000000d0b047c11 */ /* 0x000fe4000f8e20ff */
[----:B--2-4-:R-:W1:Y:S02]  /*22b0*/  SYNCS.PHASECHK.TRANS64.TRYWAIT P0, [R3+URZ+0x80], R0 ;  /* 0x00008000030075a7 */ /* 0x014e6400080011ff */
[----:B-1----:R-:W-:Y:S05]  /*22c0*/  @!P0 BRA `(.L_x_39) ;  /* 0x0000009800348947 */ /* 0x002fea0003800000 */
.L_x_187:
[----:B------:R-:W2:Y:S01]  /*22d0*/  LDS.128 R4, [R4+0x110] ;  /* 0x0001100004047984 */ /* 0x000ea20000000c00 */
[----:B------:R-:W-:Y:S01]  /*22e0*/  UISETP.GE.AND UP0, UPT, UR45, 0x1, UPT ;  /* 0x000000012d00788c */ /* 0x000fe2000bf06270 */
[----:B------:R-:W-:Y:S01]  /*22f0*/  @!PT LDS RZ, [RZ] ;  /* 0x00000000fffff984 */ /* 0x000fe20000000800 */
[----:B------:R-:W-:Y:S01]  /*2300*/  @!PT LDS RZ, [RZ] ;  /* 0x00000000fffff984 */ /* 0x000fe20000000800 */
[----:B------:R-:W-:Y:S01]  /*2310*/  @!PT LDS RZ, [RZ] ;  /* 0x00000000fffff984 */ /* 0x000fe20000000800 */
[----:B------:R-:W-:Y:S01]  /*2320*/  @!PT LDS RZ, [RZ] ;  /* 0x00000000fffff984 */ /* 0x000fe20000000800 */
[----:B------:R3:W-:Y:S06]  /*2330*/  MEMBAR.ALL.CTA ;  /* 0x0000000000007992 */ /* 0x0007ec0000008000 */
[----:B---3--:R-:W3:Y:S01]  /*2340*/  FENCE.VIEW.ASYNC.S ;  /* 0x00000000000073c6 */ /* 0x008ee20000000000 */
[----:B--2---:R-:W-:-:S13]  /*2350*/  LOP3.LUT P0, RZ, R6, 0x1, RZ, 0xc0, !PT ;  /* 0x0000000106ff7812 */ /* 0x004fda000780c0ff */
[----:B---3--:R-:W-:Y:S01]  /*2360*/  VOTEU.ANY UP1, P0 ;  /* 0x0000000000ff7886 */ /* 0x008fe20000020100 */
[----:B------:R-:W-:-:S13]  /*2370*/  PLOP3.LUT P0, PT, PT, PT, UP1, 0x80, 0x8 ;  /* 0x000000000008781c */ /* 0x000fda0003f0f018 */
[----:B-1----:R-:W-:Y:S02]  /*2380*/  @P0 LOP3.LUT R0, R5, 0xffff, RZ, 0xc0, !PT ;  /* 0x0000ffff05000812 */ /* 0x002fe400078ec0ff */
[----:B------:R-:W-:Y:S02]  /*2390*/  @P0 MOV R2, R4 ;  /* 0x0000000400020202 */ /* 0x000fe40000000f00 */
[----:B------:R-:W-:Y:S01]  /*23a0*/  @P0 R2UR UR5, R0 ;  /* 0x00000000000502ca */ /* 0x000fe200000e0000 */
[----:B------:R-:W-:Y:S01]  /*23b0*/  VIADD R0, R3, 0x90 ;  /* 0x0000009003007836 */ /* 0x000fe20000000000 */
[----:B------:R-:W-:Y:S02]  /*23c0*/  @P0 SHF.R.U32.HI R4, RZ, 0x10, R5 ;  /* 0x00000010ff040819 */ /* 0x000fe40000011605 */
[----:B------:R-:W-:Y:S02]  /*23d0*/  @P0 R2UR UR7, R2 ;  /* 0x00000000020702ca */ /* 0x000fe400000e0000 */
[----:B------:R-:W-:-:S02]  /*23e0*/  PRMT R0, RZ, 0x654, R0 ;  /* 0x00000654ff007816 */ /* 0x000fc40000000000 */
[----:B------:R-:W-:Y:S02]  /*23f0*/  @P0 R2UR UR4, R4 ;  /* 0x00000000040402ca */ /* 0x000fe400000e0000 */
[----:B------:R1:W-:Y:S03]  /*2400*/  SYNCS.ARRIVE.TRANS64.RED.A1T0 RZ, [R0+URZ], RZ ;  /* 0x000000ff00ff79a7 */ /* 0x0003e600081004ff */
[----:B------:R-:W-:-:S04]  /*2410*/  @UP1 UMOV UR31, UR5 ;  /* 0x00000005001f1c82 */ /* 0x000fc80008000000 */
[----:B------:R-:W-:-:S04]  /*2420*/  @UP1 UMOV UR37, UR7 ;  /* 0x0000000700251c82 */ /* 0x000fc80008000000 */
[----:B------:R-:W-:Y:S01]  /*2430*/  @UP1 UMOV UR36, UR4 ;  /* 0x0000000400241c82 */ /* 0x000fe20008000000 */
[----:B------:R-:W-:Y:S05]  /*2440*/  BRA.U !UP0, `(.L_x_40) ;  /* 0x0000000108d47547 */ /* 0x000fea000b800000 */
[----:B------:R-:W2:Y:S01]  /*2450*/  LDCU.128 UR16, c[0x0][0xb10] ;  /* 0x00016200ff1077ac */ /* 0x000ea20008000c00 */
[----:B------:R-:W3:Y:S01]  /*2460*/  LDCU UR12, c[0x0][0xb20] ;  /* 0x00016400ff0c77ac */ /* 0x000ee20008000800 */
[----:B------:R-:W4:Y:S01]  /*2470*/  LDCU UR20, c[0x0][0xb0c] ;  /* 0x00016180ff1477ac */ /* 0x000f220008000800 */
[----:B------:R-:W1:Y:S01]  /*2480*/  LDCU.64 UR8, c[0x0][0xb28] ;  /* 0x00016500ff0877ac */ /* 0x000e620008000a00 */
[----:B------:R-:W-:Y:S02]  /*2490*/  UISETP.NE.AND UP3, UPT, UR45, 0x1, UPT ;  /* 0x000000012d00788c */ /* 0x000fe4000bf65270 */
[----:B--2---:R-:W-:Y:S02]  /*24a0*/  UIMAD.WIDE.U32 UR10, UR38, UR19, URZ ;  /* 0x00000013260a72a5 */ /* 0x004fe4000f8e00ff */
[----:B------:R-:W-:Y:S02]  /*24b0*/  UIMAD.WIDE.U32 UR4, UR39, UR16, URZ ;  /* 0x00000010270472a5 */ /* 0x000fe4000f8e00ff */
[----:B------:R-:W-:-:S02]  /*24c0*/  UISETP.NE.AND UP0, UPT, UR18, 0x1, UPT ;  /* 0x000000011200788c */ /* 0x000fc4000bf05270 */
[----:B------:R-:W-:Y:S01]  /*24d0*/  UIMAD.WIDE.U32 UR22, UR31, UR19, URZ ;  /* 0x000000131f1672a5 */ /* 0x000fe2000f8e00ff */
[----:B------:R-:W-:Y:S02]  /*24e0*/  UMOV UR10, UR11 ;  /* 0x0000000b000a7c82 */ /* 0x000fe40008000000 */
[----:B------:R-:W-:Y:S01]  /*24f0*/  UMOV UR4, UR5 ;  /* 0x0000000500047c82 */ /* 0x000fe20008000000 */
[----:B---3--:R-:W-:Y:S02]  /*2500*/  USHF.R.U32.HI UR10, URZ, UR12, UR10 ;  /* 0x0000000cff0a7299 */ /* 0x008fe4000801160a */
[----:B----4-:R-:W-:Y:S02]  /*2510*/  UISETP.NE.AND UP2, UPT, UR20, 0x1, UPT ;  /* 0x000000011400788c */ /* 0x010fe4000bf45270 */
[----:B------:R-:W-:Y:S02]  /*2520*/  USHF.R.U32.HI UR4, URZ, UR17, UR4 ;  /* 0x00000011ff047299 */ /* 0x000fe40008011604 */
[----:B------:R-:W-:-:S02]  /*2530*/  USEL UR5, UR38, UR10, !UP0 ;  /* 0x0000000a26057287 */ /* 0x000fc4000c000000 */
[----:B------:R-:W-:Y:S02]  /*2540*/  USEL UR7, UR39, UR4, !UP2 ;  /* 0x0000000427077287 */ /* 0x000fe4000d000000 */
[----:B-1----:R-:W-:Y:S01]  /*2550*/  UIMAD.WIDE.U32 UR10, UR5, UR8, URZ ;  /* 0x00000008050a72a5 */ /* 0x002fe2000f8e00ff */
[----:B------:R-:W-:Y:S01]  /*2560*/  UMOV UR4, UR23 ;  /* 0x0000001700047c82 */ /* 0x000fe20008000000 */
[----:B------:R-:W-:Y:S02]  /*2570*/  UIMAD.WIDE.U32 UR14, UR37, UR16, URZ ;  /* 0x00000010250e72a5 */ /* 0x000fe4000f8e00ff */
[----:B------:R-:W-:-:S03]  /*2580*/  UIMAD.WIDE.U32 UR22, UR7, UR8, URZ ;  /* 0x00000008071672a5 */ /* 0x000fc6000f8e00ff */
[----:B------:R-:W-:Y:S01]  /*2590*/  UMOV UR10, UR11 ;  /* 0x0000000b000a7c82 */ /* 0x000fe20008000000 */
[----:B------:R-:W-:Y:S02]  /*25a0*/  USHF.R.U32.HI UR4, URZ, UR12, UR4 ;  /* 0x0000000cff047299 */ /* 0x000fe40008011604 */
[----:B------:R-:W-:Y:S01]  /*25b0*/  @UP3 USHF.R.U32.HI UR5, URZ, UR9, UR10 ;  /* 0x00000009ff053299 */ /* 0x000fe2000801160a */
[----:B------:R-:W-:Y:S01]  /*25c0*/  UMOV UR14, UR15 ;  /* 0x0000000f000e7c82 */ /* 0x000fe20008000000 */
[----:B------:R-:W-:Y:S01]  /*25d0*/  UMOV UR22, UR23 ;  /* 0x0000001700167c82 */ /* 0x000fe20008000000 */
[----:B------:R-:W-:Y:S02]  /*25e0*/  USHF.R.U32.HI UR17, URZ, UR17, UR14 ;  /* 0x00000011ff117299 */ /* 0x000fe4000801160e */
[----:B------:R-:W-:Y:S02]  /*25f0*/  USEL UR4, UR31, UR4, !UP0 ;  /* 0x000000041f047287 */ /* 0x000fe4000c000000 */
[----:B------:R-:W-:-:S02]  /*2600*/  @UP3 USHF.R.U32.HI UR7, URZ, UR9, UR22 ;  /* 0x00000009ff073299 */ /* 0x000fc40008011616 */
[----:B------:R-:W-:Y:S02]  /*2610*/  UIMAD UR10, UR45, UR5, URZ ;  /* 0x000000052d0a72a4 */ /* 0x000fe4000f8e02ff */
[----:B------:R-:W-:Y:S02]  /*2620*/  USEL UR5, UR37, UR17, !UP2 ;  /* 0x0000001125057287 */ /* 0x000fe4000d000000 */
[----:B------:R-:W-:Y:S02]  /*2630*/  UIMAD UR12, UR45, UR7, URZ ;  /* 0x000000072d0c72a4 */ /* 0x000fe4000f8e02ff */
[----:B------:R-:W-:Y:S02]  /*2640*/  UISETP.GE.AND UP0, UPT, UR4, UR10, UPT ;  /* 0x0000000a0400728c */ /* 0x000fe4000bf06270 */
[----:B------:R-:W-:Y:S02]  /*2650*/  UIMAD.WIDE.U32 UR10, UR4, UR8, URZ ;  /* 0x00000008040a72a5 */ /* 0x000fe4000f8e00ff */
[----:B------:R-:W-:-:S02]  /*2660*/  UISETP.GE.OR UP0, UPT, UR5, UR12, UP0 ;  /* 0x0000000c0500728c */ /* 0x000fc40008706670 */
[----:B------:R-:W-:Y:S02]  /*2670*/  UIMAD.WIDE.U32 UR14, UR5, UR8, URZ ;  /* 0x00000008050e72a5 */ /* 0x000fe4000f8e00ff */
[----:B------:R-:W-:Y:S01]  /*2680*/  UIADD3 UR12, UPT, UPT, -UR5, URZ, URZ ;  /* 0x000000ff050c7290 */ /* 0x000fe2000fffe1ff */
[----:B------:R-:W-:Y:S01]  /*2690*/  UMOV UR10, UR11 ;  /* 0x0000000b000a7c82 */ /* 0x000fe20008000000 */
[----:B------:R-:W-:Y:S02]  /*26a0*/  UIADD3 UR11, UPT, UPT, -UR4, URZ, URZ ;  /* 0x000000ff040b7290 */ /* 0x000fe4000fffe1ff */
[----:B------:R-:W-:-:S03]  /*26b0*/  USHF.R.U32.HI UR10, URZ, UR9, UR10 ;  /* 0x00000009ff0a7299 */ /* 0x000fc6000801160a */
[----:B------:R-:W-:Y:S01]  /*26c0*/  @!UP0 UMOV UR8, UR15 ;  /* 0x0000000f00088c82 */ /* 0x000fe20008000000 */
[----:B------:R-:W-:Y:S02]  /*26d0*/  UIMAD UR11, UR18, UR11, UR31 ;  /* 0x0000000b120b72a4 */ /* 0x000fe4000f8e021f */
[----:B------:R-:W-:Y:S02]  /*26e0*/  USEL UR10, UR4, UR10, !UP3 ;  /* 0x0000000a040a7287 */ /* 0x000fe4000d800000 */
[----:B------:R-:W-:Y:S02]  /*26f0*/  @!UP0 USHF.R.U32.HI UR8, URZ, UR9, UR8 ;  /* 0x00000009ff088299 */ /* 0x000fe40008011608 */
[----:B------:R-:W-:Y:S02]  /*2700*/  UIADD3 UR9, UPT, UPT, -UR10, URZ, URZ ;  /* 0x000000ff0a097290 */ /* 0x000fe4000fffe1ff */
[----:B------:R-:W-:Y:S02]  /*2710*/  @!UP0 USEL UR8, UR5, UR8, !UP3 ;  /* 0x0000000805088287 */ /* 0x000fe4000d800000 */
[----:B------:R-:W-:-:S02]  /*2720*/  UIMAD UR9, UR45, UR9, UR4 ;  /* 0x000000092d0972a4 */ /* 0x000fc4000f8e0204 */
[----:B------:R-:W-:Y:S02]  /*2730*/  @!UP0 UIADD3 UR10, UPT, UPT, UR10, -UR8, URZ ;  /* 0x800000080a0a8290 */ /* 0x000fe4000fffe0ff */
[----:B------:R-:W-:Y:S02]  /*2740*/  @!UP0 UIMAD UR8, UR9, UR7, UR8 ;  /* 0x00000007090882a4 */ /* 0x000fe4000f8e0208 */
[----:B------:R-:W-:Y:S02]  /*2750*/  @!UP0 UIMAD UR4, UR45, UR10, UR5 ;  /* 0x0000000a2d0482a4 */ /* 0x000fe4000f8e0205 */
[----:B------:R-:W-:Y:S02]  /*2760*/  UIMAD UR7, UR20, UR12, UR37 ;  /* 0x0000000c140772a4 */ /* 0x000fe4000f8e0225 */
[----:B------:R-:W-:Y:S01]  /*2770*/  UIMAD UR31, UR4, UR18, UR11 ;  /* 0x00000012041f72a4 */ /* 0x000fe2000f8e020b */
[----:B------:R-:W-:Y:S02]  /*2780*/  @!UP0 UMOV UR5, UR8 ;  /* 0x0000000800058c82 */ /* 0x000fe40008000000 */
[----:B------:R-:W-:-:S12]  /*2790*/  UIMAD UR37, UR5, UR20, UR7 ;  /* 0x00000014052572a4 */ /* 0x000fd8000f8e0207 */
.L_x_40:
[----:B------:R-:W2:Y:S02]  /*27a0*/  LDCU UR4, c[0x0][0xb30] ;  /* 0x00016600ff0477ac */ /* 0x000ea40008000800 */
[----:B--2---:R-:W-:-:S09]  /*27b0*/  UISETP.NE.AND UP0, UPT, UR4, 0x1, UPT ;  /* 0x000000010400788c */ /* 0x004fd2000bf05270 */
[----:B------:R-:W-:Y:S05]  /*27c0*/  BRA.U UP0, `(.L_x_41) ;  /* 0x0000000100447547 */ /* 0x000fea000b800000 */
[----:B------:R-:W2:Y:S01]  /*27d0*/  LDCU.128 UR16, c[0x0][0xb10] ;  /* 0x00016200ff1077ac */ /* 0x000ea20008000c00 */
[----:B------:R-:W3:Y:S01]  /*27e0*/  LDCU UR10, c[0x0][0xb0c] ;  /* 0x00016180ff0a77ac */ /* 0x000ee20008000800 */
[----:B------:R-:W4:Y:S01]  /*27f0*/  LDCU UR7, c[0x0][0xb20] ;  /* 0x00016400ff0777ac */ /* 0x000f220008000800 */
[----:B--2---:R-:W-:Y:S02]  /*2800*/  UIMAD.WIDE.U32 UR8, UR37, UR16, URZ ;  /* 0x00000010250872a5 */ /* 0x004fe4000f8e00ff */
[----:B------:R-:W-:Y:S02]  /*2810*/  UIMAD.WIDE.U32 UR4, UR31, UR19, URZ ;  /* 0x000000131f0472a5 */ /* 0x000fe4000f8e00ff */
[----:B---3--:R-:W-:Y:S02]  /*2820*/  UISETP.NE.AND UP2, UPT, UR10, 0x1, UPT ;  /* 0x000000010a00788c */ /* 0x008fe4000bf45270 */
[----:B------:R-:W-:Y:S01]  /*2830*/  UISETP.NE.AND UP0, UPT, UR18, 0x1, UPT ;  /* 0x000000011200788c */ /* 0x000fe2000bf05270 */
[----:B------:R-:W-:-:S02]  /*2840*/  UMOV UR8, UR9 ;  /* 0x0000000900087c82 */ /* 0x000fc40008000000 */
[----:B------:R-:W-:Y:S01]  /*2850*/  UMOV UR4, UR5 ;  /* 0x0000000500047c82 */ /* 0x000fe20008000000 */
[----:B------:R-:W-:Y:S02]  /*2860*/  USHF.R.U32.HI UR17, URZ, UR17, UR8 ;  /* 0x00000011ff117299 */ /* 0x000fe40008011608 */
[----:B----4-:R-:W-:Y:S02]  /*2870*/  USHF.R.U32.HI UR4, URZ, UR7, UR4 ;  /* 0x00000007ff047299 */ /* 0x010fe40008011604 */
[----:B------:R-:W-:Y:S02]  /*2880*/  USEL UR5, UR37, UR17, !UP2 ;  /* 0x0000001125057287 */ /* 0x000fe4000d000000 */
[----:B------:R-:W-:-:S04]  /*2890*/  USEL UR4, UR31, UR4, !UP0 ;  /* 0x000000041f047287 */ /* 0x000fc8000c000000 */
[----:B------:R-:W-:Y:S02]  /*28a0*/  UIADD3 UR7, UPT, UPT, UR5, -UR4, URZ ;  /* 0x8000000405077290 */ /* 0x000fe4000fffe0ff */
[----:B------:R-:W-:Y:S02]  /*28b0*/  UIADD3 UR4, UPT, UPT, -UR5, UR4, URZ ;  /* 0x0000000405047290 */ /* 0x000fe4000fffe1ff */
[----:B------:R-:W-:Y:S02]  /*28c0*/  UIMAD UR31, UR7, UR18, UR31 ;  /* 0x00000012071f72a4 */ /* 0x000fe4000f8e021f */
[----:B------:R-:W-:-:S12]  /*28d0*/  UIMAD UR37, UR4, UR10, UR37 ;  /* 0x0000000a042572a4 */ /* 0x000fd8000f8e0225 */
.L_x_41:
[----:B------:R-:W-:Y:S01]  /*28e0*/  VIADD R11, R11, 0x1 ;  /* 0x000000010b0b7836 */ /* 0x000fe20000000000 */
[----:B------:R-:W-:Y:S02]  /*28f0*/  R2UR UR5, R55 ;  /* 0x00000000370572ca */ /* 0x000fe400000e0000 */
[----:B------:R-:W-:Y:S02]  /*2900*/  R2UR UR4, R54 ;  /* 0x00000000360472ca */ /* 0x000fe400000e0000 */
[C---:B------:R-:W-:Y:S02]  /*2910*/  ISETP.NE.AND P0, PT, R11.reuse, 0x2, PT ;  /* 0x000000020b00780c */ /* 0x040fe40003f05270 */
[----:B------:R-:W-:Y:S02]  /*2920*/  PLOP3.LUT P1, PT, PT, PT, PT, 0x80, 0x8 ;  /* 0x000000000008781c */ /* 0x000fe40003f2f070 */
[----:B-1----:R-:W-:Y:S02]  /*2930*/  SEL R0, RZ, 0x1, P0 ;  /* 0x00000001ff007807 */ /* 0x002fe40000000000 */
[----:B------:R-:W-:-:S02]  /*2940*/  SEL R11, R11, RZ, P0 ;  /* 0x000000ff0b0b7207 */ /* 0x000fc40000000000 */
[----:B------:R-:W-:Y:S01]  /*2950*/  LOP3.LUT R10, R10, R0, RZ, 0x3c, !PT ;  /* 0x000000000a0a7212 */ /* 0x000fe200078e3cff */
[----:B------:R-:W-:Y:S02]  /*2960*/  UIADD3 UR16, UPT, UPT, UR37, UR5, URZ ;  /* 0x0000000525107290 */ /* 0x000fe4000fffe0ff */
[----:B------:R-:W-:Y:S01]  /*2970*/  UIADD3 UR20, UPT, UPT, UR31, UR4, URZ ;  /* 0x000000041f147290 */ /* 0x000fe2000fffe0ff */
[----:B------:R-:W-:Y:S11]  /*2980*/  BRA.U UP1, `(.L_x_42) ;  /* 0xfffffff101387547 */ /* 0x000ff6000b83ffff */
[----:B------:R-:W-:Y:S01]  /*2990*/  UIADD3 UR13, UPT, UPT, UR13, 0x18, URZ ;  /* 0x000000180d0d7890 */ /* 0x000fe2000fffe0ff */
[----:B------:R-:W-:-:S03]  /*29a0*/  SHF.L.U32 R2, R12, 0x1f, RZ ;  /* 0x0000001f0c027819 */ /* 0x000fc600000006ff */
[----:B------:R-:W-:-:S09]  /*29b0*/  ULEA UR4, UR6, UR13, 0x3 ;  /* 0x0000000d06047291 */ /* 0x000fd2000f8e18ff */
[----:B------:R-:W1:Y:S02]  /*29c0*/  SYNCS.PHASECHK.TRANS64.TRYWAIT P0, [UR4], R2 ;  /* 0x00000002ff0075a7 */ /* 0x000e640008001104 */
[----:B-1----:R-:W-:Y:S05]  /*29d0*/  @!P0 BRA `(.L_x_43) ;  /* 0x0000009000848947 */ /* 0x002fea0003800000 */
.L_x_189:
[----:B------:R-:W-:-:S04]  /*29e0*/  UIADD3 UR4, UPT, UPT, UR6, 0x1, URZ ;  /* 0x0000000106047890 */ /* 0x000fc8000fffe0ff */
[----:B------:R-:W-:-:S04]  /*29f0*/  UISETP.NE.AND UP0, UPT, UR4, 0x3, UPT ;  /* 0x000000030400788c */ /* 0x000fc8000bf05270 */
[----:B------:R-:W-:Y:S02]  /*2a00*/  USEL UR6, URZ, 0x1, UP0 ;  /* 0x00000001ff067887 */ /* 0x000fe40008000000 */
[----:B------:R-:W-:-:S04]  /*2a10*/  USEL UR4, UR4, URZ, UP0 ;  /* 0x000000ff04047287 */ /* 0x000fc80008000000 */
[----:B------:R-:W-:Y:S01]  /*2a20*/  ULEA UR5, UR4, UR13, 0x3 ;  /* 0x0000000d04057291 */ /* 0x000fe2000f8e18ff */
[----:B------:R-:W-:-:S04]  /*2a30*/  LOP3.LUT R12, R12, UR6, RZ, 0x3c, !PT ;  /* 0x000000060c0c7c12 */ /* 0x000fc8000f8e3cff */
[----:B-1----:R-:W-:-:S04]  /*2a40*/  SHF.L.U32 R2, R12, 0x1f, RZ ;  /* 0x0000001f0c027819 */ /* 0x002fc800000006ff */
[----:B------:R-:W1:Y:S02]  /*2a50*/  SYNCS.PHASECHK.TRANS64.TRYWAIT P0, [UR5], R2 ;  /* 0x00000002ff0075a7 */ /* 0x000e640008001105 */
[----:B-1----:R-:W-:Y:S05]  /*2a60*/  @!P0 BRA `(.L_x_44) ;  /* 0x0000009000788947 */ /* 0x002fea0003800000 */
.L_x_191:
[----:B------:R-:W-:-:S04]  /*2a70*/  UIADD3 UR4, UPT, UPT, UR4, 0x1, URZ ;  /* 0x0000000104047890 */ /* 0x000fc8000fffe0ff */
[----:B------:R-:W-:-:S04]  /*2a80*/  UISETP.NE.AND UP0, UPT, UR4, 0x3, UPT ;  /* 0x000000030400788c */ /* 0x000fc8000bf05270 */
[----:B------:R-:W-:Y:S02]  /*2a90*/  USEL UR5, URZ, 0x1, UP0 ;  /* 0x00000001ff057887 */ /* 0x000fe40008000000 */
[----:B------:R-:W-:-:S04]  /*2aa0*/  USEL UR4, UR4, URZ, UP0 ;  /* 0x000000ff04047287 */ /* 0x000fc80008000000 */
[----:B------:R-:W-:Y:S01]  /*2ab0*/  ULEA UR4, UR4, UR13, 0x3 ;  /* 0x0000000d04047291 */ /* 0x000fe2000f8e18ff */
[----:B-1----:R-:W-:-:S04]  /*2ac0*/  LOP3.LUT R2, R12, UR5, RZ, 0x3c, !PT ;  /* 0x000000050c027c12 */ /* 0x002fc8000f8e3cff */
[----:B------:R-:W-:Y:S01]  /*2ad0*/  SHF.L.U32 R2, R2, 0x1f, RZ ;  /* 0x0000001f02027819 */ /* 0x000fe200000006ff */
[----:B------:R-:W-:-:S07]  /*2ae0*/  IMAD.U32 R0, RZ, RZ, UR4 ;  /* 0x00000004ff007e24 */ /* 0x000fce000f8e00ff */
.L_x_45:
[----:B-1----:R1:W2:Y:S02]  /*2af0*/  SYNCS.PHASECHK.TRANS64.TRYWAIT P0, [R0+URZ], R2 ;  /* 0x00000002000075a7 */ /* 0x0022a400080011ff */
[----:B--2---:R-:W-:Y:S05]  /*2b00*/  @!P0 NANOSLEEP.SYNCS 0x989680 ;  /* 0x009896800000895d */ /* 0x004fea0003900000 */
[----:B------:R-:W2:Y:S02]  /*2b10*/  @!P0 SYNCS.PHASECHK.TRANS64 P0, [R0+URZ], R2 ;  /* 0x00000002000085a7 */ /* 0x000ea400080010ff */
[----:B--2---:R-:W-:Y:S05]  /*2b20*/  @P0 EXIT ;  /* 0x000000000000094d */ /* 0x004fea0003800000 */
[----:B------:R-:W-:Y:S05]  /*2b30*/  BRA `(.L_x_45) ;  /* 0xfffffffc00ec7947 */ /* 0x000fea000383ffff */
.L_x_22:
[----:B------:R-:W1:Y:S02]  /*2b40*/  S2UR UR4, SR_CgaCtaId ;  /* 0x00000000000479c3 */ /* 0x000e640000008800 */
[----:B-1----:R-:W-:-:S04]  /*2b50*/  UISETP.NE.AND UP0, UPT, UR4, URZ, UPT ;  /* 0x000000ff0400728c */ /* 0x002fc8000bf05270 */
[----:B------:R-:W-:-:S09]  /*2b60*/  UISETP.NE.OR UP0, UPT, UR13, 0x1, UP0 ;  /* 0x000000010d00788c */ /* 0x000fd20008705670 */
[----:B------:R-:W-:Y:S05]  /*2b70*/  BRA.U UP0, `(.L_x_46) ;  /* 0x00000005004c7547 */ /* 0x000fea000b800000 */
[----:B------:R-:W1:Y:S01]  /*2b80*/  S2UR UR5, SR_CgaCtaId ;  /* 0x00000000000579c3 */ /* 0x000e620000008800 */
[----:B------:R-:W-:Y:S01]  /*2b90*/  UMOV UR4, 0x400 ;  /* 0x0000040000047882 */ /* 0x000fe20000000000 */
[----:B------:R-:W-:Y:S01]  /*2ba0*/  ISETP.GE.U32.AND P2, PT, R3, 0x4, PT ;  /* 0x000000040300780c */ /* 0x000fe20003f46070 */
[----:B------:R-:W-:Y:S01]  /*2bb0*/  IMAD.MOV.U32 R12, RZ, RZ, 0x1 ;  /* 0x00000001ff0c7424 */ /* 0x000fe200078e00ff */
[----:B------:R-:W-:Y:S02]  /*2bc0*/  CS2R R10, SRZ ;  /* 0x00000000000a7805 */ /* 0x000fe4000001ff00 */
[----:B------:R-:W-:Y:S01]  /*2bd0*/  CS2R R8, SRZ ;  /* 0x0000000000087805 */ /* 0x000fe2000001ff00 */
[----:B-1----:R-:W-:-:S03]  /*2be0*/  ULEA UR6, UR5, UR4, 0x18 ;  /* 0x0000000405067291 */ /* 0x002fc6000f8ec0ff */
[----:B------:R-:W-:-:S09]  /*2bf0*/  UMOV UR5, URZ ;  /* 0x000000ff00057c82 */ /* 0x000fd20008000000 */
.L_x_50:
[----:B------:R-:W-:Y:S02]  /*2c00*/  LEA R0, R8, UR6, 0x3 ;  /* 0x0000000608007c11 */ /* 0x000fe4000f8e18ff */
[----:B------:R-:W-:-:S03]  /*2c10*/  SHF.L.U32 R4, R9, 0x1f, RZ ;  /* 0x0000001f09047819 */ /* 0x000fc600000006ff */
[----:B------:R-:W-:Y:S01]  /*2c20*/  VIADD R5, R0, 0xf0 ;  /* 0x000000f000057836 */ /* 0x000fe20000000000 */
[----:B------:R-:W1:Y:S02]  /*2c30*/  SYNCS.PHASECHK.TRANS64.TRYWAIT P0, [R0+URZ+0xe0], R4 ;  /* 0x0000e004000075a7 */ /* 0x000e6400080011ff */
[----:B-1----:R-:W-:Y:S05]  /*2c40*/  @!P0 BRA `(.L_x_47) ;  /* 0x0000009000188947 */ /* 0x002fea0003800000 */
.L_x_192:
[----:B------:R-:W-:Y:S01]  /*2c50*/  ULEA UR4, UR5, UR6, 0x3 ;  /* 0x0000000605047291 */ /* 0x000fe2000f8e18ff */
[----:B-1----:R-:W-:Y:S01]  /*2c60*/  PRMT R0, RZ, 0x654, R5 ;  /* 0x00000654ff007816 */ /* 0x002fe20000000005 */
[----:B------:R-:W-:Y:S01]  /*2c70*/  @!P2 IMAD.MOV.U32 R4, RZ, RZ, 0x10 ;  /* 0x00000010ff04a424 */ /* 0x000fe200078e00ff */
[----:B------:R-:W-:Y:S01]  /*2c80*/  SHF.L.U32 R5, R12, 0x1f, RZ ;  /* 0x0000001f0c057819 */ /* 0x000fe200000006ff */
[----:B------:R-:W-:Y:S01]  /*2c90*/  UIADD3 UR7, UPT, UPT, UR4, 0x80, URZ ;  /* 0x0000008004077890 */ /* 0x000fe2000fffe0ff */
[----:B------:R1:W-:Y:S05]  /*2ca0*/  SYNCS.ARRIVE.TRANS64.RED.A1T0 RZ, [R0+URZ], RZ ;  /* 0x000000ff00ff79a7 */ /* 0x0003ea00081004ff */
[----:B------:R-:W-:Y:S01]  /*2cb0*/  IMAD.U32 R6, RZ, RZ, UR7 ;  /* 0x00000007ff067e24 */ /* 0x000fe2000f8e00ff */
[----:B------:R-:W2:Y:S04]  /*2cc0*/  SYNCS.PHASECHK.TRANS64.TRYWAIT P0, [UR4+0x90], R5 ;  /* 0x00009005ff0075a7 */ /* 0x000ea80008001104 */
[----:B------:R-:W-:Y:S01]  /*2cd0*/  PRMT R6, R3, 0x654, R6 ;  /* 0x0000065403067816 */ /* 0x000fe20000000006 */
[----:B-12---:R-:W-:Y:S06]  /*2ce0*/  @!P0 BRA `(.L_x_48) ;  /* 0x0000009000048947 */ /* 0x006fec0003800000 */
.L_x_194:
[----:B------:R-:W-:Y:S01]  /*2cf0*/  ULEA UR8, UR5, UR6, 0x4 ;  /* 0x0000000605087291 */ /* 0x000fe2000f8e20ff */
[----:B------:R-:W-:Y:S01]  /*2d00*/  SEL R2, R6, R2, !P2 ;  /* 0x0000000206027207 */ /* 0x000fe20005000000 */
[----:B------:R-:W-:Y:S01]  /*2d10*/  UIADD3 UR9, UPT, UPT, UR4, 0x80, URZ ;  /* 0x0000008004097890 */ /* 0x000fe2000fffe0ff */
[----:B-1----:R-:W-:Y:S01]  /*2d20*/  LEA R0, R11, UR6, 0x3 ;  /* 0x000000060b007c11 */ /* 0x002fe2000f8e18ff */
[----:B------:R-:W-:Y:S01]  /*2d30*/  UIADD3 UR8, UPT, UPT, UR8, 0x110, URZ ;  /* 0x0000011008087890 */ /* 0x000fe2000fffe0ff */
[----:B------:R1:W-:Y:S01]  /*2d40*/  @!P2 SYNCS.ARRIVE.TRANS64.RED RZ, [R2+URZ], R4 ;  /* 0x0000000402ffa9a7 */ /* 0x0003e200080004ff */
[----:B------:R-:W-:Y:S01]  /*2d50*/  UIADD3 UR4, UPT, UPT, UR5, 0x1, URZ ;  /* 0x0000000105047890 */ /* 0x000fe2000fffe0ff */
[----:B------:R-:W-:-:S03]  /*2d60*/  VIADD R8, R8, 0x1 ;  /* 0x0000000108087836 */ /* 0x000fc60000000000 */
[----:B------:R-:W-:Y:S02]  /*2d70*/  UISETP.NE.AND UP0, UPT, UR4, 0x2, UPT ;  /* 0x000000020400788c */ /* 0x000fe4000bf05270 */
[----:B------:R-:W-:Y:S01]  /*2d80*/  ISETP.NE.AND P0, PT, R8, 0x2, PT ;  /* 0x000000020800780c */ /* 0x000fe20003f05270 */
[----:B------:R-:W-:Y:S06]  /*2d90*/  UGETNEXTWORKID.BROADCAST [UR8], [UR9] ;  /* 0x00000000080073ca */ /* 0x000fec0008000100 */
[----:B------:R-:W-:Y:S02]  /*2da0*/  USEL UR7, URZ, 0x1, UP0 ;  /* 0x00000001ff077887 */ /* 0x000fe40008000000 */
[----:B------:R-:W-:-:S04]  /*2db0*/  USEL UR5, UR4, URZ, UP0 ;  /* 0x000000ff04057287 */ /* 0x000fc80008000000 */
[----:B------:R-:W-:Y:S02]  /*2dc0*/  LOP3.LUT R12, R12, UR7, RZ, 0x3c, !PT ;  /* 0x000000070c0c7c12 */ /* 0x000fe4000f8e3cff */
[----:B-1----:R-:W-:-:S04]  /*2dd0*/  SHF.L.U32 R4, R10, 0x1f, RZ ;  /* 0x0000001f0a047819 */ /* 0x002fc800000006ff */
[----:B------:R-:W1:Y:S02]  /*2de0*/  SYNCS.PHASECHK.TRANS64.TRYWAIT P1, [R0+URZ+0x80], R4 ;  /* 0x00008004000075a7 */ /* 0x000e6400080211ff */
[----:B-1----:R-:W-:Y:S05]  /*2df0*/  @!P1 BRA `(.L_x_49) ;  /* 0x0000008c00d89947 */ /* 0x002fea0003800000 */
.L_x_195:
[C---:B-1----:R-:W-:Y:S01]  /*2e00*/  LEA R4, R11.reuse, UR6, 0x4 ;  /* 0x000000060b047c11 */ /* 0x042fe2000f8e20ff */
[----:B------:R-:W-:Y:S01]  /*2e10*/  VIADD R0, R0, 0x90 ;  /* 0x0000009000007836 */ /* 0x000fe20000000000 */
[----:B------:R-:W-:Y:S01]  /*2e20*/  SEL R8, R8, RZ, P0 ;  /* 0x000000ff08087207 */ /* 0x000fe20000000000 */
[----:B------:R-:W-:-:S03]  /*2e30*/  VIADD R11, R11, 0x1 ;  /* 0x000000010b0b7836 */ /* 0x000fc60000000000 */
[----:B------:R-:W1:Y:S01]  /*2e40*/  LDS.128 R4, [R4+0x110] ;  /* 0x0001100004047984 */ /* 0x000e620000000c00 */
[----:B------:R-:W-:Y:S02]  /*2e50*/  PRMT R0, RZ, 0x654, R0 ;  /* 0x00000654ff007816 */ /* 0x000fe40000000000 */
[C---:B------:R-:W-:Y:S01]  /*2e60*/  ISETP.NE.AND P1, PT, R11.reuse, 0x2, PT ;  /* 0x000000020b00780c */ /* 0x040fe20003f25270 */
[----:B------:R-:W-:Y:S01]  /*2e70*/  @!PT LDS RZ, [RZ] ;  /* 0x00000000fffff984 */ /* 0x000fe20000000800 */
[----:B------:R-:W-:Y:S01]  /*2e80*/  @!PT LDS RZ, [RZ] ;  /* 0x00000000fffff984 */ /* 0x000fe20000000800 */
[----:B------:R-:W-:Y:S01]  /*2e90*/  @!PT LDS RZ, [RZ] ;  /* 0x00000000fffff984 */ /* 0x000fe20000000800 */
[----:B------:R-:W-:Y:S01]  /*2ea0*/  @!PT LDS RZ, [RZ] ;  /* 0x00000000fffff984 */ /* 0x000fe20000000800 */
[----:B------:R2:W-:Y:S06]  /*2eb0*/  MEMBAR.ALL.CTA ;  /* 0x0000000000007992 */ /* 0x0005ec0000008000 */
[----:B--2---:R-:W2:Y:S01]  /*2ec0*/  FENCE.VIEW.ASYNC.S ;  /* 0x00000000000073c6 */ /* 0x004ea20000000000 */
[----:B------:R-:W-:Y:S01]  /*2ed0*/  SEL R11, R11, RZ, P1 ;  /* 0x000000ff0b0b7207 */ /* 0x000fe20000800000 */
[----:B--2---:R2:W-:Y:S01]  /*2ee0*/  SYNCS.ARRIVE.TRANS64.RED.A1T0 RZ, [R0+URZ], RZ ;  /* 0x000000ff00ff79a7 */ /* 0x0045e200081004ff */
[----:B-1----:R-:W-:-:S02]  /*2ef0*/  LOP3.LUT P3, RZ, R6, 0x1, RZ, 0xc0, !PT ;  /* 0x0000000106ff7812 */ /* 0x002fc4000786c0ff */
[----:B------:R-:W-:-:S04]  /*2f00*/  SEL R4, RZ, 0x1, P1 ;  /* 0x00000001ff047807 */ /* 0x000fc80000800000 */
[----:B------:R-:W-:Y:S02]  /*2f10*/  LOP3.LUT R10, R10, R4, RZ, 0x3c, !PT ;  /* 0x000000040a0a7212 */ /* 0x000fe400078e3cff */
[----:B--2---:R-:W-:-:S04]  /*2f20*/  SEL R0, RZ, 0x1, P0 ;  /* 0x00000001ff007807 */ /* 0x004fc80000000000 */
[----:B------:R-:W-:Y:S01]  /*2f30*/  LOP3.LUT R9, R9, R0, RZ, 0x3c, !PT ;  /* 0x0000000009097212 */ /* 0x000fe200078e3cff */
[----:B------:R-:W-:Y:S06]  /*2f40*/  @P3 BRA `(.L_x_50) ;  /* 0xfffffffc002c3947 */ /* 0x000fec000383ffff */
[----:B------:R-:W-:Y:S01]  /*2f50*/  ULEA UR4, UR5, UR6, 0x3 ;  /* 0x0000000605047291 */ /* 0x000fe2000f8e18ff */
[----:B------:R-:W-:-:S08]  /*2f60*/  SHF.L.U32 R2, R12, 0x1f, RZ ;  /* 0x0000001f0c027819 */ /* 0x000fd000000006ff */
[----:B------:R-:W1:Y:S02]  /*2f70*/  SYNCS.PHASECHK.TRANS64 P0, [UR4+0x90], R2 ;  /* 0x00009002ff0075a7 */ /* 0x000e640008001004 */
[----:B-1----:R-:W-:Y:S05]  /*2f80*/  @P0 BRA `(.L_x_51) ;  /* 0x0000000000080947 */ /* 0x002fea0003800000 */
[----:B------:R-:W1:Y:S02]  /*2f90*/  SYNCS.PHASECHK.TRANS64.TRYWAIT P0, [UR4+0x90], R2 ;  /* 0x00009002ff0075a7 */ /* 0x000e640008001104 */
[----:B-1----:R-:W-:Y:S05]  /*2fa0*/  @!P0 BRA `(.L_x_52) ;  /* 0x0000008c00808947 */ /* 0x002fea0003800000 */
.L_x_51:
[----:B------:R-:W-:-:S04]  /*2fb0*/  UIADD3 UR7, UPT, UPT, UR5, 0x1, URZ ;  /* 0x0000000105077890 */ /* 0x000fc8000fffe0ff */
[----:B------:R-:W-:-:S04]  /*2fc0*/  UISETP.NE.AND UP0, UPT, UR7, 0x2, UPT ;  /* 0x000000020700788c */ /* 0x000fc8000bf05270 */
[----:B------:R-:W-:Y:S02]  /*2fd0*/  USEL UR8, URZ, 0x1, UP0 ;  /* 0x00000001ff087887 */ /* 0x000fe40008000000 */
[----:B------:R-:W-:-:S04]  /*2fe0*/  USEL UR7, UR7, URZ, UP0 ;  /* 0x000000ff07077287 */ /* 0x000fc80008000000 */
[----:B------:R-:W-:Y:S01]  /*2ff0*/  ULEA UR7, UR7, UR6, 0x3 ;  /* 0x0000000607077291 */ /* 0x000fe2000f8e18ff */
[----:B-1----:R-:W-:-:S04]  /*3000*/  LOP3.LUT R2, R12, UR8, RZ, 0x3c, !PT ;  /* 0x000000080c027c12 */ /* 0x002fc8000f8e3cff */
[----:B------:R-:W-:-:S04]  /*3010*/  SHF.L.U32 R0, R2, 0x1f, RZ ;  /* 0x0000001f02007819 */ /* 0x000fc800000006ff */
[----:B------:R-:W1:Y:S02]  /*3020*/  SYNCS.PHASECHK.TRANS64 P0, [UR7+0x90], R0 ;  /* 0x00009000ff0075a7 */ /* 0x000e640008001007 */
[----:B-1----:R-:W-:Y:S05]  /*3030*/  @P0 EXIT ;  /* 0x000000000000094d */ /* 0x002fea0003800000 */
[----:B------:R-:W-:Y:S02]  /*3040*/  SHF.L.U32 R2, R2, 0x1f, RZ ;  /* 0x0000001f02027819 */ /* 0x000fe400000006ff */
[----:B------:R-:W-:-:S07]  /*3050*/  MOV R0, UR7 ;  /* 0x0000000700007c02 */ /* 0x000fce0008000f00 */
.L_x_53:
[----:B-1----:R1:W2:Y:S02]  /*3060*/  SYNCS.PHASECHK.TRANS64.TRYWAIT P0, [R0+URZ+0x90], R2 ;  /* 0x00009002000075a7 */ /* 0x0022a400080011ff */
[----:B--2---:R-:W-:Y:S05]  /*3070*/  @!P0 NANOSLEEP.SYNCS 0x989680 ;  /* 0x009896800000895d */ /* 0x004fea0003900000 */
[----:B------:R-:W2:Y:S02]  /*3080*/  @!P0 SYNCS.PHASECHK.TRANS64 P0, [R0+URZ+0x90], R2 ;  /* 0x00009002000085a7 */ /* 0x000ea400080010ff */
[----:B--2---:R-:W-:Y:S05]  /*3090*/  @P0 EXIT ;  /* 0x000000000000094d */ /* 0x004fea0003800000 */
[----:B------:R-:W-:Y:S05]  /*30a0*/  BRA `(.L_x_53) ;  /* 0xfffffffc00ec7947 */ /* 0x000fea000383ffff */
.L_x_46:
[----:B------:R-:W-:Y:S05]  /*30b0*/  BRA.U UP4, `(.L_x_54) ;  /* 0x0000001104dc7547 */ /* 0x000fea000b800000 */
[----:B------:R-:W1:Y:S01]  /*30c0*/  S2UR UR7, SR_CgaCtaId ;  /* 0x00000000000779c3 */ /* 0x000e620000008800 */
[----:B------:R-:W-:Y:S01]  /*30d0*/  UMOV UR4, 0x40 ;  /* 0x0000004000047882 */ /* 0x000fe20000000000 */
[----:B------:R-:W-:Y:S01]  /*30e0*/  NOP ;  /* 0x0000000000007918 */ /* 0x000fe20000000000 */
[----:B------:R-:W-:Y:S01]  /*30f0*/  UMOV UR6, 0x400 ;  /* 0x0000040000067882 */ /* 0x000fe20000000000 */
[----:B-1----:R-:W-:Y:S02]  /*3100*/  ULEA UR5, UR7, UR4, 0x18 ;  /* 0x0000000407057291 */ /* 0x002fe4000f8ec0ff */
[----:B------:R-:W-:-:S07]  /*3110*/  ULEA UR6, UR7, UR6, 0x18 ;  /* 0x0000000607067291 */ /* 0x000fce000f8ec0ff */
[----:B------:R-:W1:Y:S02]  /*3120*/  LDS.U8 R3, [UR5+0x1c] ;  /* 0x00001c05ff037984 */ /* 0x000e640008000000 */
[----:B-1----:R-:W-:-:S13]  /*3130*/  ISETP.NE.AND P0, PT, R3, RZ, PT ;  /* 0x000000ff0300720c */ /* 0x002fda0003f05270 */
[----:B------:R-:W-:Y:S05]  /*3140*/  @P0 BRA `(.L_x_55) ;  /* 0x0000000400080947 */ /* 0x000fea0003800000 */
[----:B------:R-:W-:Y:S02]  /*3150*/  UISETP.NE.U32.AND UP1, UPT, UR47, 0x1, UPT ;  /* 0x000000012f00788c */ /* 0x000fe4000bf25070 */
[----:B------:R-:W-:-:S07]  /*3160*/  UIADD3 UR7, UPT, UPT, UR5, 0x8, URZ ;  /* 0x0000000805077890 */ /* 0x000fce000fffe0ff */
[----:B------:R-:W-:Y:S05]  /*3170*/  BRA.U !UP1, `(.L_x_56) ;  /* 0x00000001099c7547 */ /* 0x000fea000b800000 */
[----:B------:R-:W-:Y:S01]  /*3180*/  ELECT P0, URZ, PT ;  /* 0x0000000000ff782f */ /* 0x000fe20003800000 */
[----:B------:R-:W-:-:S12]  /*3190*/  BSSY B0, `(.L_x_56) ;  /* 0x0000025000007945 */ /* 0x000fd80003800000 */
[----:B------:R-:W-:Y:S05]  /*31a0*/  @!P0 BRA `(.L_x_57) ;  /* 0x00000000008c8947 */ /* 0x000fea0003800000 */
[----:B------:R-:W-:-:S05]  /*31b0*/  UMOV UR4, 0x10 ;  /* 0x0000001000047882 */ /* 0x000fca0000000000 */
[----:B------:R-:W-:Y:S04]  /*31c0*/  DEPBAR.LE SB1, 0x36 ;  /* 0x00009d800000791a */ /* 0x000fe80000000000 */
[----:B------:R-:W1:Y:S02]  /*31d0*/  UTCATOMSWS.2CTA.FIND_AND_SET.ALIGN UP0, UR4, UR4 ;  /* 0x00000004000475e3 */ /* 0x000e640008200800 */
[----:B-1----:R-:W-:Y:S01]  /*31e0*/  MOV R10, UR4 ;  /* 0x00000004000a7c02 */ /* 0x002fe20008000f00 */
[----:B------:R-:W-:Y:S06]  /*31f0*/  BRA.U UP0, `(.L_x_58) ;  /* 0x0000000100187547 */ /* 0x000fec000b800000 */
.L_x_59:
[----:B------:R-:W-:Y:S05]  /*3200*/  NANOSLEEP 0x64 ;  /* 0x000000640000795d */ /* 0x000fea0003800000 */
[----:B------:R-:W-:-:S05]  /*3210*/  UMOV UR4, 0x10 ;  /* 0x0000001000047882 */ /* 0x000fca0000000000 */
[----:B------:R-:W-:Y:S04]  /*3220*/  DEPBAR.LE SB1, 0x36 ;  /* 0x00009d800000791a */ /* 0x000fe80000000000 */
[----:B------:R-:W1:Y:S02]  /*3230*/  UTCATOMSWS.2CTA.FIND_AND_SET.ALIGN UP0, UR4, UR4 ;  /* 0x00000004000475e3 */ /* 0x000e640008200800 */
[----:B-1----:R-:W-:Y:S01]  /*3240*/  MOV R10, UR4 ;  /* 0x00000004000a7c02 */ /* 0x002fe20008000f00 */
[----:B------:R-:W-:Y:S05]  /*3250*/  BRA.U !UP0, `(.L_x_59) ;  /* 0xfffffffd08e87547 */ /* 0x000fea000b83ffff */
.L_x_58:
[----:B------:R-:W1:Y:S01]  /*3260*/  LDS R6, [UR5+0x10] ;  /* 0x00001005ff067984 */ /* 0x000e620008000800 */
[----:B------:R-:W-:Y:S01]  /*3270*/  IMAD.U32 R3, RZ, RZ, UR6 ;  /* 0x00000006ff037e24 */ /* 0x000fe2000f8e00ff */
[----:B------:R-:W-:-:S03]  /*3280*/  MOV R4, UR46 ;  /* 0x0000002e00047c02 */ /* 0x000fc60008000f00 */
[----:B------:R-:W-:Y:S01]  /*3290*/  VIADD R3, R3, 0x130 ;  /* 0x0000013003037836 */ /* 0x000fe20000000000 */
[----:B-1----:R-:W-:-:S04]  /*32a0*/  SHF.L.U32 R6, R6, 0x1f, RZ ;  /* 0x0000001f06067819 */ /* 0x002fc800000006ff */
[----:B------:R-:W1:Y:S02]  /*32b0*/  SYNCS.PHASECHK.TRANS64.TRYWAIT P0, [UR5+0x8], R6 ;  /* 0x00000806ff0075a7 */ /* 0x000e640008001105 */
[----:B-1----:R-:W-:Y:S05]  /*32c0*/  @P0 BRA `(.L_x_60) ;  /* 0x0000000000080947 */ /* 0x002fea0003800000 */
[----:B------:R-:W1:Y:S02]  /*32d0*/  SYNCS.PHASECHK.TRANS64.TRYWAIT P0, [UR5+0x8], R6 ;  /* 0x00000806ff0075a7 */ /* 0x000e640008001105 */
[----:B-1----:R-:W-:Y:S05]  /*32e0*/  @!P0 BRA `(.L_x_61) ;  /* 0x0000008800c88947 */ /* 0x002fea0003800000 */
.L_x_60:
[----:B------:R-:W-:Y:S01]  /*32f0*/  PRMT R4, R4, 0x654, R3 ;  /* 0x0000065404047816 */ /* 0x000fe20000000003 */
[----:B------:R-:W-:Y:S01]  /*3300*/  HFMA2 R3, -RZ, RZ, 0, 5.9604644775390625e-08 ;  /* 0x00000001ff037431 */ /* 0x000fe200000001ff */
[----:B------:R-:W-:Y:S01]  /*3310*/  UPRMT UR4, UR46, 0x654, UR7 ;  /* 0x000006542e047896 */ /* 0x000fe20008000007 */
[----:B------:R-:W-:Y:S02]  /*3320*/  IMAD.MOV.U32 R8, RZ, RZ, 0xffff ;  /* 0x0000ffffff087424 */ /* 0x000fe400078e00ff */
[----:B-1----:R-:W-:Y:S02]  /*3330*/  IMAD.MOV.U32 R6, RZ, RZ, 0x4 ;  /* 0x00000004ff067424 */ /* 0x002fe400078e00ff */
[----:B------:R-:W-:Y:S01]  /*3340*/  IMAD.SHL.U32 R9, R10, 0x20, RZ ;  /* 0x000000200a097824 */ /* 0x000fe200078e00ff */
[----:B------:R-:W-:Y:S02]  /*3350*/  MOV R5, UR4 ;  /* 0x0000000400057c02 */ /* 0x000fe40008000f00 */
[-C--:B------:R-:W-:Y:S01]  /*3360*/  SHF.L.U32 R8, R8, R10.reuse, RZ ;  /* 0x0000000a08087219 */ /* 0x080fe200000006ff */
[----:B------:R1:W-:Y:S01]  /*3370*/  SYNCS.ARRIVE.TRANS64.RED RZ, [UR4], R6 ;  /* 0x00000006ffff79a7 */ /* 0x0003e20008000404 */
[----:B------:R-:W-:Y:S01]  /*3380*/  SHF.L.U32 R7, R3, R10, RZ ;  /* 0x0000000a03077219 */ /* 0x000fe200000006ff */
[----:B------:R1:W-:Y:S04]  /*3390*/  STS [UR6+0x130], R9 ;  /* 0x00013009ff007988 */ /* 0x0003e80008000806 */
[----:B------:R1:W-:Y:S04]  /*33a0*/  STAS [R4.64], R10 ;  /* 0x0000000a04007dbd */ /* 0x0003e8000c0008ff */
[----:B------:R1:W-:Y:S04]  /*33b0*/  ATOMS.OR RZ, [UR5+0x14], R8 ;  /* 0x00001408ffff798c */ /* 0x0003e8000b000005 */
[----:B------:R1:W-:Y:S04]  /*33c0*/  ATOMS.OR RZ, [UR5+0x18], R7 ;  /* 0x00001807ffff798c */ /* 0x0003e8000b000005 */
[----:B------:R1:W-:Y:S02]  /*33d0*/  ATOMS.XOR RZ, [UR5+0x10], R3 ;  /* 0x00001003ffff798c */ /* 0x0003e4000b800005 */
.L_x_57:
[----:B------:R-:W-:Y:S05]  /*33e0*/  BSYNC B0 ;  /* 0x0000000000007941 */ /* 0x000fea0003800000 */
.L_x_56:
[----:B------:R-:W-:Y:S05]  /*33f0*/  BRA.U UP1, `(.L_x_62) ;  /* 0x00000001016c7547 */ /* 0x000fea000b800000 */
[----:B------:R-:W-:-:S03]  /*3400*/  UMOV UR4, 0xffffffff ;  /* 0xffffffff00047882 */ /* 0x000fc60000000000 */
[----:B------:R-:W-:Y:S05]  /*3410*/  BRA.DIV UR4, `(.L_x_63) ;  /* 0x0000008a04947947 */ /* 0x000fea000b800000 */
[----:B------:R-:W-:-:S13]  /*3420*/  ELECT P0, URZ, PT ;  /* 0x0000000000ff782f */ /* 0x000fda0003800000 */
.L_x_199:
[----:B------:R-:W-:Y:S05]  /*3430*/  @!P0 BRA `(.L_x_62) ;  /* 0x00000000005c8947 */ /* 0x000fea0003800000 */
[----:B-1----:R-:W1:Y:S02]  /*3440*/  LDS R4, [UR5+0x10] ;  /* 0x00001005ff047984 */ /* 0x002e640008000800 */
[----:B-1----:R-:W-:-:S04]  /*3450*/  SHF.L.U32 R4, R4, 0x1f, RZ ;  /* 0x0000001f04047819 */ /* 0x002fc800000006ff */
[----:B------:R-:W1:Y:S02]  /*3460*/  SYNCS.PHASECHK.TRANS64.TRYWAIT P0, [UR5+0x8], R4 ;  /* 0x00000804ff0075a7 */ /* 0x000e640008001105 */
[----:B-1----:R-:W-:Y:S05]  /*3470*/  @P0 BRA `(.L_x_64) ;  /* 0x0000000000080947 */ /* 0x002fea0003800000 */
[----:B------:R-:W1:Y:S02]  /*3480*/  SYNCS.PHASECHK.TRANS64.TRYWAIT P0, [UR5+0x8], R4 ;  /* 0x00000804ff0075a7 */ /* 0x000e640008001105 */
[----:B-1----:R-:W-:Y:S05]  /*3490*/  @!P0 BRA `(.L_x_65) ;  /* 0x0000008800988947 */ /* 0x002fea0003800000 */
.L_x_64:
[----:B------:R-:W2:Y:S01]  /*34a0*/  LDS R6, [UR6+0x130] ;  /* 0x00013006ff067984 */ /* 0x000ea20008000800 */
[----:B-1----:R-:W-:Y:S02]  /*34b0*/  HFMA2 R3, -RZ, RZ, 0, 5.9604644775390625e-08 ;  /* 0x00000001ff037431 */ /* 0x002fe400000001ff */
[----:B------:R-:W-:Y:S01]  /*34c0*/  IMAD.MOV.U32 R4, RZ, RZ, 0xffff ;  /* 0x0000ffffff047424 */ /* 0x000fe200078e00ff */
[----:B------:R-:W-:Y:S01]  /*34d0*/  UPRMT UR4, UR46, 0x654, UR7 ;  /* 0x000006542e047896 */ /* 0x000fe20008000007 */
[----:B--2---:R-:W-:-:S03]  /*34e0*/  IMAD.SHL.U32 R5, R6, 0x20, RZ ;  /* 0x0000002006057824 */ /* 0x004fc600078e00ff */
[-C--:B------:R-:W-:Y:S02]  /*34f0*/  SHF.L.U32 R4, R4, R6.reuse, RZ ;  /* 0x0000000604047219 */ /* 0x080fe400000006ff */
[----:B------:R-:W-:Y:S01]  /*3500*/  SHF.L.U32 R6, R3, R6, RZ ;  /* 0x0000000603067219 */ /* 0x000fe200000006ff */
[----:B------:R2:W-:Y:S04]  /*3510*/  STS [UR6+0x130], R5 ;  /* 0x00013005ff007988 */ /* 0x0005e80008000806 */
[----:B------:R2:W-:Y:S04]  /*3520*/  ATOMS.OR RZ, [UR5+0x14], R4 ;  /* 0x00001404ffff798c */ /* 0x0005e8000b000005 */
[----:B------:R2:W-:Y:S01]  /*3530*/  ATOMS.OR RZ, [UR5+0x18], R6 ;  /* 0x00001806ffff798c */ /* 0x0005e2000b000005 */
[----:B------:R-:W-:Y:S03]  /*3540*/  SYNCS.ARRIVE.TRANS64.RED.A1T0 RZ, [UR4], RZ ;  /* 0x000000ffffff79a7 */ /* 0x000fe60008100404 */
[----:B------:R2:W-:Y:S01]  /*3550*/  ATOMS.XOR RZ, [UR5+0x10], R3 ;  /* 0x00001003ffff798c */ /* 0x0005e2000b800005 */
[----:B------:R-:W-:Y:S05]  /*3560*/  BRA `(.L_x_62) ;  /* 0x0000000000107947 */ /* 0x000fea0003800000 */
.L_x_55:
[----:B------:R-:W-:Y:S02]  /*3570*/  MOV R3, 0xffffffff ;  /* 0xffffffff00037802 */ /* 0x000fe40000000f00 */
[----:B------:R-:W-:-:S03]  /*3580*/  MOV R4, 0x35b0 ;  /* 0x000035b000047802 */ /* 0x000fc60000000f00 */
[----:B------:R1:W-:Y:S04]  /*3590*/  STS [UR6+0x130], R3 ;  /* 0x00013003ff007988 */ /* 0x0003e80008000806 */
[----:B-1---5:R-:W-:Y:S05]  /*35a0*/  CALL.REL.NOINC `($__internal_1_$__cuda_sm10x_tcgen05_guardrail_trap_phase_invalid_during_alloc) ;  /* 0x00000094001c7944 */ /* 0x022fea0003c00000 */
.L_x_62:
[----:B------:R-:W-:Y:S05]  /*35b0*/  WARPSYNC.ALL ;  /* 0x0000000000007948 */ /* 0x000fea0003800000 */
[----:B------:R-:W3:Y:S01]  /*35c0*/  S2UR UR4, SR_CgaCtaId ;  /* 0x00000000000479c3 */ /* 0x000ee20000008800 */
[----:B------:R-:W-:Y:S01]  /*35d0*/  UMOV UR26, 0x400 ;  /* 0x00000400001a7882 */ /* 0x000fe20000000000 */
[----:B------:R-:W-:-:S06]  /*35e0*/  NOP ;  /* 0x0000000000007918 */ /* 0x000fcc0000000000 */
[----:B------:R-:W-:Y:S06]  /*35f0*/  BAR.ARV 0x6, 0xa0 ;  /* 0x0182800000007b1d */ /* 0x000fec0000002000 */
[----:B------:R-:W4:Y:S01]  /*3600*/  LDCU UR6, c[0x0][0x38c] ;  /* 0x00007180ff0677ac */ /* 0x000f220008000800 */
[----:B------:R-:W-:Y:S01]  /*3610*/  LOP3.LUT R0, R0, 0xffff, RZ, 0xc0, !PT ;  /* 0x0000ffff00007812 */ /* 0x000fe200078ec0ff */
[----:B-1----:R-:W-:Y:S01]  /*3620*/  IMAD.MOV.U32 R9, RZ, RZ, 0x1 ;  /* 0x00000001ff097424 */ /* 0x002fe200078e00ff */
[----:B------:R-:W-:Y:S01]  /*3630*/  LOP3.LUT R2, R2, 0xffff, RZ, 0xc0, !PT ;  /* 0x0000ffff02027812 */ /* 0x000fe200078ec0ff */
[----:B------:R-:W-:Y:S01]  /*3640*/  IMAD.MOV.U32 R8, RZ, RZ, RZ ;  /* 0x000000ffff087224 */ /* 0x000fe200078e00ff */
[----:B------:R-:W-:Y:S01]  /*3650*/  R2UR UR42, R0 ;  /* 0x00000000002a72ca */ /* 0x000fe200000e0000 */
[----:B------:R-:W-:Y:S01]  /*3660*/  UMOV UR32, URZ ;  /* 0x000000ff00207c82 */ /* 0x000fe20008000000 */
[----:B------:R-:W-:Y:S01]  /*3670*/  R2UR UR28, R2 ;  /* 0x00000000021c72ca */ /* 0x000fe200000e0000 */
[----:B------:R-:W-:Y:S01]  /*3680*/  UMOV UR23, URZ ;  /* 0x000000ff00177c82 */ /* 0x000fe20008000000 */
[----:B------:R-:W-:Y:S01]  /*3690*/  UMOV UR22, URZ ;  /* 0x000000ff00167c82 */ /* 0x000fe20008000000 */
[----:B---3--:R-:W-:-:S02]  /*36a0*/  ULEA UR26, UR4, UR26, 0x18 ;  /* 0x0000001a041a7291 */ /* 0x008fc4000f8ec0ff */
[----:B------:R-:W-:Y:S02]  /*36b0*/  UISETP.NE.AND UP3, UPT, UR47, URZ, UPT ;  /* 0x000000ff2f00728c */ /* 0x000fe4000bf65270 */
[----:B------:R-:W-:Y:S02]  /*36c0*/  UIADD3 UR5, UPT, UPT, UR26, 0x8400, URZ ;  /* 0x000084001a057890 */ /* 0x000fe4000fffe0ff */
[----:B------:R-:W-:Y:S02]  /*36d0*/  UIADD3 UR4, UPT, UPT, UR26, 0x14400, URZ ;  /* 0x000144001a047890 */ /* 0x000fe4000fffe0ff */
[----:B----4-:R-:W-:Y:S01]  /*36e0*/  UIADD3 UR6, UPT, UPT, UR6, 0x1f, URZ ;  /* 0x0000001f06067890 */ /* 0x010fe2000fffe0ff */
[----:B--2---:R-:W1:Y:S01]  /*36f0*/  LDS R3, [UR26+0x130] ;  /* 0x0001301aff037984 */ /* 0x004e620008000800 */
[----:B------:R-:W-:Y:S02]  /*3700*/  USHF.R.U32.HI UR5, URZ, 0x4, UR5 ;  /* 0x00000004ff057899 */ /* 0x000fe40008011605 */
[----:B------:R-:W-:-:S02]  /*3710*/  USHF.R.S32.HI UR33, URZ, 0x1f, UR6 ;  /* 0x0000001fff217899 */ /* 0x000fc40008011406 */
[----:B------:R-:W-:Y:S02]  /*3720*/  USHF.R.U32.HI UR4, URZ, 0x4, UR4 ;  /* 0x00000004ff047899 */ /* 0x000fe40008011604 */
[----:B------:R-:W-:Y:S02]  /*3730*/  ULEA.HI UR33, UR33, UR6, URZ, 0x5 ;  /* 0x0000000621217291 */ /* 0x000fe4000f8f28ff */
[----:B------:R-:W-:Y:S02]  /*3740*/  ULOP3.LUT UR5, UR5, 0x3fff, URZ, 0xc0, !UPT ;  /* 0x00003fff05057892 */ /* 0x000fe4000f8ec0ff */
[----:B------:R-:W-:Y:S02]  /*3750*/  USHF.R.S32.HI UR33, URZ, 0x5, UR33 ;  /* 0x00000005ff217899 */ /* 0x000fe40008011421 */
[----:B------:R-:W-:Y:S02]  /*3760*/  ULOP3.LUT UR30, UR4, 0x3fff, URZ, 0xc0, !UPT ;  /* 0x00003fff041e7892 */ /* 0x000fe4000f8ec0ff */
[----:B------:R-:W-:Y:S01]  /*3770*/  UISETP.LT.AND UP0, UPT, UR33, 0x1, UPT ;  /* 0x000000012100788c */ /* 0x000fe2000bf01270 */
[----:B------:R-:W-:Y:S01]  /*3780*/  UMOV UR40, 0x0 ;  /* 0x0000000000287882 */ /* 0x000fe20000000000 */
[----:B------:R-:W-:Y:S01]  /*3790*/  UMOV UR41, 0x10200910 ;  /* 0x1020091000297882 */ /* 0x000fe20000000000 */
[----:B------:R-:W-:-:S02]  /*37a0*/  ULOP3.LUT UR29, UR5, 0x10000, URZ, 0xfc, !UPT ;  /* 0x00010000051d7892 */ /* 0x000fc4000f8efcff */
[----:B------:R-:W-:Y:S02]  /*37b0*/  ULOP3.LUT UR30, UR30, 0x10000, URZ, 0xfc, !UPT ;  /* 0x000100001e1e7892 */ /* 0x000fe4000f8efcff */
[----:B------:R-:W-:Y:S01]  /*37c0*/  USEL UR43, UR33, 0x1, !UP0 ;  /* 0x00000001212b7887 */ /* 0x000fe2000c000000 */
[----:B------:R-:W-:Y:S01]  /*37d0*/  UMOV UR38, 0x0 ;  /* 0x0000000000267882 */ /* 0x000fe20000000000 */
[----:B------:R-:W-:Y:S01]  /*37e0*/  UMOV UR39, 0x10200910 ;  /* 0x1020091000277882 */ /* 0x000fe20000000000 */
[----:B------:R-:W-:Y:S01]  /*37f0*/  UMOV UR36, 0x0 ;  /* 0x0000000000247882 */ /* 0x000fe20000000000 */
[----:B------:R-:W-:Y:S01]  /*3800*/  UMOV UR37, 0x10200910 ;  /* 0x1020091000257882 */ /* 0x000fe20000000000 */
[----:B------:R-:W-:Y:S01]  /*3810*/  UMOV UR34, 0x0 ;  /* 0x0000000000227882 */ /* 0x000fe20000000000 */
[----:B------:R-:W-:Y:S01]  /*3820*/  UMOV UR35, 0x10200910 ;  /* 0x1020091000237882 */ /* 0x000fe20000000000 */
[----:B-1----:R-:W-:Y:S02]  /*3830*/  R2UR UR44, R3 ;  /* 0x00000000032c72ca */ /* 0x002fe400000e0000 */
[----:B------:R-:W-:-:S13]  /*3840*/  CS2R R2, SRZ ;  /* 0x0000000000027805 */ /* 0x000fda000001ff00 */
.L_x_73:
[C---:B------:R-:W-:Y:S02]  /*3850*/  LEA R0, R8.reuse, UR26, 0x3 ;  /* 0x0000001a08007c11 */ /* 0x040fe4000f8e18ff */
[----:B------:R-:W-:Y:S02]  /*3860*/  SHF.L.U32 R4, R3, 0x1f, RZ ;  /* 0x0000001f03047819 */ /* 0x000fe400000006ff */
[----:B------:R-:W-:Y:S02]  /*3870*/  LEA R5, R8, UR26, 0x4 ;  /* 0x0000001a08057c11 */ /* 0x000fe4000f8e20ff */
[----:B------:R-:W1:Y:S02]  /*3880*/  SYNCS.PHASECHK.TRANS64.TRYWAIT P0, [R0+URZ+0x80], R4 ;  /* 0x00008004000075a7 */ /* 0x000e6400080011ff */
[----:B-1-3--:R-:W-:Y:S05]  /*3890*/  @!P0 BRA `(.L_x_66) ;  /* 0x0000008400b08947 */ /* 0x00afea0003800000 */
.L_x_200:
[----:B-1----:R-:W1:Y:S01]  /*38a0*/  LDS.128 R4, [R5+0x110] ;  /* 0x0001100005047984 */ /* 0x002e620000000c00 */
[----:B------:R-:W-:Y:S02]  /*38b0*/  VIADD R0, R0, 0x90 ;  /* 0x0000009000007836 */ /* 0x000fe40000000000 */
[----:B------:R-:W-:Y:S01]  /*38c0*/  VIADD R8, R8, 0x1 ;  /* 0x0000000108087836 */ /* 0x000fe20000000000 */
[----:B------:R-:W-:Y:S01]  /*38d0*/  @!PT LDS RZ, [RZ] ;  /* 0x00000000fffff984 */ /* 0x000fe20000000800 */
[----:B------:R-:W-:Y:S01]  /*38e0*/  @!PT LDS RZ, [RZ] ;  /* 0x00000000fffff984 */ /* 0x000fe20000000800 */
[----:B------:R-:W-:Y:S01]  /*38f0*/  @!PT LDS RZ, [RZ] ;  /* 0x00000000fffff984 */ /* 0x000fe20000000800 */
[----:B------:R-:W-:Y:S01]  /*3900*/  @!PT LDS RZ, [RZ] ;  /* 0x00000000fffff984 */ /* 0x000fe20000000800 */
[----:B------:R2:W-:Y:S06]  /*3910*/  MEMBAR.ALL.CTA ;  /* 0x0000000000007992 */ /* 0x0005ec0000008000 */
[----:B--2---:R-:W2:Y:S01]  /*3920*/  FENCE.VIEW.ASYNC.S ;  /* 0x00000000000073c6 */ /* 0x004ea20000000000 */
[----:B------:R-:W-:-:S04]  /*3930*/  PRMT R0, RZ, 0x654, R0 ;  /* 0x00000654ff007816 */ /* 0x000fc80000000000 */
[----:B--2---:R2:W-:Y:S01]  /*3940*/  SYNCS.ARRIVE.TRANS64.RED.A1T0 RZ, [R0+URZ], RZ ;  /* 0x000000ff00ff79a7 */ /* 0x0045e200081004ff */
[----:B-1----:R-:W-:Y:S01]  /*3950*/  LOP3.LUT P1, RZ, R6, 0x1, RZ, 0xc0, !PT ;  /* 0x0000000106ff7812 */ /* 0x002fe2000782c0ff */
[----:B--2---:R-:W-:-:S12]  /*3960*/  BRA.U UP3, `(.L_x_67) ;  /* 0x0000000503087547 */ /* 0x004fd8000b800000 */
[----:B------:R-:W1:Y:S01]  /*3970*/  LDCU UR4, c[0x0][0x38c] ;  /* 0x00007180ff0477ac */ /* 0x000e620008000800 */
[----:B------:R-:W-:Y:S02]  /*3980*/  PLOP3.LUT P2, PT, PT, PT, PT, 0x80, 0x8 ;  /* 0x000000000008781c */ /* 0x000fe40003f4f070 */
[----:B------:R-:W-:Y:S01]  /*3990*/  SHF.L.U32 R4, R9, 0x1f, RZ ;  /* 0x0000001f09047819 */ /* 0x000fe200000006ff */
[----:B------:R-:W-:Y:S02]  /*39a0*/  ULEA UR31, UR32, UR26, 0x3 ;  /* 0x0000001a201f7291 */ /* 0x000fe4000f8e18ff */
[----:B------:R-:W-:Y:S02]  /*39b0*/  ULEA UR11, UR32, UR44, 0x7 ;  /* 0x0000002c200b7291 */ /* 0x000fe4000f8e38ff */
[----:B-1----:R-:W-:-:S06]  /*39c0*/  UISETP.GE.AND UP0, UPT, UR4, 0x1, UPT ;  /* 0x000000010400788c */ /* 0x002fcc000bf06270 */
[----:B------:R-:W-:-:S05]  /*39d0*/  PLOP3.LUT P0, PT, PT, PT, UP0, 0x80, 0x8 ;  /* 0x000000000008781c */ /* 0x000fca0003f0f008 */
[----:B------:R-:W-:-:S08]  /*39e0*/  @UP0 ULEA UR4, UR23, UR26, 0x3 ;  /* 0x0000001a17040291 */ /* 0x000fd0000f8e18ff */
[----:B------:R-:W-:-:S04]  /*39f0*/  @P0 SHF.L.U32 R0, R2, 0x1f, RZ ;  /* 0x0000001f02000819 */ /* 0x000fc800000006ff */
[----:B------:R1:W2:Y:S01]  /*3a00*/  @P0 SYNCS.PHASECHK.TRANS64.TRYWAIT P2, [UR4], R0 ;  /* 0x00000000ff0005a7 */ /* 0x0002a20008041104 */
[----:B------:R-:W3:Y:S02]  /*3a10*/  SYNCS.PHASECHK.TRANS64.TRYWAIT P0, [UR31+0xc0], R4 ;  /* 0x0000c004ff0075a7 */ /* 0x000ee4000800111f */
[----:B-123--:R-:W-:Y:S05]  /*3a20*/  @!P0 BRA `(.L_x_68) ;  /* 0x0000008400608947 */ /* 0x00efea0003800000 */
.L_x_202:
[----:B------:R-:W-:Y:S01]  /*3a30*/  UMOV UR27, UR22 ;  /* 0x00000016001b7c82 */ /* 0x000fe20008000000 */
[----:B------:R-:W-:Y:S05]  /*3a40*/  BRA.U !UP0, `(.L_x_69) ;  /* 0x0000000108c07547 */ /* 0x000fea000b800000 */
[----:B------:R-:W-:Y:S02]  /*3a50*/  UIADD3 UR27, UPT, UPT, UR43, UR22, URZ ;  /* 0x000000162b1b7290 */ /* 0x000fe4000fffe0ff */
[----:B------:R-:W-:Y:S01]  /*3a60*/  UPLOP3.LUT UP2, UPT, UPT, UPT, UPT, 0x40, 0x4 ;  /* 0x000000000004789c */ /* 0x000fe20003f4e870 */
[----:B------:R-:W-:Y:S01]  /*3a70*/  UMOV UR24, UR33 ;  /* 0x0000002100187c82 */ /* 0x000fe20008000000 */
[----:B------:R-:W-:-:S09]  /*3a80*/  UMOV UR10, UR23 ;  /* 0x00000017000a7c82 */ /* 0x000fd20008000000 */
.L_x_72:
[----:B--2---:R-:W-:Y:S01]  /*3a90*/  ULEA UR5, UR10, UR26, 0x3 ;  /* 0x0000001a0a057291 */ /* 0x004fe2000f8e18ff */
[----:B---3--:R-:W-:Y:S11]  /*3aa0*/  @P2 BRA `(.L_x_70) ;  /* 0x00000000000c2947 */ /* 0x008ff60003800000 */
[----:B-1----:R-:W-:Y:S04]  /*3ab0*/  SHF.L.U32 R4, R2, 0x1f, RZ ;  /* 0x0000001f02047819 */ /* 0x002fe800000006ff */
[----:B------:R-:W1:Y:S02]  /*3ac0*/  SYNCS.PHASECHK.TRANS64.TRYWAIT P0, [UR5], R4 ;  /* 0x00000004ff0075a7 */ /* 0x000e640008001105 */
[----:B-1----:R-:W-:Y:S05]  /*3ad0*/  @!P0 BRA `(.L_x_71) ;  /* 0x00000084004c8947 */ /* 0x002fea0003800000 */
.L_x_70:
[----:B------:R-:W-:Y:S01]  /*3ae0*/  UISETP.NE.AND UP0, UPT, UR24, 0x1, UPT ;  /* 0x000000011800788c */ /* 0x000fe2000bf05270 */
[----:B------:R-:W-:Y:S01]  /*3af0*/  PLOP3.LUT P2, PT, PT, PT, PT, 0x80, 0x8 ;  /* 0x000000000008781c */ /* 0x000fe20003f4f070 */
[----:B------:R-:W-:Y:S02]  /*3b00*/  UIADD3 UR4, UPT, UPT, UR10, 0x1, URZ ;  /* 0x000000010a047890 */ /* 0x000fe4000fffe0ff */
[----:B------:R-:W-:Y:S02]  /*3b10*/  UIADD3 UR25, UPT, UPT, UR5, 0x18, URZ ;  /* 0x0000001805197890 */ /* 0x000fe4000fffe0ff */
[----:B------:R-:W-:Y:S01]  /*3b20*/  UISETP.NE.AND UP1, UPT, UR4, 0x3, UPT ;  /* 0x000000030400788c */ /* 0x000fe2000bf25270 */
[----:B------:R-:W-:Y:S01]  /*3b30*/  PLOP3.LUT P0, PT, PT, PT, UP0, 0x80, 0x8 ;  /* 0x000000000008781c */ /* 0x000fe20003f0f008 */
[----:B------:R-:W-:Y:S02]  /*3b40*/  UIADD3 UR22, UPT, UPT, UR22, 0x1, URZ ;  /* 0x0000000116167890 */ /* 0x000fe4000fffe0ff */
[----:B------:R-:W-:Y:S02]  /*3b50*/  USEL UR6, URZ, 0x1, UP1 ;  /* 0x00000001ff067887 */ /* 0x000fe40008800000 */
[----:B------:R-:W-:Y:S02]  /*3b60*/  USEL UR23, UR4, URZ, UP1 ;  /* 0x000000ff04177287 */ /* 0x000fe40008800000 */
[----:B------:R-:W-:Y:S02]  /*3b70*/  UIADD3 UR24, UPT, UPT, UR24, -0x1, URZ ;  /* 0xffffffff18187890 */ /* 0x000fe4000fffe0ff */
[----:B------:R-:W-:Y:S01]  /*3b80*/  @UP0 ULEA UR4, UR23, UR26, 0x3 ;  /* 0x0000001a17040291 */ /* 0x000fe2000f8e18ff */
[----:B------:R-:W-:Y:S01]  /*3b90*/  LOP3.LUT R2, R2, UR6, RZ, 0x3c, !PT ;  /* 0x0000000602027c12 */ /* 0x000fe2000f8e3cff */
[----:B------:R-:W-:Y:S02]  /*3ba0*/  ULEA UR6, UR10, UR30, 0x9 ;  /* 0x0000001e0a067291 */ /* 0x000fe4000f8e48ff */
[----:B------:R-:W-:Y:S01]  /*3bb0*/  UISETP.NE.AND UP0, UPT, UR22, UR27, UPT ;  /* 0x0000001b1600728c */ /* 0x000fe2000bf05270 */
[----:B-1----:R-:W-:Y:S01]  /*3bc0*/  @P0 SHF.L.U32 R0, R2, 0x1f, RZ ;  /* 0x0000001f02000819 */ /* 0x002fe200000006ff */
[----:B------:R-:W-:Y:S02]  /*3bd0*/  UIADD3 UR20, UPT, UPT, UR6, 0x2, URZ ;  /* 0x0000000206147890 */ /* 0x000fe4000fffe0ff */
[----:B------:R-:W-:Y:S01]  /*3be0*/  UIADD3 UR16, UPT, UPT, UR6, 0x4, URZ ;  /* 0x0000000406107890 */ /* 0x000fe2000fffe0ff */
[----:B------:R2:W3:Y:S01]  /*3bf0*/  @P0 SYNCS.PHASECHK.TRANS64.TRYWAIT P2, [UR4], R0 ;  /* 0x00000000ff0005a7 */ /* 0x0004e20008041104 */
[----:B------:R-:W-:Y:S02]  /*3c00*/  ULEA UR4, UR10, UR29, 0xa ;  /* 0x0000001d0a047291 */ /* 0x000fe4000f8e50ff */
[----:B------:R-:W-:Y:S02]  /*3c10*/  UIADD3 UR12, UPT, UPT, UR6, 0x6, URZ ;  /* 0x00000006060c7890 */ /* 0x000fe4000fffe0ff */
[----:B------:R-:W-:Y:S02]  /*3c20*/  UIADD3 UR18, UPT, UPT, UR4, 0x2, URZ ;  /* 0x0000000204127890 */ /* 0x000fe4000fffe0ff */
[----:B------:R-:W-:Y:S02]  /*3c30*/  UIADD3 UR14, UPT, UPT, UR4, 0x4, URZ ;  /* 0x00000004040e7890 */ /* 0x000fe4000fffe0ff */
[----:B------:R-:W-:Y:S01]  /*3c40*/  UIADD3 UR8, UPT, UPT, UR4, 0x6, URZ ;  /* 0x0000000604087890 */ /* 0x000fe2000fffe0ff */
[----:B------:R-:W-:Y:S01]  /*3c50*/  UMOV UR7, 0x40004040 ;  /* 0x4000404000077882 */ /* 0x000fe20000000000 */
[----:B------:R-:W-:Y:S01]  /*3c60*/  UMOV UR5, 0x40004040 ;  /* 0x4000404000057882 */ /* 0x000fe20000000000 */
[----:B------:R-:W-:Y:S01]  /*3c70*/  UMOV UR21, 0x40004040 ;  /* 0x4000404000157882 */ /* 0x000fe20000000000 */
[----:B------:R2:W-:Y:S01]  /*3c80*/  UTCHMMA.2CTA gdesc[UR4], gdesc[UR6], tmem[UR11], tmem[UR40], idesc[UR41], UP2 ;  /* 0x00ff2806040075ea */ /* 0x0005e2000920000b */
[----:B------:R-:W-:Y:S01]  /*3c90*/  UPLOP3.LUT UP2, UPT, UPT, UPT, UPT, 0x80, 0x8 ;  /* 0x000000000008789c */ /* 0x000fe20003f4f070 */
[----:B------:R-:W-:Y:S01]  /*3ca0*/  UMOV UR19, 0x40004040 ;  /* 0x4000404000137882 */ /* 0x000fe20000000000 */
[----:B------:R-:W-:Y:S01]  /*3cb0*/  UMOV UR17, 0x40004040 ;  /* 0x4000404000117882 */ /* 0x000fe20000000000 */
[----:B------:R2:W-:Y:S01]  /*3cc0*/  UTCHMMA.2CTA gdesc[UR18], gdesc[UR20], tmem[UR11], tmem[UR38], idesc[UR39], UPT ;  /* 0x00ff2614120075ea */ /* 0x0005e2000ba0000b */
[----:B------:R-:W-:Y:S01]  /*3cd0*/  UMOV UR15, 0x40004040 ;  /* 0x40004040000f7882 */ /* 0x000fe20000000000 */
[----:B------:R-:W-:Y:S01]  /*3ce0*/  UMOV UR13, 0x40004040 ;  /* 0x40004040000d7882 */ /* 0x000fe20000000000 */
[----:B------:R-:W-:Y:S01]  /*3cf0*/  UMOV UR9, 0x40004040 ;  /* 0x4000404000097882 */ /* 0x000fe20000000000 */
[----:B------:R2:W-:Y:S01]  /*3d00*/  UTCHMMA.2CTA gdesc[UR14], gdesc[UR16], tmem[UR11], tmem[UR36], idesc[UR37], UPT ;  /* 0x00ff24100e0075ea */ /* 0x0005e2000ba0000b */
[----:B------:R2:W-:Y:S01]  /*3d10*/  UTCHMMA.2CTA gdesc[UR8], gdesc[UR12], tmem[UR11], tmem[UR34], idesc[UR35], UPT ;  /* 0x00ff220c080075ea */ /* 0x0005e2000ba0000b */
[----:B------:R2:W-:Y:S01]  /*3d20*/  UTCBAR.2CTA.MULTICAST [UR25], URZ, UR28 ;  /* 0x000000ff190073e9 */ /* 0x0005e2000820081c */
[----:B------:R-:W-:Y:S01]  /*3d30*/  UMOV UR10, UR23 ;  /* 0x00000017000a7c82 */ /* 0x000fe20008000000 */
[----:B------:R-:W-:Y:S05]  /*3d40*/  BRA.U UP0, `(.L_x_72) ;  /* 0xfffffffd00507547 */ /* 0x000fea000b83ffff */
.L_x_69:
[----:B--2---:R-:W-:Y:S01]  /*3d50*/  UIADD3 UR4, UPT, UPT, UR31, 0xa0, URZ ;  /* 0x000000a01f047890 */ /* 0x004fe2000fffe0ff */
[----:B------:R-:W-:-:S08]  /*3d60*/  UMOV UR22, UR27 ;  /* 0x0000001b00167c82 */ /* 0x000fd00008000000 */
[----:B------:R2:W-:Y:S01]  /*3d70*/  UTCBAR.2CTA.MULTICAST [UR4], URZ, UR42 ;  /* 0x000000ff040073e9 */ /* 0x0005e2000820082a */
[----:B------:R-:W-:Y:S02]  /*3d80*/  NOP ;  /* 0x0000000000007918 */ /* 0x000fe40000000000 */
.L_x_67:
[----:B--2---:R-:W-:Y:S01]  /*3d90*/  UIADD3 UR4, UPT, UPT, UR32, 0x1, URZ ;  /* 0x0000000120047890 */ /* 0x004fe2000fffe0ff */
[----:B------:R-:W-:-:S03]  /*3da0*/  ISETP.NE.AND P0, PT, R8, 0x2, PT ;  /* 0x000000020800780c */ /* 0x000fc60003f05270 */
[----:B------:R-:W-:Y:S01]  /*3db0*/  UISETP.NE.AND UP0, UPT, UR4, 0x4, UPT ;  /* 0x000000040400788c */ /* 0x000fe2000bf05270 */
[----:B-1----:R-:W-:Y:S02]  /*3dc0*/  SEL R0, RZ, 0x1, P0 ;  /* 0x00000001ff007807 */ /* 0x002fe40000000000 */
[----:B------:R-:W-:Y:S01]  /*3dd0*/  SEL R8, R8, RZ, P0 ;  /* 0x000000ff08087207 */ /* 0x000fe20000000000 */
[----:B------:R-:W-:Y:S01]  /*3de0*/  USEL UR5, URZ, 0x1, UP0 ;  /* 0x00000001ff057887 */ /* 0x000fe20008000000 */
[----:B------:R-:W-:Y:S01]  /*3df0*/  LOP3.LUT R3, R3, R0, RZ, 0x3c, !PT ;  /* 0x0000000003037212 */ /* 0x000fe200078e3cff */
[----:B------:R-:W-:-:S04]  /*3e00*/  USEL UR32, UR4, URZ, UP0 ;  /* 0x000000ff04207287 */ /* 0x000fc80008000000 */
[----:B------:R-:W-:Y:S01]  /*3e10*/  LOP3.LUT R9, R9, UR5, RZ, 0x3c, !PT ;  /* 0x0000000509097c12 */ /* 0x000fe2000f8e3cff */
[----:B------:R-:W-:Y:S07]  /*3e20*/  @P1 BRA `(.L_x_73) ;  /* 0xfffffff800881947 */ /* 0x000fee000383ffff */
[----:B------:R-:W1:Y:S01]  /*3e30*/  S2UR UR8, SR_CgaCtaId ;  /* 0x00000000000879c3 */ /* 0x000e620000008800 */
[----:B------:R-:W-:Y:S01]  /*3e40*/  ELECT P0, URZ, PT ;  /* 0x0000000000ff782f */ /* 0x000fe20003800000 */
[----:B------:R-:W-:Y:S01]  /*3e50*/  HFMA2 R0, -RZ, RZ, 0, 5.9604644775390625e-08 ;  /* 0x00000001ff007431 */ /* 0x000fe200000001ff */
[----:B------:R-:W-:-:S05]  /*3e60*/  UMOV UR4, 0x40 ;  /* 0x0000004000047882 */ /* 0x000fca0000000000 */
[----:B------:R-:W-:Y:S01]  /*3e70*/  UVIRTCOUNT.DEALLOC.SMPOOL 0x80 ;  /* 0x000000800000784c */ /* 0x000fe20000000000 */
[----:B------:R-:W-:Y:S02]  /*3e80*/  UISETP.NE.AND UP1, UPT, UR47, URZ, UPT ;  /* 0x000000ff2f00728c */ /* 0x000fe4000bf25270 */
[----:B-1----:R-:W-:-:S09]  /*3e90*/  ULEA UR8, UR8, UR4, 0x18 ;  /* 0x0000000408087291 */ /* 0x002fd2000f8ec0ff */
[----:B------:R1:W-:Y:S01]  /*3ea0*/  @P0 STS.U8 [UR8+0x1c], R0 ;  /* 0x00001c00ff000988 */ /* 0x0003e20008000008 */
[----:B------:R-:W-:Y:S05]  /*3eb0*/  BRA.U UP1, `(.L_x_74) ;  /* 0x0000000101a07547 */ /* 0x000fea000b800000 */
[----:B------:R-:W-:Y:S01]  /*3ec0*/  UIADD3 UR7, UPT, UPT, UR26, 0xc0, URZ ;  /* 0x000000c01a077890 */ /* 0x000fe2000fffe0ff */
[----:B------:R-:W-:-:S03]  /*3ed0*/  SHF.L.U32 R2, R9, 0x1f, RZ ;  /* 0x0000001f09027819 */ /* 0x000fc600000006ff */
[----:B------:R-:W-:-:S09]  /*3ee0*/  ULEA UR4, UR32, UR7, 0x3 ;  /* 0x0000000720047291 */ /* 0x000fd2000f8e18ff */
[----:B------:R-:W2:Y:S02]  /*3ef0*/  SYNCS.PHASECHK.TRANS64.TRYWAIT P0, [UR4], R2 ;  /* 0x00000002ff0075a7 */ /* 0x000ea40008001104 */
[----:B--2---:R-:W-:Y:S05]  /*3f00*/  @!P0 BRA `(.L_x_75) ;  /* 0x0000008000588947 */ /* 0x004fea0003800000 */
.L_x_205:
[----:B------:R-:W-:-:S04]  /*3f10*/  UIADD3 UR4, UPT, UPT, UR32, 0x1, URZ ;  /* 0x0000000120047890 */ /* 0x000fc8000fffe0ff */
[----:B------:R-:W-:-:S04]  /*3f20*/  UISETP.NE.AND UP0, UPT, UR4, 0x4, UPT ;  /* 0x000000040400788c */ /* 0x000fc8000bf05270 */
[----:B------:R-:W-:Y:S02]  /*3f30*/  USEL UR6, URZ, 0x1, UP0 ;  /* 0x00000001ff067887 */ /* 0x000fe40008000000 */
[----:B------:R-:W-:-:S04]  /*3f40*/  USEL UR4, UR4, URZ, UP0 ;  /* 0x000000ff04047287 */ /* 0x000fc80008000000 */
[----:B------:R-:W-:Y:S01]  /*3f50*/  ULEA UR5, UR4, UR7, 0x3 ;  /* 0x0000000704057291 */ /* 0x000fe2000f8e18ff */
[----:B-1----:R-:W-:-:S04]  /*3f60*/  LOP3.LUT R2, R9, UR6, RZ, 0x3c, !PT ;  /* 0x0000000609027c12 */ /* 0x002fc8000f8e3cff */
[----:B------:R-:W-:-:S04]  /*3f70*/  SHF.L.U32 R3, R2, 0x1f, RZ ;  /* 0x0000001f02037819 */ /* 0x000fc800000006ff */
[----:B------:R-:W1:Y:S02]  /*3f80*/  SYNCS.PHASECHK.TRANS64.TRYWAIT P0, [UR5], R3 ;  /* 0x00000003ff0075a7 */ /* 0x000e640008001105 */
[----:B-1----:R-:W-:Y:S05]  /*3f90*/  @!P0 BRA `(.L_x_76) ;  /* 0x00000080004c8947 */ /* 0x002fea0003800000 */
.L_x_207:
        /* <DEDUP_REMOVED lines=9> */
.L_x_209:
[----:B------:R-:W-:-:S04]  /*4030*/  UIADD3 UR4, UPT, UPT, UR4, 0x1, URZ ;  /* 0x0000000104047890 */ /* 0x000fc8000fffe0ff */
[----:B------:R-:W-:-:S04]  /*4040*/  UISETP.NE.AND UP0, UPT, UR4, 0x4, UPT ;  /* 0x000000040400788c */ /* 0x000fc8000bf05270 */
[----:B------:R-:W-:Y:S02]  /*4050*/  USEL UR5, URZ, 0x1, UP0 ;  /* 0x00000001ff057887 */ /* 0x000fe40008000000 */
[----:B------:R-:W-:-:S04]  /*4060*/  USEL UR4, UR4, URZ, UP0 ;  /* 0x000000ff04047287 */ /* 0x000fc80008000000 */
[----:B------:R-:W-:Y:S01]  /*4070*/  ULEA UR4, UR4, UR7, 0x3 ;  /* 0x0000000704047291 */ /* 0x000fe2000f8e18ff */
[----:B------:R-:W-:-:S04]  /*4080*/  LOP3.LUT R2, R2, UR5, RZ, 0x3c, !PT ;  /* 0x0000000502027c12 */ /* 0x000fc8000f8e3cff */
[----:B------:R-:W-:Y:S01]  /*4090*/  SHF.L.U32 R2, R2, 0x1f, RZ ;  /* 0x0000001f02027819 */ /* 0x000fe200000006ff */
[----:B-1----:R-:W-:-:S04]  /*40a0*/  IMAD.U32 R0, RZ, RZ, UR4 ;  /* 0x00000004ff007e24 */ /* 0x002fc8000f8e00ff */
[----:B------:R1:W2:Y:S03]  /*40b0*/  SYNCS.PHASECHK.TRANS64.TRYWAIT P0, [R0+URZ], R2 ;  /* 0x00000002000075a7 */ /* 0x0002a600080011ff */
[----:B--2---:R-:W-:Y:S05]  /*40c0*/  @!P0 NANOSLEEP.SYNCS 0x989680 ;  /* 0x009896800000895d */ /* 0x004fea0003900000 */
[----:B------:R-:W2:Y:S02]  /*40d0*/  @!P0 SYNCS.PHASECHK.TRANS64 P0, [R0+URZ], R2 ;  /* 0x00000002000085a7 */ /* 0x000ea400080010ff */
[----:B--2---:R-:W-:Y:S05]  /*40e0*/  @P0 BRA `(.L_x_78) ;  /* 0x0000000000200947 */ /* 0x004fea0003800000 */
.L_x_79:
[----:B--2---:R2:W4:Y:S02]  /*40f0*/  SYNCS.PHASECHK.TRANS64.TRYWAIT P0, [R0+URZ], R2 ;  /* 0x00000002000075a7 */ /* 0x00452400080011ff */
[----:B----4-:R-:W-:Y:S05]  /*4100*/  @!P0 NANOSLEEP.SYNCS 0x989680 ;  /* 0x009896800000895d */ /* 0x010fea0003900000 */
[----:B------:R-:W4:Y:S02]  /*4110*/  @!P0 SYNCS.PHASECHK.TRANS64 P0, [R0+URZ], R2 ;  /* 0x00000002000085a7 */ /* 0x000f2400080010ff */
[----:B----4-:R-:W-:Y:S05]  /*4120*/  @!P0 BRA `(.L_x_79) ;  /* 0xfffffffc00f08947 */ /* 0x010fea000383ffff */
[----:B------:R-:W-:Y:S05]  /*4130*/  BRA `(.L_x_78) ;  /* 0x00000000000c7947 */ /* 0x000fea0003800000 */
.L_x_74:
[----:B------:R-:W-:-:S04]  /*4140*/  UIADD3 UR4, UPT, UPT, UR26, 0x100, URZ ;  /* 0x000001001a047890 */ /* 0x000fc8000fffe0ff */
[----:B------:R-:W-:-:S09]  /*4150*/  UPRMT UR4, UR46, 0x654, UR4 ;  /* 0x000006542e047896 */ /* 0x000fd20008000004 */
[----:B------:R-:W-:Y:S03]  /*4160*/  SYNCS.ARRIVE.TRANS64.RED.A1T0 RZ, [UR4], RZ ;  /* 0x000000ffffff79a7 */ /* 0x000fe60008100404 */
.L_x_78:
[----:B-12---:R-:W-:Y:S01]  /*4170*/  SHF.L.U32 R2, RZ, 0x1f, RZ ;  /* 0x0000001fff027819 */ /* 0x006fe200000006ff */
[----:B------:R-:W-:Y:S01]  /*4180*/  UIADD3 UR4, UPT, UPT, UR26, 0x100, URZ ;  /* 0x000001001a047890 */ /* 0x000fe2000fffe0ff */
[----:B------:R-:W-:Y:S02]  /*4190*/  PLOP3.LUT P0, PT, PT, PT, UP1, 0x80, 0x8 ;  /* 0x000000000008781c */ /* 0x000fe40003f0f018 */
[----:B------:R-:W1:Y:S02]  /*41a0*/  SYNCS.PHASECHK.TRANS64.TRYWAIT P1, [UR26+0x100], R2 ;  /* 0x00010002ff0075a7 */ /* 0x000e64000802111a */
[----:B-1----:R-:W-:Y:S09]  /*41b0*/  @!P1 BRA `(.L_x_80) ;  /* 0x0000007c00f49947 */ /* 0x002ff20003800000 */
.L_x_211:
[----:B------:R-:W-:Y:S01]  /*41c0*/  @!UP1 UPRMT UR4, UR46, 0x654, UR4 ;  /* 0x000006542e049896 */ /* 0x000fe20008000004 */
[----:B------:R-:W-:Y:S01]  /*41d0*/  UMOV UR5, 0xffff ;  /* 0x0000ffff00057882 */ /* 0x000fe20000000000 */
[----:B------:R-:W-:-:S07]  /*41e0*/  UMOV UR6, 0x1 ;  /* 0x0000000100067882 */ /* 0x000fce0000000000 */
[----:B------:R-:W-:Y:S01]  /*41f0*/  @!P0 SYNCS.ARRIVE.TRANS64.RED.A1T0 RZ, [UR4], RZ ;  /* 0x000000ffffff89a7 */ /* 0x000fe20008100404 */
[----:B------:R-:W-:Y:S01]  /*4200*/  NOP ;  /* 0x0000000000007918 */ /* 0x000fe20000000000 */
[----:B-1----:R-:W1:Y:S01]  /*4210*/  LDS R0, [UR8+0x14] ;  /* 0x00001408ff007984 */ /* 0x002e620008000800 */
[----:B------:R-:W-:-:S04]  /*4220*/  ULOP3.LUT UR4, UR44, 0xffff, URZ, 0xc0, !UPT ;  /* 0x0000ffff2c047892 */ /* 0x000fc8000f8ec0ff */
[----:B------:R-:W-:-:S04]  /*4230*/  USHF.R.U32.HI UR4, URZ, 0x5, UR4 ;  /* 0x00000005ff047899 */ /* 0x000fc80008011604 */
[----:B------:R-:W-:Y:S02]  /*4240*/  USHF.L.U32 UR5, UR5, UR4, URZ ;  /* 0x0000000405057299 */ /* 0x000fe400080006ff */
[----:B------:R-:W-:-:S04]  /*4250*/  USHF.L.U32 UR4, UR6, UR4, URZ ;  /* 0x0000000406047299 */ /* 0x000fc800080006ff */
[----:B-1----:R-:W-:-:S04]  /*4260*/  LOP3.LUT R0, R0, UR5, RZ, 0xc0, !PT ;  /* 0x0000000500007c12 */ /* 0x002fc8000f8ec0ff */
[----:B------:R-:W-:-:S13]  /*4270*/  ISETP.NE.AND P0, PT, R0, UR5, PT ;  /* 0x0000000500007c0c */ /* 0x000fda000bf05270 */
[----:B------:R-:W-:Y:S05]  /*4280*/  @P0 BRA `(.L_x_81) ;  /* 0x0000000000580947 */ /* 0x000fea0003800000 */
[----:B------:R-:W1:Y:S02]  /*4290*/  LDS R0, [UR8+0x18] ;  /* 0x00001808ff007984 */ /* 0x000e640008000800 */
[----:B-1----:R-:W-:-:S04]  /*42a0*/  LOP3.LUT R0, R0, UR4, RZ, 0xc0, !PT ;  /* 0x0000000400007c12 */ /* 0x002fc8000f8ec0ff */
[----:B------:R-:W-:-:S13]  /*42b0*/  ISETP.NE.AND P0, PT, R0, UR4, PT ;  /* 0x0000000400007c0c */ /* 0x000fda000bf05270 */
[----:B------:R-:W-:Y:S05]  /*42c0*/  @P0 BRA `(.L_x_82) ;  /* 0x00000000003c0947 */ /* 0x000fea0003800000 */
[----:B------:R-:W1:Y:S01]  /*42d0*/  S2R R2, SR_LANEID ;  /* 0x0000000000027919 */ /* 0x000e620000000000 */
[----:B------:R-:W-:-:S06]  /*42e0*/  ULOP3.LUT UR5, URZ, UR5, URZ, 0x33, !UPT ;  /* 0x00000005ff057292 */ /* 0x000fcc000f8e33ff */
[----:B------:R-:W-:-:S04]  /*42f0*/  IMAD.U32 R0, RZ, RZ, UR5 ;  /* 0x00000005ff007e24 */ /* 0x000fc8000f8e00ff */
[----:B------:R2:W4:Y:S02]  /*4300*/  REDUX UR7, R0 ;  /* 0x00000000000773c4 */ /* 0x0005240000000000 */
[----:B------:R1:W-:Y:S01]  /*4310*/  UTCATOMSWS.AND URZ, UR5 ;  /* 0x0000000500ff79e3 */ /* 0x0003e20008000000 */
[----:B--2---:R-:W-:Y:S01]  /*4320*/  LOP3.LUT R0, RZ, UR4, RZ, 0x33, !PT ;  /* 0x00000004ff007c12 */ /* 0x004fe2000f8e33ff */
[----:B------:R-:W-:Y:S02]  /*4330*/  VOTEU.ANY UR4, UPT, PT ;  /* 0x0000000000047886 */ /* 0x000fe400038e0100 */
[----:B------:R-:W-:Y:S02]  /*4340*/  UFLO.U32 UR4, UR4 ;  /* 0x00000004000472bd */ /* 0x000fe400080e0000 */
[----:B------:R-:W2:Y:S04]  /*4350*/  REDUX UR6, R0 ;  /* 0x00000000000673c4 */ /* 0x000ea80000000000 */
[----:B-1----:R-:W-:-:S02]  /*4360*/  ISETP.EQ.U32.AND P0, PT, R2, UR4, PT ;  /* 0x0000000402007c0c */ /* 0x002fc4000bf02070 */
[----:B----4-:R-:W-:-:S11]  /*4370*/  MOV R2, UR7 ;  /* 0x0000000700027c02 */ /* 0x010fd60008000f00 */
[----:B------:R1:W-:Y:S01]  /*4380*/  @P0 ATOMS.AND RZ, [UR8+0x14], R2 ;  /* 0x00001402ffff098c */ /* 0x0003e2000a800008 */
[----:B--2---:R-:W-:-:S05]  /*4390*/  IMAD.U32 R0, RZ, RZ, UR6 ;  /* 0x00000006ff007e24 */ /* 0x004fca000f8e00ff */
[----:B------:R1:W-:Y:S01]  /*43a0*/  @P0 ATOMS.AND RZ, [UR8+0x18], R0 ;  /* 0x00001800ffff098c */ /* 0x0003e2000a800008 */
[----:B------:R-:W-:Y:S05]  /*43b0*/  BRA `(.L_x_83) ;  /* 0x0000000000147947 */ /* 0x000fea0003800000 */
.L_x_82:
[----:B------:R-:W-:Y:S02]  /*43c0*/  MOV R2, 0x43e0 ;  /* 0x000043e000027802 */ /* 0x000fe40000000f00 */
[----:B---3-5:R-:W-:Y:S05]  /*43d0*/  CALL.REL.NOINC `($__internal_0_$__cuda_sm10x_tcgen05_guardrail_trap_col_being_dealloced_not_returned_by_alloc) ;  /* 0x0000008400847944 */ /* 0x028fea0003c00000 */
[----:B------:R-:W-:Y:S05]  /*43e0*/  BRA `(.L_x_83) ;  /* 0x0000000000087947 */ /* 0x000fea0003800000 */
.L_x_81:
[----:B------:R-:W-:Y:S02]  /*43f0*/  MOV R2, 0x4410 ;  /* 0x0000441000027802 */ /* 0x000fe40000000f00 */
[----:B---3-5:R-:W-:Y:S05]  /*4400*/  CALL.REL.NOINC `($__internal_2_$__cuda_sm10x_tcgen05_guardrail_trap_unallocated_columns_being_dealloced) ;  /* 0x0000008400907944 */ /* 0x028fea0003c00000 */
.L_x_83:
[----:B------:R-:W-:Y:S01]  /*4410*/  NOP ;  /* 0x0000000000007918 */ /* 0x000fe20000000000 */
[----:B------:R-:W-:Y:S05]  /*4420*/  EXIT ;  /* 0x000000000000794d */ /* 0x000fea0003800000 */
.L_x_54:
[----:B------:R-:W-:-:S09]  /*4430*/  UISETP.NE.OR UP0, UPT, UR13, 0x3, !UP3 ;  /* 0x000000030d00788c */ /* 0x000fd2000df05670 */
[----:B------:R-:W-:Y:S05]  /*4440*/  BRA.U UP0, `(.L_x_84) ;  /* 0x0000001500c87547 */ /* 0x000fea000b800000 */
[----:B------:R-:W1:Y:S01]  /*4450*/  S2UR UR10, SR_CgaCtaId ;  /* 0x00000000000a79c3 */ /* 0x000e620000008800 */
[----:B------:R-:W2:Y:S01]  /*4460*/  LDCU UR46, c[0x0][0x370] ;  /* 0x00006e00ff2e77ac */ /* 0x000ea20008000800 */
[----:B------:R-:W-:Y:S01]  /*4470*/  HFMA2 R14, -RZ, RZ, 0, 0 ;  /* 0x00000000ff0e7431 */ /* 0x000fe200000001ff */
[----:B------:R-:W-:Y:S01]  /*4480*/  MOV R13, RZ ;  /* 0x000000ff000d7202 */ /* 0x000fe20000000f00 */
[----:B------:R-:W-:Y:S01]  /*4490*/  HFMA2 R7, -RZ, RZ, 0, 0.0078125 ;  /* 0x00002000ff077431 */ /* 0x000fe200000001ff */
[----:B------:R-:W2:Y:S03]  /*44a0*/  LDCU.128 UR48, c[0x0][0xb10] ;  /* 0x00016200ff3077ac */ /* 0x000ea60008000c00 */
[----:B------:R-:W3:Y:S01]  /*44b0*/  LDC.64 R16, c[0x0][0x348] ;  /* 0x0000d200ff107b82 */ /* 0x000ee20000000a00 */
[----:B------:R-:W4:Y:S01]  /*44c0*/  LDCU UR39, c[0x0][0x374] ;  /* 0x00006e80ff2777ac */ /* 0x000f220008000800 */
[----:B------:R-:W1:Y:S06]  /*44d0*/  LDCU UR15, c[0x0][0xb0c] ;  /* 0x00016180ff0f77ac */ /* 0x000e6c0008000800 */
[----:B------:R-:W3:Y:S01]  /*44e0*/  LDC.64 R2, c[0x0][0x888] ;  /* 0x00022200ff027b82 */ /* 0x000ee20000000a00 */
[----:B------:R-:W3:Y:S01]  /*44f0*/  LDCU UR54, c[0x0][0xb20] ;  /* 0x00016400ff3677ac */ /* 0x000ee20008000800 */
[----:B------:R-:W3:Y:S06]  /*4500*/  LDCU UR4, c[0x0][0xb30] ;  /* 0x00016600ff0477ac */ /* 0x000eec0008000800 */
[----:B------:R-:W3:Y:S01]  /*4510*/  LDC.64 R4, c[0x0][0x890] ;  /* 0x00022400ff047b82 */ /* 0x000ee20000000a00 */
[----:B------:R-:W-:Y:S01]  /*4520*/  UMOV UR21, 0x400 ;  /* 0x0000040000157882 */ /* 0x000fe20000000000 */
[----:B--2---:R-:W-:-:S02]  /*4530*/  UIMAD.WIDE.U32 UR6, UR46, UR48, URZ ;  /* 0x000000302e0672a5 */ /* 0x004fc4000f8e00ff */
[----:B----4-:R-:W-:Y:S02]  /*4540*/  UIMAD.WIDE.U32 UR8, UR39, UR51, URZ ;  /* 0x00000033270872a5 */ /* 0x010fe4000f8e00ff */
[----:B-1----:R-:W-:Y:S02]  /*4550*/  ULEA UR21, UR10, UR21, 0x18 ;  /* 0x000000150a157291 */ /* 0x002fe4000f8ec0ff */
[----:B------:R-:W-:Y:S02]  /*4560*/  UPLOP3.LUT UP1, UPT, UPT, UPT, UPT, 0x40, 0x4 ;  /* 0x000000000004789c */ /* 0x000fe40003f2e870 */
[----:B------:R-:W-:Y:S02]  /*4570*/  UIADD3 UR41, UPT, UPT, UR21, 0x30, URZ ;  /* 0x0000003015297890 */ /* 0x000fe4000fffe0ff */
[----:B------:R-:W-:Y:S02]  /*4580*/  UIADD3 UR33, UPT, UPT, UR21, 0x38, URZ ;  /* 0x0000003815217890 */ /* 0x000fe4000fffe0ff */
[----:B------:R-:W-:-:S02]  /*4590*/  UIADD3 UR25, UPT, UPT, UR21, 0x40, URZ ;  /* 0x0000004015197890 */ /* 0x000fc4000fffe0ff */
[----:B------:R-:W-:Y:S01]  /*45a0*/  UIADD3 UR17, UPT, UPT, UR21, 0x48, URZ ;  /* 0x0000004815117890 */ /* 0x000fe2000fffe0ff */
[----:B------:R-:W-:Y:S01]  /*45b0*/  UMOV UR6, UR7 ;  /* 0x0000000700067c82 */ /* 0x000fe20008000000 */
[----:B------:R-:W-:Y:S01]  /*45c0*/  UMOV UR47, UR9 ;  /* 0x00000009002f7c82 */ /* 0x000fe20008000000 */
[----:B------:R-:W-:Y:S02]  /*45d0*/  UISETP.GE.AND UP0, UPT, UR45, 0x1, UPT ;  /* 0x000000012d00788c */ /* 0x000fe4000bf06270 */
[----:B------:R-:W-:Y:S01]  /*45e0*/  UISETP.NE.AND UP4, UPT, UR45, 0x1, UPT ;  /* 0x000000012d00788c */ /* 0x000fe2000bf85270 */
[----:B------:R-:W1:Y:S01]  /*45f0*/  LDCU.64 UR22, c[0x0][0xb28] ;  /* 0x00016500ff1677ac */ /* 0x000e620008000a00 */
[----:B------:R-:W-:Y:S02]  /*4600*/  UISETP.NE.AND UP6, UPT, UR15, 0x1, UPT ;  /* 0x000000010f00788c */ /* 0x000fe4000bfc5270 */
[----:B------:R-:W-:Y:S02]  /*4610*/  UISETP.NE.AND UP5, UPT, UR50, 0x1, UPT ;  /* 0x000000013200788c */ /* 0x000fe4000bfa5270 */
[----:B------:R-:W-:-:S02]  /*4620*/  USHF.R.U32.HI UR52, URZ, UR49, UR6 ;  /* 0x00000031ff347299 */ /* 0x000fc40008011606 */
[----:B------:R-:W-:Y:S02]  /*4630*/  UPRMT UR37, UR10, 0x654, UR41 ;  /* 0x000006540a257896 */ /* 0x000fe40008000029 */
[----:B------:R-:W-:Y:S02]  /*4640*/  UPRMT UR31, UR10, 0x654, UR33 ;  /* 0x000006540a1f7896 */ /* 0x000fe40008000021 */
[----:B------:R-:W-:Y:S02]  /*4650*/  UPRMT UR30, UR10, 0x654, UR25 ;  /* 0x000006540a1e7896 */ /* 0x000fe40008000019 */
[----:B------:R-:W-:Y:S02]  /*4660*/  UPRMT UR29, UR10, 0x654, UR17 ;  /* 0x000006540a1d7896 */ /* 0x000fe40008000011 */
[----:B---3--:R-:W-:Y:S02]  /*4670*/  USHF.R.U32.HI UR47, URZ, UR54, UR47 ;  /* 0x00000036ff2f7299 */ /* 0x008fe4000801162f */
[----:B------:R-:W-:-:S11]  /*4680*/  UISETP.NE.AND UP3, UPT, UR4, 0x1, UPT ;  /* 0x000000010400788c */ /* 0x000fd6000bf65270 */
.L_x_99:
[C---:B------:R-:W-:Y:S02]  /*4690*/  LEA R12, R14.reuse, UR21, 0x3 ;  /* 0x000000150e0c7c11 */ /* 0x040fe4000f8e18ff */
[----:B------:R-:W-:Y:S02]  /*46a0*/  SHF.L.U32 R0, R13, 0x1f, RZ ;  /* 0x0000001f0d007819 */ /* 0x000fe400000006ff */
[----:B------:R-:W-:Y:S02]  /*46b0*/  LEA R8, R14, UR21, 0x4 ;  /* 0x000000150e087c11 */ /* 0x000fe4000f8e20ff */
[----:B--2---:R-:W2:Y:S02]  /*46c0*/  SYNCS.PHASECHK.TRANS64.TRYWAIT P0, [R12+URZ+0x80], R0 ;  /* 0x000080000c0075a7 */ /* 0x004ea400080011ff */
[----:B--2---:R-:W-:Y:S05]  /*46d0*/  @!P0 BRA `(.L_x_85) ;  /* 0x0000007800c48947 */ /* 0x004fea0003800000 */
.L_x_212:
[----:B------:R-:W3:Y:S01]  /*46e0*/  LDS.128 R8, [R8+0x110] ;  /* 0x0001100008087984 */ /* 0x000ee20000000c00 */
[----:B------:R-:W-:Y:S01]  /*46f0*/  UISETP.GE.AND UP0, UPT, UR45, 0x1, UPT ;  /* 0x000000012d00788c */ /* 0x000fe2000bf06270 */
[----:B------:R-:W-:Y:S01]  /*4700*/  @!PT LDS RZ, [RZ] ;  /* 0x00000000fffff984 */ /* 0x000fe20000000800 */
[----:B------:R-:W-:Y:S01]  /*4710*/  @!PT LDS RZ, [RZ] ;  /* 0x00000000fffff984 */ /* 0x000fe20000000800 */
[----:B------:R-:W-:Y:S01]  /*4720*/  @!PT LDS RZ, [RZ] ;  /* 0x00000000fffff984 */ /* 0x000fe20000000800 */
[----:B------:R-:W-:Y:S01]  /*4730*/  @!PT LDS RZ, [RZ] ;  /* 0x00000000fffff984 */ /* 0x000fe20000000800 */
[----:B------:R4:W-:Y:S06]  /*4740*/  MEMBAR.ALL.CTA ;  /* 0x0000000000007992 */ /* 0x0009ec0000008000 */
[----:B----4-:R-:W4:Y:S01]  /*4750*/  FENCE.VIEW.ASYNC.S ;  /* 0x00000000000073c6 */ /* 0x010f220000000000 */
[----:B---3--:R-:W-:Y:S11]  /*4760*/  LOP3.LUT P0, RZ, R10, 0x1, RZ, 0xc0, !PT ;  /* 0x000000010aff7812 */ /* 0x008ff6000780c0ff */
[----:B------:R-:W-:Y:S02]  /*4770*/  @!UPT UIADD3 URZ, UPT, UPT, URZ, URZ, URZ ;  /* 0x000000fffffff290 */ /* 0x000fe4000fffe0ff */
[----:B----4-:R-:W-:Y:S01]  /*4780*/  VOTEU.ANY UP2, P0 ;  /* 0x0000000000ff7886 */ /* 0x010fe20000040100 */
[----:B------:R-:W-:Y:S11]  /*4790*/  PLOP3.LUT P0, PT, PT, PT, UP2, 0x80, 0x8 ;  /* 0x000000000008781c */ /* 0x000ff60003f0f028 */
[----:B------:R-:W-:Y:S02]  /*47a0*/  @!UPT UIADD3 URZ, UPT, UPT, URZ, URZ, URZ ;  /* 0x000000fffffff290 */ /* 0x000fe4000fffe0ff */
[----:B--2---:R-:W-:Y:S02]  /*47b0*/  @P0 SHF.R.U32.HI R0, RZ, 0x10, R9 ;  /* 0x00000010ff000819 */ /* 0x004fe40000011609 */
[----:B------:R-:W-:Y:S02]  /*47c0*/  @P0 MOV R6, R8 ;  /* 0x0000000800060202 */ /* 0x000fe40000000f00 */
[----:B------:R-:W-:Y:S01]  /*47d0*/  @P0 R2UR UR4, R0 ;  /* 0x00000000000402ca */ /* 0x000fe200000e0000 */
[----:B------:R-:W-:Y:S01]  /*47e0*/  VIADD R0, R12, 0x90 ;  /* 0x000000900c007836 */ /* 0x000fe20000000000 */
[----:B------:R-:W-:Y:S02]  /*47f0*/  @P0 LOP3.LUT R8, R9, 0xffff, RZ, 0xc0, !PT ;  /* 0x0000ffff09080812 */ /* 0x000fe400078ec0ff */
[----:B------:R-:W-:Y:S02]  /*4800*/  @P0 R2UR UR6, R6 ;  /* 0x00000000060602ca */ /* 0x000fe400000e0000 */
[----:B------:R-:W-:Y:S02]  /*4810*/  PRMT R0, RZ, 0x654, R0 ;  /* 0x00000654ff007816 */ /* 0x000fe40000000000 */
[----:B------:R-:W-:Y:S02]  /*4820*/  @P0 R2UR UR5, R8 ;  /* 0x00000000080502ca */ /* 0x000fe400000e0000 */
[----:B------:R2:W-:Y:S03]  /*4830*/  SYNCS.ARRIVE.TRANS64.RED.A1T0 RZ, [R0+URZ], RZ ;  /* 0x000000ff00ff79a7 */ /* 0x0005e600081004ff */
[----:B------:R-:W-:Y:S04]  /*4840*/  @UP2 UMOV UR38, UR4 ;  /* 0x0000000400262c82 */ /* 0x000fe80008000000 */
[----:B------:R-:W-:Y:S04]  /*4850*/  @UP2 UMOV UR14, UR6 ;  /* 0x00000006000e2c82 */ /* 0x000fe80008000000 */
[----:B------:R-:W-:Y:S01]  /*4860*/  @UP2 UMOV UR13, UR5 ;  /* 0x00000005000d2c82 */ /* 0x000fe20008000000 */
[----:B------:R-:W-:Y:S05]  /*4870*/  BRA.U !UP0, `(.L_x_86) ;  /* 0x0000000108a47547 */ /* 0x000fea000b800000 */
[----:B------:R-:W-:Y:S02]  /*4880*/  UIMAD.WIDE.U32 UR18, UR13, UR51, URZ ;  /* 0x000000330d1272a5 */ /* 0x000fe4000f8e00ff */
[----:B------:R-:W-:Y:S02]  /*4890*/  UIMAD.WIDE.U32 UR26, UR14, UR48, URZ ;  /* 0x000000300e1a72a5 */ /* 0x000fe4000f8e00ff */
[----:B------:R-:W-:Y:S02]  /*48a0*/  USEL UR4, UR39, UR47, !UP5 ;  /* 0x0000002f27047287 */ /* 0x000fe4000e800000 */
[----:B------:R-:W-:Y:S02]  /*48b0*/  USEL UR7, UR46, UR52, !UP6 ;  /* 0x000000342e077287 */ /* 0x000fe4000f000000 */
[----:B-1----:R-:W-:Y:S02]  /*48c0*/  UIMAD.WIDE.U32 UR8, UR4, UR22, URZ ;  /* 0x00000016040872a5 */ /* 0x002fe4000f8e00ff */
[----:B------:R-:W-:Y:S01]  /*48d0*/  UIMAD.WIDE.U32 UR10, UR7, UR22, URZ ;  /* 0x00000016070a72a5 */ /* 0x000fe2000f8e00ff */
[----:B------:R-:W-:Y:S02]  /*48e0*/  UMOV UR5, UR19 ;  /* 0x0000001300057c82 */ /* 0x000fe40008000000 */
[----:B------:R-:W-:Y:S03]  /*48f0*/  USHF.R.U32.HI UR6, URZ, UR54, UR5 ;  /* 0x00000036ff067299 */ /* 0x000fe60008011605 */
[----:B------:R-:W-:Y:S01]  /*4900*/  UMOV UR5, UR27 ;  /* 0x0000001b00057c82 */ /* 0x000fe20008000000 */
[----:B------:R-:W-:Y:S02]  /*4910*/  USEL UR6, UR13, UR6, !UP5 ;  /* 0x000000060d067287 */ /* 0x000fe4000e800000 */
[----:B------:R-:W-:Y:S03]  /*4920*/  USHF.R.U32.HI UR12, URZ, UR49, UR5 ;  /* 0x00000031ff0c7299 */ /* 0x000fe60008011605 */
[----:B------:R-:W-:Y:S02]  /*4930*/  UMOV UR5, UR9 ;  /* 0x0000000900057c82 */ /* 0x000fe40008000000 */
[----:B------:R-:W-:Y:S03]  /*4940*/  @UP4 USHF.R.U32.HI UR4, URZ, UR23, UR5 ;  /* 0x00000017ff044299 */ /* 0x000fe60008011605 */
[----:B------:R-:W-:Y:S01]  /*4950*/  UMOV UR5, UR11 ;  /* 0x0000000b00057c82 */ /* 0x000fe20008000000 */
[----:B------:R-:W-:Y:S02]  /*4960*/  UIMAD UR4, UR45, UR4, URZ ;  /* 0x000000042d0472a4 */ /* 0x000fe4000f8e02ff */
[----:B------:R-:W-:Y:S02]  /*4970*/  @UP4 USHF.R.U32.HI UR7, URZ, UR23, UR5 ;  /* 0x00000017ff074299 */ /* 0x000fe40008011605 */
[----:B------:R-:W-:Y:S02]  /*4980*/  UIMAD.WIDE.U32 UR10, UR6, UR22, URZ ;  /* 0x00000016060a72a5 */ /* 0x000fe4000f8e00ff */
[----:B------:R-:W-:Y:S02]  /*4990*/  USEL UR5, UR14, UR12, !UP6 ;  /* 0x0000000c0e057287 */ /* 0x000fe4000f000000 */
[----:B------:R-:W-:Y:S02]  /*49a0*/  UIMAD UR8, UR45, UR7, URZ ;  /* 0x000000072d0872a4 */ /* 0x000fe4000f8e02ff */
[----:B------:R-:W-:Y:S03]  /*49b0*/  UISETP.GE.AND UP0, UPT, UR6, UR4, UPT ;  /* 0x000000040600728c */ /* 0x000fe6000bf06270 */
[----:B------:R-:W-:Y:S01]  /*49c0*/  UMOV UR4, UR11 ;  /* 0x0000000b00047c82 */ /* 0x000fe20008000000 */
[----:B------:R-:W-:Y:S02]  /*49d0*/  UISETP.GE.OR UP0, UPT, UR5, UR8, UP0 ;  /* 0x000000080500728c */ /* 0x000fe40008706670 */
[----:B------:R-:W-:Y:S02]  /*49e0*/  USHF.R.U32.HI UR4, URZ, UR23, UR4 ;  /* 0x00000017ff047299 */ /* 0x000fe40008011604 */
[----:B------:R-:W-:Y:S02]  /*49f0*/  UIMAD.WIDE.U32 UR8, UR5, UR22, URZ ;  /* 0x00000016050872a5 */ /* 0x000fe4000f8e00ff */
[----:B------:R-:W-:Y:S04]  /*4a00*/  USEL UR10, UR6, UR4, !UP4 ;  /* 0x00000004060a7287 */ /* 0x000fe8000e000000 */
[----:B------:R-:W-:Y:S01]  /*4a10*/  UIADD3 UR11, UPT, UPT, -UR10, URZ, URZ ;  /* 0x000000ff0a0b7290 */ /* 0x000fe2000fffe1ff */
[----:B------:R-:W-:Y:S02]  /*4a20*/  @!UP0 UMOV UR4, UR9 ;  /* 0x0000000900048c82 */ /* 0x000fe40008000000 */
[----:B------:R-:W-:Y:S02]  /*4a30*/  @!UP0 USHF.R.U32.HI UR4, URZ, UR23, UR4 ;  /* 0x00000017ff048299 */ /* 0x000fe40008011604 */
[----:B------:R-:W-:Y:S02]  /*4a40*/  UIMAD UR8, UR45, UR11, UR6 ;  /* 0x0000000b2d0872a4 */ /* 0x000fe4000f8e0206 */
[----:B------:R-:W-:Y:S04]  /*4a50*/  @!UP0 USEL UR4, UR5, UR4, !UP4 ;  /* 0x0000000405048287 */ /* 0x000fe8000e000000 */
[----:B------:R-:W-:Y:S02]  /*4a60*/  @!UP0 UIMAD UR7, UR7, UR8, UR4 ;  /* 0x00000008070782a4 */ /* 0x000fe4000f8e0204 */
[----:B------:R-:W-:Y:S02]  /*4a70*/  @!UP0 UIADD3 UR9, UPT, UPT, UR10, -UR4, URZ ;  /* 0x800000040a098290 */ /* 0x000fe4000fffe0ff */
[----:B------:R-:W-:Y:S02]  /*4a80*/  UIADD3 UR8, UPT, UPT, -UR6, URZ, URZ ;  /* 0x000000ff06087290 */ /* 0x000fe4000fffe1ff */
[----:B------:R-:W-:Y:S02]  /*4a90*/  UIADD3 UR4, UPT, UPT, -UR5, URZ, URZ ;  /* 0x000000ff05047290 */ /* 0x000fe4000fffe1ff */
[----:B------:R-:W-:Y:S03]  /*4aa0*/  @!UP0 UIMAD UR6, UR9, UR45, UR5 ;  /* 0x0000002d090682a4 */ /* 0x000fe6000f8e0205 */
[----:B------:R-:W-:Y:S01]  /*4ab0*/  @!UP0 UMOV UR5, UR7 ;  /* 0x0000000700058c82 */ /* 0x000fe20008000000 */
[----:B------:R-:W-:Y:S02]  /*4ac0*/  UIMAD UR7, UR15, UR4, UR14 ;  /* 0x000000040f0772a4 */ /* 0x000fe4000f8e020e */
[----:B------:R-:W-:Y:S02]  /*4ad0*/  UIMAD UR4, UR50, UR8, UR13 ;  /* 0x00000008320472a4 */ /* 0x000fe4000f8e020d */
[----:B------:R-:W-:Y:S02]  /*4ae0*/  UIMAD UR14, UR5, UR15, UR7 ;  /* 0x0000000f050e72a4 */ /* 0x000fe4000f8e0207 */
[----:B------:R-:W-:Y:S11]  /*4af0*/  UIMAD UR13, UR6, UR50, UR4 ;  /* 0x00000032060d72a4 */ /* 0x000ff6000f8e0204 */
[----:B------:R-:W-:Y:S01]  /*4b00*/  @!UPT UIADD3 URZ, UPT, UPT, URZ, URZ, URZ ;  /* 0x000000fffffff290 */ /* 0x000fe2000fffe0ff */
.L_x_86:
[----:B------:R-:W3:Y:S01]  /*4b10*/  @!UP3 LDCU.128 UR8, c[0x0][0xb10] ;  /* 0x00016200ff08b7ac */ /* 0x000ee20008000c00 */
[----:B------:R-:W-:Y:S01]  /*4b20*/  IMAD.MOV.U32 R10, RZ, RZ, 0x1 ;  /* 0x00000001ff0a7424 */ /* 0x000fe200078e00ff */
[C---:B------:R-:W-:Y:S02]  /*4b30*/  ISETP.NE.U32.AND P1, PT, R4.reuse, RZ, PT ;  /* 0x000000ff0400720c */ /* 0x040fe40003f25070 */
[----:B------:R-:W-:Y:S02]  /*4b40*/  ISETP.NE.U32.AND P0, PT, R4, RZ, PT ;  /* 0x000000ff0400720c */ /* 0x000fe40003f05070 */
[C---:B------:R-:W-:Y:S01]  /*4b50*/  ISETP.NE.AND.EX P1, PT, R5.reuse, RZ, PT, P1 ;  /* 0x000000ff0500720c */ /* 0x040fe20003f25310 */
[----:B------:R-:W4:Y:S01]  /*4b60*/  @!UP3 LDCU UR5, c[0x0][0xb0c] ;  /* 0x00016180ff05b7ac */ /* 0x000f220008000800 */
[----:B------:R-:W-:Y:S02]  /*4b70*/  ISETP.NE.AND.EX P0, PT, R5, RZ, PT, P0 ;  /* 0x000000ff0500720c */ /* 0x000fe40003f05300 */
[----:B------:R-:W-:Y:S01]  /*4b80*/  SHF.L.U32 R10, R10, 0x1f, RZ ;  /* 0x0000001f0a0a7819 */ /* 0x000fe200000006ff */
[----:B------:R-:W-:Y:S02]  /*4b90*/  USHF.L.U32 UR43, UR16, 0x7, URZ ;  /* 0x00000007102b7899 */ /* 0x000fe400080006ff */
[----:B------:R-:W-:Y:S02]  /*4ba0*/  USHF.L.U32 UR42, UR20, 0x7, URZ ;  /* 0x00000007142a7899 */ /* 0x000fe400080006ff */
[----:B---3--:R-:W-:Y:S07]  /*4bb0*/  UIMAD.WIDE.U32 UR6, UR14, UR8, URZ ;  /* 0x000000080e0672a5 */ /* 0x008fee000f8e00ff */
[----:B------:R-:W-:Y:S01]  /*4bc0*/  @!UP3 UMOV UR4, UR7 ;  /* 0x000000070004bc82 */ /* 0x000fe20008000000 */
[----:B----4-:R-:W-:Y:S02]  /*4bd0*/  @!UP3 UISETP.NE.AND UP0, UPT, UR5, 0x1, UPT ;  /* 0x000000010500b88c */ /* 0x010fe4000bf05270 */
[----:B------:R-:W-:Y:S02]  /*4be0*/  @!UP3 USHF.R.U32.HI UR4, URZ, UR9, UR4 ;  /* 0x00000009ff04b299 */ /* 0x000fe40008011604 */
[----:B------:R-:W-:Y:S02]  /*4bf0*/  UIMAD.WIDE.U32 UR6, UR13, UR11, URZ ;  /* 0x0000000b0d0672a5 */ /* 0x000fe4000f8e00ff */
[----:B------:R-:W-:Y:S02]  /*4c00*/  @!UP3 USEL UR8, UR14, UR4, !UP0 ;  /* 0x000000040e08b287 */ /* 0x000fe4000c000000 */
[----:B------:R-:W-:Y:S03]  /*4c10*/  @!UP3 UISETP.NE.AND UP0, UPT, UR10, 0x1, UPT ;  /* 0x000000010a00b88c */ /* 0x000fe6000bf05270 */
[----:B------:R-:W-:Y:S02]  /*4c20*/  @!UP3 UMOV UR6, UR7 ;  /* 0x000000070006bc82 */ /* 0x000fe40008000000 */
[----:B------:R-:W3:Y:S02]  /*4c30*/  @!UP3 LDCU UR4, c[0x0][0xb20] ;  /* 0x00016400ff04b7ac */ /* 0x000ee40008000800 */
[----:B---3--:R-:W-:Y:S04]  /*4c40*/  @!UP3 USHF.R.U32.HI UR6, URZ, UR4, UR6 ;  /* 0x00000004ff06b299 */ /* 0x008fe80008011606 */
[----:B------:R-:W-:Y:S04]  /*4c50*/  @!UP3 USEL UR6, UR13, UR6, !UP0 ;  /* 0x000000060d06b287 */ /* 0x000fe8000c000000 */
[----:B------:R-:W-:Y:S02]  /*4c60*/  @!UP3 UIADD3 UR4, UPT, UPT, -UR8, UR6, URZ ;  /* 0x000000060804b290 */ /* 0x000fe4000fffe1ff */
[----:B------:R-:W-:Y:S02]  /*4c70*/  @!UP3 UIADD3 UR6, UPT, UPT, UR8, -UR6, URZ ;  /* 0x800000060806b290 */ /* 0x000fe4000fffe0ff */
[----:B------:R-:W-:Y:S02]  /*4c80*/  @!UP3 UIMAD UR14, UR4, UR5, UR14 ;  /* 0x00000005040eb2a4 */ /* 0x000fe4000f8e020e */
[----:B------:R-:W-:Y:S01]  /*4c90*/  @!UP3 UIMAD UR13, UR6, UR10, UR13 ;  /* 0x0000000a060db2a4 */ /* 0x000fe2000f8e020d */
[----:B------:R-:W-:Y:S11]  /*4ca0*/  BRA.U UP1, `(.L_x_87) ;  /* 0x0000000101107547 */ /* 0x000ff6000b800000 */
[----:B------:R-:W-:Y:S04]  /*4cb0*/  MOV R6, UR53 ;  /* 0x0000003500067c02 */ /* 0x000fe80008000f00 */
[----:B------:R-:W-:Y:S04]  /*4cc0*/  SHF.L.U32 R6, R6, 0x1f, RZ ;  /* 0x0000001f06067819 */ /* 0x000fe800000006ff */
[----:B------:R-:W3:Y:S02]  /*4cd0*/  SYNCS.PHASECHK.TRANS64.TRYWAIT P2, [UR21+0x78], R6 ;  /* 0x00007806ff0075a7 */ /* 0x000ee40008041115 */
[----:B---3--:R-:W-:Y:S05]  /*4ce0*/  @!P2 BRA `(.L_x_88) ;  /* 0x000000740054a947 */ /* 0x008fea0003800000 */
.L_x_87:
[----:B------:R-:W-:Y:S05]  /*4cf0*/  @!P1 BRA `(.L_x_89) ;  /* 0x0000000000309947 */ /* 0x000fea0003800000 */
[----:B------:R-:W-:Y:S01]  /*4d00*/  ISETP.NE.U32.AND P1, PT, R2, RZ, PT ;  /* 0x000000ff0200720c */ /* 0x000fe20003f25070 */
[----:B------:R-:W3:Y:S01]  /*4d10*/  LDCU.64 UR4, c[0x0][0x358] ;  /* 0x00006b00ff0477ac */ /* 0x000ee20008000a00 */
[----:B------:R-:W-:Y:S02]  /*4d20*/  IMAD.MOV.U32 R52, RZ, RZ, 0x1 ;  /* 0x00000001ff347424 */ /* 0x000fe400078e00ff */
[----:B------:R-:W-:Y:S11]  /*4d30*/  ISETP.NE.AND.EX P1, PT, R3, RZ, PT, P1 ;  /* 0x000000ff0300720c */ /* 0x000ff60003f25310 */
[----:B------:R-:W-:Y:S02]  /*4d40*/  @!UPT UIADD3 URZ, UPT, UPT, URZ, URZ, URZ ;  /* 0x000000fffffff290 */ /* 0x000fe4000fffe0ff */
[----:B------:R-:W4:Y:S01]  /*4d50*/  @P1 LDC.64 R8, c[0x0][0x888] ;  /* 0x00022200ff081b82 */ /* 0x000f220000000a00 */
[----:B--2---:R-:W-:Y:S04]  /*4d60*/  @P1 IMAD R0, R4, UR36, RZ ;  /* 0x0000002404001c24 */ /* 0x004fe8000f8e02ff */
[----:B----4-:R-:W-:Y:S04]  /*4d70*/  @P1 IMAD.WIDE R8, R0, 0x4, R8 ;  /* 0x0000000400081825 */ /* 0x010fe800078e0208 */
[----:B------:R-:W-:Y:S01]  /*4d80*/  HFMA2 R0, -RZ, RZ, 0, 5.9604644775390625e-08 ;  /* 0x00000001ff007431 */ /* 0x000fe200000001ff */
[----:B---3-5:R3:W5:Y:S04]  /*4d90*/  @P1 LDG.E R27, desc[UR4][R8.64] ;  /* 0x00000004081b1981 */ /* 0x028768000c1e1900 */
[----:B------:R-:W-:Y:S01]  /*4da0*/  @!P1 PRMT R52, R0, 0x7610, R52 ;  /* 0x0000761000349816 */ /* 0x000fe20000000034 */
[----:B---3--:R-:W4:Y:S06]  /*4db0*/  @!P1 LDC R27, c[0x0][0x880] ;  /* 0x00022000ff1b9b82 */ /* 0x008f2c0000000800 */
.L_x_89:
[----:B----45:R-:W-:Y:S01]  /*4dc0*/  @!P0 FSETP.EQ.AND P1, PT, R27, RZ, PT ;  /* 0x000000ff1b00820b */ /* 0x030fe20003f22000 */
[----:B------:R-:W-:Y:S01]  /*4dd0*/  @!UPT UIADD3 URZ, UPT, UPT, URZ, URZ, URZ ;  /* 0x000000fffffff290 */ /* 0x000fe2000fffe0ff */
[----:B------:R-:W-:Y:S11]  /*4de0*/  @!P0 BRA `(.L_x_90) ;  /* 0x0000000000188947 */ /* 0x000ff60003800000 */
[----:B------:R-:W-:Y:S02]  /*4df0*/  LOP3.LUT P0, RZ, R52, 0xff, RZ, 0xc0, !PT ;  /* 0x000000ff34ff7812 */ /* 0x000fe4000780c0ff */
[----:B------:R-:W-:Y:S04]  /*4e00*/  ISETP.NE.U32.AND P1, PT, R2, RZ, PT ;  /* 0x000000ff0200720c */ /* 0x000fe80003f25070 */
[----:B------:R-:W-:Y:S04]  /*4e10*/  ISETP.NE.AND.EX P1, PT, R3, RZ, PT, P1 ;  /* 0x000000ff0300720c */ /* 0x000fe80003f25310 */
[----:B------:R-:W-:Y:S03]  /*4e20*/  PLOP3.LUT P1, PT, P1, PT, PT, 0x8, 0x80 ;  /* 0x000000000080781c */ /* 0x000fe60000f2e170 */
[----:B------:R-:W-:Y:S11]  /*4e30*/  @P0 FSETP.EQ.AND P1, PT, R27, RZ, PT ;  /* 0x000000ff1b00020b */ /* 0x000ff60003f22000 */
[----:B------:R-:W-:Y:S02]  /*4e40*/  @!UPT UIADD3 URZ, UPT, UPT, URZ, URZ, URZ ;  /* 0x000000fffffff290 */ /* 0x000fe4000fffe0ff */
.L_x_90:
[----:B------:R-:W3:Y:S01]  /*4e50*/  SYNCS.PHASECHK.TRANS64.TRYWAIT P2, [UR21+0x50], R10 ;  /* 0x0000500aff0075a7 */ /* 0x000ee20008041115 */
[----:B------:R-:W-:Y:S04]  /*4e60*/  ELECT P0, URZ, PT ;  /* 0x0000000000ff782f */ /* 0x000fe80003800000 */
[----:B------:R-:W-:Y:S11]  /*4e70*/  PLOP3.LUT P1, PT, P1, P0, PT, 0xf2, 0x2f ;  /* 0x00000000002f781c */ /* 0x000ff60000f21e72 */
[----:B------:R-:W-:Y:S02]  /*4e80*/  @!UPT UIADD3 URZ, UPT, UPT, URZ, URZ, URZ ;  /* 0x000000fffffff290 */ /* 0x000fe4000fffe0ff */
[----:B------:R-:W-:Y:S05]  /*4e90*/  @!P1 IADD3 R8, P0, PT, R16, 0x580, RZ ;  /* 0x0000058010089810 */ /* 0x000fea0007f1e0ff */
[----:B--2---:R-:W-:Y:S01]  /*4ea0*/  @!P1 IMAD.X R6, RZ, RZ, R17, P0 ;  /* 0x000000ffff069224 */ /* 0x004fe200000e0611 */
[----:B---3--:R-:W-:Y:S07]  /*4eb0*/  @!P2 BRA `(.L_x_91) ;  /* 0x0000007000f8a947 */ /* 0x008fee0003800000 */
.L_x_215:
[----:B------:R-:W-:Y:S01]  /*4ec0*/  @!P1 R2UR UR5, R8 ;  /* 0x00000000080592ca */ /* 0x000fe200000e0000 */
[----:B------:R-:W-:Y:S01]  /*4ed0*/  VOTEU.ALL UP0, P1 ;  /* 0x0000000000ff7886 */ /* 0x000fe20000800000 */
[----:B------:R-:W-:Y:S01]  /*4ee0*/  @!P1 R2UR UR4, R6 ;  /* 0x00000000060492ca */ /* 0x000fe200000e0000 */
[----:B--2---:R-:W-:Y:S01]  /*4ef0*/  @!P1 IMAD.MOV.U32 R0, RZ, RZ, 0x2000 ;  /* 0x00002000ff009424 */ /* 0x004fe200078e00ff */
[----:B------:R-:W-:Y:S01]  /*4f00*/  UMOV UR6, 0x0 ;  /* 0x0000000000067882 */ /* 0x000fe20000000000 */
[----:B------:R-:W-:Y:S01]  /*4f10*/  UMOV UR7, 0x10000000 ;  /* 0x1000000000077882 */ /* 0x000fe20000000000 */
[----:B------:R-:W-:Y:S01]  /*4f20*/  @!UP0 UIADD3 UR40, UPT, UPT, UR21, 0x200, URZ ;  /* 0x0000020015288890 */ /* 0x000fe2000fffe0ff */
[----:B------:R-:W-:Y:S01]  /*4f30*/  VOTEU.ALL UP0, P1 ;  /* 0x0000000000ff7886 */ /* 0x000fe20000800000 */
[----:B------:R-:W-:Y:S05]  /*4f40*/  UMOV UR44, UR36 ;  /* 0x00000024002c7c82 */ /* 0x000fea0008000000 */
[----:B------:R-:W-:Y:S02]  /*4f50*/  IMAD.U32 R8, RZ, RZ, UR5 ;  /* 0x00000005ff087e24 */ /* 0x000fe4000f8e00ff */
[----:B------:R-:W-:Y:S03]  /*4f60*/  IMAD.U32 R9, RZ, RZ, UR4 ;  /* 0x00000004ff097e24 */ /* 0x000fe6000f8e00ff */
[----:B------:R-:W-:Y:S02]  /*4f70*/  @!P1 R2UR UR4, R8 ;  /* 0x00000000080492ca */ /* 0x000fe400000e0000 */
[----:B------:R-:W-:Y:S02]  /*4f80*/  @!P1 R2UR UR5, R9 ;  /* 0x00000000090592ca */ /* 0x000fe400000e0000 */
[----:B------:R-:W-:Y:S05]  /*4f90*/  @!P1 IADD3 R8, P0, PT, R16, 0x580, RZ ;  /* 0x0000058010089810 */ /* 0x000fea0007f1e0ff */
[----:B------:R-:W-:Y:S06]  /*4fa0*/  @!P1 IMAD.X R6, RZ, RZ, R17, P0 ;  /* 0x000000ffff069224 */ /* 0x000fec00000e0611 */
[----:B------:R2:W-:Y:S01]  /*4fb0*/  @!UP0 UTMALDG.3D [UR40], [UR4], desc[UR6] ;  /* 0x00000628040085b4 */ /* 0x0005e20008011000 */
[----:B------:R2:W-:Y:S01]  /*4fc0*/  @!P1 SYNCS.ARRIVE.TRANS64.RED.A0TR RZ, [UR21+0x30], R0 ;  /* 0x00003000ffff99a7 */ /* 0x0005e20008300415 */
[----:B------:R-:W-:Y:S01]  /*4fd0*/  SYNCS.ARRIVE.TRANS64.RED.A1T0 RZ, [UR37], RZ ;  /* 0x000000ffffff79a7 */ /* 0x000fe20008100425 */
[----:B------:R-:W3:Y:S02]  /*4fe0*/  SYNCS.PHASECHK.TRANS64.TRYWAIT P2, [UR21+0x58], R10 ;  /* 0x0000580aff0075a7 */ /* 0x000ee40008041115 */
[----:B--23--:R-:W-:Y:S05]  /*4ff0*/  @!P2 BRA `(.L_x_92) ;  /* 0x0000007000c0a947 */ /* 0x00cfea0003800000 */
.L_x_217:
[----:B------:R-:W-:Y:S01]  /*5000*/  @!P1 R2UR UR5, R8 ;  /* 0x00000000080592ca */ /* 0x000fe200000e0000 */
[----:B------:R-:W-:Y:S01]  /*5010*/  VOTEU.ALL UP0, P1 ;  /* 0x0000000000ff7886 */ /* 0x000fe20000800000 */
[----:B------:R-:W-:Y:S01]  /*5020*/  @!P1 R2UR UR4, R6 ;  /* 0x00000000060492ca */ /* 0x000fe200000e0000 */
[----:B--2---:R-:W-:Y:S01]  /*5030*/  @!P1 IMAD.MOV.U32 R0, RZ, RZ, 0x2000 ;  /* 0x00002000ff009424 */ /* 0x004fe200078e00ff */
[----:B------:R-:W-:Y:S01]  /*5040*/  UMOV UR6, 0x0 ;  /* 0x0000000000067882 */ /* 0x000fe20000000000 */
[----:B------:R-:W-:Y:S01]  /*5050*/  UMOV UR7, 0x10000000 ;  /* 0x1000000000077882 */ /* 0x000fe20000000000 */
[----:B------:R-:W-:Y:S02]  /*5060*/  @!UP0 UIADD3 UR34, UPT, UPT, UR42, 0x10, URZ ;  /* 0x000000102a228890 */ /* 0x000fe4000fffe0ff */
[----:B------:R-:W-:Y:S01]  /*5070*/  @!UP0 UIADD3 UR32, UPT, UPT, UR21, 0x2200, URZ ;  /* 0x0000220015208890 */ /* 0x000fe2000fffe0ff */
[----:B------:R-:W-:Y:S01]  /*5080*/  VOTEU.ALL UP0, P1 ;  /* 0x0000000000ff7886 */ /* 0x000fe20000800000 */
[----:B------:R-:W-:Y:S03]  /*5090*/  UMOV UR35, UR43 ;  /* 0x0000002b00237c82 */ /* 0x000fe60008000000 */
        /* <DEDUP_REMOVED lines=11> */
.L_x_219:
        /* <DEDUP_REMOVED lines=9> */
[----:B------:R-:W-:Y:S01]  /*51e0*/  UMOV UR27, UR43 ;  /* 0x0000002b001b7c82 */ /* 0x000fe20008000000 */
[----:B------:R-:W-:Y:S02]  /*51f0*/  UMOV UR28, UR36 ;  /* 0x00000024001c7c82 */ /* 0x000fe40008000000 */
        /* <DEDUP_REMOVED lines=11> */
.L_x_221:
        /* <DEDUP_REMOVED lines=15> */
[----:B------:R-:W-:Y:S02]  /*53a0*/  SHF.L.U32 R9, RZ, 0x1f, RZ ;  /* 0x0000001fff097819 */ /* 0x000fe400000006ff */
[----:B------:R-:W-:Y:S05]  /*53b0*/  @!P1 IADD3 R8, P0, PT, R16, 0x580, RZ ;  /* 0x0000058010089810 */ /* 0x000fea0007f1e0ff */
[----:B------:R-:W-:Y:S04]  /*53c0*/  @!P1 IMAD.X R6, RZ, RZ, R17, P0 ;  /* 0x000000ffff069224 */ /* 0x000fe800000e0611 */
[----:B------:R2:W-:Y:S01]  /*53d0*/  @!UP0 UTMALDG.3D [UR16], [UR4], desc[UR6] ;  /* 0x00000610040085b4 */ /* 0x0005e20008011000 */
[----:B------:R2:W-:Y:S01]  /*53e0*/  @!P1 SYNCS.ARRIVE.TRANS64.RED.A0TR RZ, [UR21+0x48], R0 ;  /* 0x00004800ffff99a7 */ /* 0x0005e20008300415 */
[----:B------:R-:W-:Y:S01]  /*53f0*/  SYNCS.ARRIVE.TRANS64.RED.A1T0 RZ, [UR29], RZ ;  /* 0x000000ffffff79a7 */ /* 0x000fe2000810041d */
[----:B------:R-:W3:Y:S02]  /*5400*/  SYNCS.PHASECHK.TRANS64.TRYWAIT P2, [UR21+0x50], R9 ;  /* 0x00005009ff0075a7 */ /* 0x000ee40008041115 */
[----:B--23--:R-:W-:Y:S05]  /*5410*/  @!P2 BRA `(.L_x_95) ;  /* 0x000000700000a947 */ /* 0x00cfea0003800000 */
.L_x_223:
[----:B------:R-:W-:Y:S01]  /*5420*/  @!P1 R2UR UR5, R8 ;  /* 0x00000000080592ca */ /* 0x000fe200000e0000 */
[----:B------:R-:W-:Y:S01]  /*5430*/  VOTEU.ALL UP0, P1 ;  /* 0x0000000000ff7886 */ /* 0x000fe20000800000 */
[----:B------:R-:W-:Y:S01]  /*5440*/  @!P1 R2UR UR4, R6 ;  /* 0x00000000060492ca */ /* 0x000fe200000e0000 */
[----:B--2---:R-:W-:Y:S01]  /*5450*/  @!P1 IMAD.MOV.U32 R0, RZ, RZ, 0x2000 ;  /* 0x00002000ff009424 */ /* 0x004fe200078e00ff */
[----:B------:R-:W-:Y:S01]  /*5460*/  UMOV UR6, 0x0 ;  /* 0x0000000000067882 */ /* 0x000fe20000000000 */
[----:B------:R-:W-:Y:S01]  /*5470*/  UMOV UR7, 0x10000000 ;  /* 0x1000000000077882 */ /* 0x000fe20000000000 */
[----:B------:R-:W-:Y:S01]  /*5480*/  @!UP0 UIADD3 UR10, UPT, UPT, UR42, 0x40, URZ ;  /* 0x000000402a0a8890 */ /* 0x000fe2000fffe0ff */
[----:B------:R-:W-:Y:S01]  /*5490*/  @!P1 IADD3 R8, P0, PT, R16, 0x580, RZ ;  /* 0x0000058010089810 */ /* 0x000fe20007f1e0ff */
[----:B------:R-:W-:Y:S01]  /*54a0*/  @!UP0 UIADD3 UR8, UPT, UPT, UR21, 0x200, URZ ;  /* 0x0000020015088890 */ /* 0x000fe2000fffe0ff */
[----:B------:R-:W-:Y:S01]  /*54b0*/  VOTEU.ALL UP0, P1 ;  /* 0x0000000000ff7886 */ /* 0x000fe20000800000 */
[----:B------:R-:W-:Y:S01]  /*54c0*/  UMOV UR9, UR41 ;  /* 0x0000002900097c82 */ /* 0x000fe20008000000 */
[----:B------:R-:W-:Y:S02]  /*54d0*/  UMOV UR11, UR43 ;  /* 0x0000002b000b7c82 */ /* 0x000fe40008000000 */
[----:B------:R-:W-:Y:S01]  /*54e0*/  IMAD.U32 R18, RZ, RZ, UR5 ;  /* 0x00000005ff127e24 */ /* 0x000fe2000f8e00ff */
[----:B------:R-:W-:Y:S01]  /*54f0*/  UMOV UR12, UR36 ;  /* 0x00000024000c7c82 */ /* 0x000fe20008000000 */
[----:B------:R-:W-:Y:S02]  /*5500*/  IMAD.U32 R19, RZ, RZ, UR4 ;  /* 0x00000004ff137e24 */ /* 0x000fe4000f8e00ff */
[----:B------:R-:W-:Y:S01]  /*5510*/  @!P1 IMAD.X R6, RZ, RZ, R17, P0 ;  /* 0x000000ffff069224 */ /* 0x000fe200000e0611 */
[----:B------:R-:W-:Y:S02]  /*5520*/  @!P1 R2UR UR4, R18 ;  /* 0x00000000120492ca */ /* 0x000fe400000e0000 */
[----:B------:R-:W-:Y:S11]  /*5530*/  @!P1 R2UR UR5, R19 ;  /* 0x00000000130592ca */ /* 0x000ff600000e0000 */
[----:B------:R-:W-:Y:S02]  /*5540*/  @!UPT UIADD3 URZ, UPT, UPT, URZ, URZ, URZ ;  /* 0x000000fffffff290 */ /* 0x000fe4000fffe0ff */
[----:B------:R2:W-:Y:S01]  /*5550*/  @!UP0 UTMALDG.3D [UR8], [UR4], desc[UR6] ;  /* 0x00000608040085b4 */ /* 0x0005e20008011000 */
[----:B------:R2:W-:Y:S01]  /*5560*/  @!P1 SYNCS.ARRIVE.TRANS64.RED.A0TR RZ, [UR21+0x30], R0 ;  /* 0x00003000ffff99a7 */ /* 0x0005e20008300415 */
[----:B------:R-:W-:Y:S01]  /*5570*/  SYNCS.ARRIVE.TRANS64.RED.A1T0 RZ, [UR37], RZ ;  /* 0x000000ffffff79a7 */ /* 0x000fe20008100425 */
[----:B------:R-:W3:Y:S02]  /*5580*/  SYNCS.PHASECHK.TRANS64.TRYWAIT P2, [UR21+0x58], R9 ;  /* 0x00005809ff0075a7 */ /* 0x000ee40008041115 */
[----:B--23--:R-:W-:Y:S05]  /*5590*/  @!P2 BRA `(.L_x_96) ;  /* 0x0000006c00b8a947 */ /* 0x00cfea0003800000 */
.L_x_225:
        /* <DEDUP_REMOVED lines=24> */
.L_x_227:
[----:B------:R-:W-:Y:S01]  /*5720*/  @!P1 R2UR UR5, R8 ;  /* 0x00000000080592ca */ /* 0x000fe200000e0000 */
[----:B------:R-:W-:Y:S01]  /*5730*/  VOTEU.ALL UP0, P1 ;  /* 0x0000000000ff7886 */ /* 0x000fe20000800000 */
[----:B------:R-:W-:Y:S01]  /*5740*/  @!P1 R2UR UR4, R6 ;  /* 0x00000000060492ca */ /* 0x000fe200000e0000 */
[----:B--2---:R-:W-:Y:S01]  /*5750*/  @!P1 IMAD.MOV.U32 R0, RZ, RZ, 0x2000 ;  /* 0x00002000ff009424 */ /* 0x004fe200078e00ff */
[----:B------:R-:W-:Y:S01]  /*5760*/  UMOV UR6, 0x0 ;  /* 0x0000000000067882 */ /* 0x000fe20000000000 */
[----:B------:R-:W-:Y:S01]  /*5770*/  UMOV UR7, 0x10000000 ;  /* 0x1000000000077882 */ /* 0x000fe20000000000 */
[----:B------:R-:W-:Y:S01]  /*5780*/  @!UP0 UIADD3 UR10, UPT, UPT, UR42, 0x60, URZ ;  /* 0x000000602a0a8890 */ /* 0x000fe2000fffe0ff */
[----:B------:R-:W-:Y:S01]  /*5790*/  VIADD R14, R14, 0x1 ;  /* 0x000000010e0e7836 */ /* 0x000fe20000000000 */
[----:B------:R-:W-:Y:S01]  /*57a0*/  @!UP0 UIADD3 UR8, UPT, UPT, UR21, 0x4200, URZ ;  /* 0x0000420015088890 */ /* 0x000fe2000fffe0ff */
[----:B------:R-:W-:Y:S01]  /*57b0*/  VOTEU.ALL UP0, P1 ;  /* 0x0000000000ff7886 */ /* 0x000fe20000800000 */
[----:B------:R-:W-:Y:S01]  /*57c0*/  UMOV UR9, UR25 ;  /* 0x0000001900097c82 */ /* 0x000fe20008000000 */
[----:B------:R-:W-:Y:S02]  /*57d0*/  UMOV UR11, UR43 ;  /* 0x0000002b000b7c82 */ /* 0x000fe40008000000 */
[----:B------:R-:W-:Y:S01]  /*57e0*/  IMAD.U32 R18, RZ, RZ, UR5 ;  /* 0x00000005ff127e24 */ /* 0x000fe2000f8e00ff */
[----:B------:R-:W-:Y:S01]  /*57f0*/  UMOV UR12, UR36 ;  /* 0x00000024000c7c82 */ /* 0x000fe20008000000 */
[----:B------:R-:W-:Y:S03]  /*5800*/  IMAD.U32 R19, RZ, RZ, UR4 ;  /* 0x00000004ff137e24 */ /* 0x000fe6000f8e00ff */
        /* <DEDUP_REMOVED lines=8> */
.L_x_229:
[----:B------:R-:W-:Y:S01]  /*5890*/  @!P1 IADD3 R6, P0, PT, R16, 0x580, RZ ;  /* 0x0000058010069810 */ /* 0x000fe20007f1e0ff */
[----:B------:R-:W-:Y:S01]  /*58a0*/  VOTEU.ALL UP0, P1 ;  /* 0x0000000000ff7886 */ /* 0x000fe20000800000 */
[----:B------:R-:W-:Y:S01]  /*58b0*/  UMOV UR6, 0x0 ;  /* 0x0000000000067882 */ /* 0x000fe20000000000 */
[----:B------:R-:W-:Y:S01]  /*58c0*/  UMOV UR7, 0x10000000 ;  /* 0x1000000000077882 */ /* 0x000fe20000000000 */
[----:B------:R-:W-:Y:S01]  /*58d0*/  @!P1 R2UR UR5, R6 ;  /* 0x00000000060592ca */ /* 0x000fe200000e0000 */
[----:B--2---:R-:W-:Y:S01]  /*58e0*/  @!P1 IMAD.X R0, RZ, RZ, R17, P0 ;  /* 0x000000ffff009224 */ /* 0x004fe200000e0611 */
[----:B------:R-:W-:Y:S01]  /*58f0*/  @!UP0 UIADD3 UR10, UPT, UPT, UR42, 0x70, URZ ;  /* 0x000000702a0a8890 */ /* 0x000fe2000fffe0ff */
[----:B------:R-:W-:Y:S01]  /*5900*/  R2UR UR18, R54 ;  /* 0x00000000361272ca */ /* 0x000fe200000e0000 */
[----:B------:R-:W-:Y:S01]  /*5910*/  @!UP0 UIADD3 UR8, UPT, UPT, UR21, 0x6200, URZ ;  /* 0x0000620015088890 */ /* 0x000fe2000fffe0ff */
[----:B------:R-:W-:Y:S01]  /*5920*/  R2UR UR16, R55 ;  /* 0x00000000371072ca */ /* 0x000fe200000e0000 */
[----:B------:R-:W-:Y:S01]  /*5930*/  VOTEU.ALL UP0, P1 ;  /* 0x0000000000ff7886 */ /* 0x000fe20000800000 */
[----:B------:R-:W-:Y:S01]  /*5940*/  @!P1 R2UR UR4, R0 ;  /* 0x00000000000492ca */ /* 0x000fe200000e0000 */
[----:B------:R-:W-:Y:S01]  /*5950*/  UMOV UR9, UR17 ;  /* 0x0000001100097c82 */ /* 0x000fe20008000000 */
[----:B------:R-:W-:Y:S01]  /*5960*/  UMOV UR11, UR43 ;  /* 0x0000002b000b7c82 */ /* 0x000fe20008000000 */
[----:B------:R-:W-:Y:S01]  /*5970*/  UMOV UR12, UR36 ;  /* 0x00000024000c7c82 */ /* 0x000fe20008000000 */
[C---:B------:R-:W-:Y:S01]  /*5980*/  ISETP.NE.AND P0, PT, R14.reuse, 0x2, PT ;  /* 0x000000020e00780c */ /* 0x040fe20003f05270 */
[----:B------:R-:W-:Y:S01]  /*5990*/  UPLOP3.LUT UP1, UPT, UPT, UPT, UPT, 0x80, 0x8 ;  /* 0x000000000008789c */ /* 0x000fe20003f2f070 */
[----:B------:R-:W-:Y:S01]  /*59a0*/  IMAD.U32 R8, RZ, RZ, UR5 ;  /* 0x00000005ff087e24 */ /* 0x000fe2000f8e00ff */
[----:B------:R-:W-:Y:S01]  /*59b0*/  UMOV UR36, UR38 ;  /* 0x0000002600247c82 */ /* 0x000fe20008000000 */
[----:B------:R-:W-:Y:S01]  /*59c0*/  SEL R0, RZ, 0x1, P0 ;  /* 0x00000001ff007807 */ /* 0x000fe20000000000 */
[----:B------:R-:W-:Y:S01]  /*59d0*/  UIADD3 UR20, UPT, UPT, UR13, UR18, URZ ;  /* 0x000000120d147290 */ /* 0x000fe2000fffe0ff */
[----:B------:R-:W-:Y:S01]  /*59e0*/  SEL R14, R14, RZ, P0 ;  /* 0x000000ff0e0e7207 */ /* 0x000fe20000000000 */
[----:B------:R-:W-:Y:S01]  /*59f0*/  UIADD3 UR16, UPT, UPT, UR14, UR16, URZ ;  /* 0x000000100e107290 */ /* 0x000fe2000fffe0ff */
[----:B------:R-:W-:Y:S01]  /*5a00*/  LOP3.LUT R13, R13, R0, RZ, 0x3c, !PT ;  /* 0x000000000d0d7212 */ /* 0x000fe200078e3cff */
[----:B------:R-:W-:Y:S01]  /*5a10*/  IMAD.U32 R9, RZ, RZ, UR4 ;  /* 0x00000004ff097e24 */ /* 0x000fe2000f8e00ff */
[----:B------:R-:W-:Y:S04]  /*5a20*/  @!P1 R2UR UR4, R8 ;  /* 0x00000000080492ca */ /* 0x000fe800000e0000 */
[----:B------:R-:W-:Y:S11]  /*5a30*/  @!P1 R2UR UR5, R9 ;  /* 0x00000000090592ca */ /* 0x000ff600000e0000 */
[----:B------:R-:W-:Y:S02]  /*5a40*/  @!UPT UIADD3 URZ, UPT, UPT, URZ, URZ, URZ ;  /* 0x000000fffffff290 */ /* 0x000fe4000fffe0ff */
[----:B------:R2:W-:Y:S01]  /*5a50*/  @!UP0 UTMALDG.3D [UR8], [UR4], desc[UR6] ;  /* 0x00000608040085b4 */ /* 0x0005e20008011000 */
[----:B------:R2:W-:Y:S01]  /*5a60*/  @!P1 SYNCS.ARRIVE.TRANS64.RED.A0TR RZ, [UR21+0x48], R7 ;  /* 0x00004807ffff99a7 */ /* 0x0005e20008300415 */
[----:B------:R-:W-:Y:S01]  /*5a70*/  SYNCS.ARRIVE.TRANS64.RED.A1T0 RZ, [UR29], RZ ;  /* 0x000000ffffff79a7 */ /* 0x000fe2000810041d */
[----:B------:R-:W-:Y:S05]  /*5a80*/  BRA.U UP2, `(.L_x_99) ;  /* 0xffffffed02007547 */ /* 0x000fea000b83ffff */
[----:B------:R-:W3:Y:S02]  /*5a90*/  SYNCS.PHASECHK.TRANS64.TRYWAIT P0, [UR21+0x50], R10 ;  /* 0x0000500aff0075a7 */ /* 0x000ee40008001115 */
[----:B---3--:R-:W-:Y:S05]  /*5aa0*/  @!P0 BRA `(.L_x_100) ;  /* 0x0000006800bc8947 */ /* 0x008fea0003800000 */
.L_x_231:
[----:B------:R-:W4:Y:S02]  /*5ab0*/  SYNCS.PHASECHK.TRANS64.TRYWAIT P0, [UR21+0x58], R10 ;  /* 0x0000580aff0075a7 */ /* 0x000f240008001115 */
[----:B----4-:R-:W-:Y:S05]  /*5ac0*/  @!P0 BRA `(.L_x_101) ;  /* 0x0000006800cc8947 */ /* 0x010fea0003800000 */
.L_x_233:
[----:B------:R-:W4:Y:S01]  /*5ad0*/  SYNCS.PHASECHK.TRANS64.TRYWAIT P0, [UR21+0x60], R10 ;  /* 0x0000600aff0075a7 */ /* 0x000f220008001115 */
[----:B---3--:R-:W-:Y:S01]  /*5ae0*/  HFMA2 R0, -RZ, RZ, 0, 5.9604644775390625e-08 ;  /* 0x00000001ff007431 */ /* 0x008fe200000001ff */
[----:B----4-:R-:W-:Y:S06]  /*5af0*/  @!P0 BRA `(.L_x_102) ;  /* 0x0000006800d88947 */ /* 0x010fec0003800000 */
.L_x_235:
[----:B---3--:R-:W-:Y:S02]  /*5b00*/  MOV R2, UR21 ;  /* 0x0000001500027c02 */ /* 0x008fe40008000f00 */
[----:B------:R-:W-:-:S07]  /*5b10*/  SHF.L.U32 R0, R0, 0x1f, RZ ;  /* 0x0000001f00007819 */ /* 0x000fce00000006ff */
.L_x_103:
[----:B---3--:R3:W4:Y:S02]  /*5b20*/  SYNCS.PHASECHK.TRANS64.TRYWAIT P0, [R2+URZ+0x68], R0 ;  /* 0x00006800020075a7 */ /* 0x00872400080011ff */
[----:B----4-:R-:W-:Y:S05]  /*5b30*/  @!P0 NANOSLEEP.SYNCS 0x989680 ;  /* 0x009896800000895d */ /* 0x010fea0003900000 */
[----:B------:R-:W4:Y:S02]  /*5b40*/  @!P0 SYNCS.PHASECHK.TRANS64 P0, [R2+URZ+0x68], R0 ;  /* 0x00006800020085a7 */ /* 0x000f2400080010ff */
[----:B-12-4-:R-:W-:Y:S05]  /*5b50*/  @P0 EXIT ;  /* 0x000000000000094d */ /* 0x016fea0003800000 */
[----:B------:R-:W-:Y:S05]  /*5b60*/  BRA `(.L_x_103) ;  /* 0xfffffffc00ec7947 */ /* 0x000fea000383ffff */
.L_x_84:
[----:B------:R-:W-:-:S06]  /*5b70*/  UISETP.GE.AND UP0, UPT, UR13, 0x4, UPT ;  /* 0x000000040d00788c */ /* 0x000fcc000bf06270 */
[----:B------:R-:W-:-:S13]  /*5b80*/  PLOP3.LUT P0, PT, PT, PT, UP0, 0x80, 0x8 ;  /* 0x000000000008781c */ /* 0x000fda0003f0f008 */
[----:B------:R-:W-:Y:S05]  /*5b90*/  @!P0 EXIT ;  /* 0x000000000000894d */ /* 0x000fea0003800000 */
[----:B------:R-:W1:Y:S08]  /*5ba0*/  S2UR UR4, SR_CgaCtaId ;  /* 0x00000000000479c3 */ /* 0x000e700000008800 */
[----:B------:R-:W-:Y:S01]  /*5bb0*/  BAR.SYNC.DEFER_BLOCKING 0x6, 0xa0 ;  /* 0x0182800000007b1d */ /* 0x000fe20000010000 */
[C---:B------:R-:W-:Y:S01]  /*5bc0*/  IMAD.SHL.U32 R2, R66.reuse, 0x10, RZ ;  /* 0x0000001042027824 */ /* 0x040fe200078e00ff */
[C---:B------:R-:W-:Y:S01]  /*5bd0*/  SHF.L.U32 R23, R66.reuse, 0x10, RZ ;  /* 0x0000001042177819 */ /* 0x040fe200000006ff */
[C---:B------:R-:W-:Y:S01]  /*5be0*/  IMAD.SHL.U32 R65, R66.reuse, 0x2, RZ ;  /* 0x0000000242417824 */ /* 0x040fe200078e00ff */
[----:B------:R-:W-:Y:S01]  /*5bf0*/  LOP3.LUT R67, R66, 0x60, RZ, 0xc0, !PT ;  /* 0x0000006042437812 */ /* 0x000fe200078ec0ff */
[----:B------:R-:W-:Y:S01]  /*5c00*/  HFMA2 R61, -RZ, RZ, 0, 0 ;  /* 0x00000000ff3d7431 */ /* 0x000fe200000001ff */
[----:B------:R-:W-:-:S02]  /*5c10*/  UMOV UR43, 0x400 ;  /* 0x00000400002b7882 */ /* 0x000fc40000000000 */
[----:B------:R-:W2:Y:S01]  /*5c20*/  LDC.64 R50, c[0x0][0x8b0] ;  /* 0x00022c00ff327b82 */ /* 0x000ea20000000a00 */
[----:B------:R-:W3:Y:S01]  /*5c30*/  LDCU.64 UR6, c[0x0][0x890] ;  /* 0x00011200ff0677ac */ /* 0x000ee20008000a00 */
[----:B------:R-:W-:Y:S01]  /*5c40*/  LOP3.LUT R3, R2, 0x60, RZ, 0xc0, !PT ;  /* 0x0000006002037812 */ /* 0x000fe200078ec0ff */
[----:B------:R-:W-:Y:S01]  /*5c50*/  IMAD.MOV.U32 R22, RZ, RZ, RZ ;  /* 0x000000ffff167224 */ /* 0x000fe200078e00ff */
[C---:B------:R-:W-:Y:S01]  /*5c60*/  LOP3.LUT R64, R66.reuse, 0x2, RZ, 0xc0, !PT ;  /* 0x0000000242407812 */ /* 0x040fe200078ec0ff */
[----:B------:R-:W-:Y:S01]  /*5c70*/  IMAD.MOV.U32 R59, RZ, RZ, RZ ;  /* 0x000000ffff3b7224 */ /* 0x000fe200078e00ff */
[----:B------:R-:W-:Y:S01]  /*5c80*/  LOP3.LUT R65, R3, 0xc, R65, 0xf8, !PT ;  /* 0x0000000c03417812 */ /* 0x000fe200078ef841 */
[----:B------:R-:W4:Y:S01]  /*5c90*/  LDCU UR62, c[0x0][0x370] ;  /* 0x00006e00ff3e77ac */ /* 0x000f220008000800 */
[----:B------:R-:W2:Y:S01]  /*5ca0*/  LDC.64 R48, c[0x0][0x8a8] ;  /* 0x00022a00ff307b82 */ /* 0x000ea20000000a00 */
[----:B------:R-:W-:Y:S02]  /*5cb0*/  LOP3.LUT R23, R23, 0x600000, RZ, 0xc0, !PT ;  /* 0x0060000017177812 */ /* 0x000fe400078ec0ff */
[----:B------:R-:W-:Y:S01]  /*5cc0*/  LOP3.LUT R65, R65, 0x790, R2, 0xf8, !PT ;  /* 0x0000079041417812 */ /* 0x000fe200078ef802 */
[----:B------:R-:W2:Y:S01]  /*5cd0*/  LDCU.64 UR54, c[0x0][0x348] ;  /* 0x00006900ff3677ac */ /* 0x000ea20008000a00 */
[----:B------:R-:W-:-:S02]  /*5ce0*/  LOP3.LUT R66, R66, 0x4, RZ, 0xc0, !PT ;  /* 0x0000000442427812 */ /* 0x000fc400078ec0ff */
[----:B------:R-:W-:Y:S01]  /*5cf0*/  MOV R62, RZ ;  /* 0x000000ff003e7202 */ /* 0x000fe20000000f00 */
[----:B-1----:R-:W-:Y:S01]  /*5d00*/  ULEA UR43, UR4, UR43, 0x18 ;  /* 0x0000002b042b7291 */ /* 0x002fe2000f8ec0ff */
[----:B------:R-:W1:Y:S01]  /*5d10*/  LDCU UR42, c[0x0][0xb0c] ;  /* 0x00016180ff2a77ac */ /* 0x000e620008000800 */
[----:B---3--:R-:W-:Y:S01]  /*5d20*/  IMAD.U32 R69, RZ, RZ, UR6 ;  /* 0x00000006ff457e24 */ /* 0x008fe2000f8e00ff */
[----:B------:R-:W-:Y:S01]  /*5d30*/  MOV R68, UR7 ;  /* 0x0000000700447c02 */ /* 0x000fe20008000f00 */
[----:B------:R-:W-:Y:S01]  /*5d40*/  UIADD3 UR4, UPT, UPT, UR43, 0x200, URZ ;  /* 0x000002002b047890 */ /* 0x000fe2000fffe0ff */
[----:B------:R-:W3:Y:S04]  /*5d50*/  LDCU UR39, c[0x0][0xb30] ;  /* 0x00016600ff2777ac */ /* 0x000ee80008000800 */
[----:B------:R-:W4:Y:S01]  /*5d60*/  LDS R0, [UR43+0x130] ;  /* 0x0001302bff007984 */ /* 0x000f220008000800 */
[----:B------:R-:W-:Y:S01]  /*5d70*/  IMAD.U32 R57, RZ, RZ, UR4 ;  /* 0x00000004ff397e24 */ /* 0x000fe2000f8e00ff */
[----:B------:R-:W1:Y:S04]  /*5d80*/  LDCU.64 UR60, c[0x0][0x888] ;  /* 0x00011100ff3c77ac */ /* 0x000e680008000a00 */
[----:B------:R-:W-:Y:S01]  /*5d90*/  LEA R65, R65, R57, 0x2 ;  /* 0x0000003941417211 */ /* 0x000fe200078e10ff */
[----:B------:R-:W1:Y:S04]  /*5da0*/  LDCU.64 UR40, c[0x0][0xb28] ;  /* 0x00016500ff2877ac */ /* 0x000e680008000a00 */
[--C-:B------:R-:W-:Y:S01]  /*5db0*/  IMAD R64, R64, -0x10, R65.reuse ;  /* 0xfffffff040407824 */ /* 0x100fe200078e0241 */
[----:B------:R-:W1:Y:S01]  /*5dc0*/  LDCU.128 UR56, c[0x0][0xb10] ;  /* 0x00016200ff3877ac */ /* 0x000e620008000c00 */
[----:B------:R-:W-:Y:S01]  /*5dd0*/  IMAD R63, R66, -0x10, R65 ;  /* 0xfffffff0423f7824 */ /* 0x000fe200078e0241 */
[----:B------:R-:W1:Y:S01]  /*5de0*/  LDCU UR53, c[0x0][0x374] ;  /* 0x00006e80ff3577ac */ /* 0x000e620008000800 */
[----:B------:R-:W-:Y:S01]  /*5df0*/  UMOV UR52, URZ ;  /* 0x000000ff00347c82 */ /* 0x000fe20008000000 */
[----:B------:R-:W-:Y:S01]  /*5e00*/  UMOV UR47, URZ ;  /* 0x000000ff002f7c82 */ /* 0x000fe20008000000 */
[----:B-1234-:R-:W-:-:S07]  /*5e10*/  IMAD.IADD R23, R0, 0x1, R23 ;  /* 0x0000000100177824 */ /* 0x01efce00078e0217 */
.L_x_179:
[----:B------:R-:W-:Y:S02]  /*5e20*/  LEA R3, R59, UR43, 0x3 ;  /* 0x0000002b3b037c11 */ /* 0x000fe4000f8e18ff */
[----:B------:R-:W-:Y:S02]  /*5e30*/  SHF.L.U32 R0, R61, 0x1f, RZ ;  /* 0x0000001f3d007819 */ /* 0x000fe400000006ff */
[----:B-1----:R-:W-:Y:S02]  /*5e40*/  LEA R4, R59, UR43, 0x4 ;  /* 0x0000002b3b047c11 */ /* 0x002fe4000f8e20ff */
[----:B------:R-:W1:Y:S02]  /*5e50*/  SYNCS.PHASECHK.TRANS64.TRYWAIT P0, [R3+URZ+0x80], R0 ;  /* 0x00008000030075a7 */ /* 0x000e6400080011ff */
[----:B-12---:R-:W-:Y:S05]  /*5e60*/  @!P0 BRA `(.L_x_104) ;  /* 0x0000006800148947 */ /* 0x006fea0003800000 */
.L_x_236:
        /* <DEDUP_REMOVED lines=8> */
[----:B--2---:R-:W-:Y:S11]  /*5ef0*/  LOP3.LUT P0, RZ, R6, 0x1, RZ, 0xc0, !PT ;  /* 0x0000000106ff7812 */ /* 0x004ff6000780c0ff */
[----:B------:R-:W-:Y:S02]  /*5f00*/  @!UPT UIADD3 URZ, UPT, UPT, URZ, URZ, URZ ;  /* 0x000000fffffff290 */ /* 0x000fe4000fffe0ff */
[----:B---3--:R-:W-:Y:S01]  /*5f10*/  VOTEU.ANY UP1, P0 ;  /* 0x0000000000ff7886 */ /* 0x008fe20000020100 */
[----:B------:R-:W-:Y:S01]  /*5f20*/  PLOP3.LUT P0, PT, PT, PT, UP1, 0x80, 0x8 ;  /* 0x000000000008781c */ /* 0x000fe20003f0f018 */
[----:B------:R-:W-:Y:S06]  /*5f30*/  UP2UR UR4, UPR, URZ, 0x2 ;  /* 0x00000002ff047883 */ /* 0x000fec0008000000 */
[----:B------:R-:W-:Y:S06]  /*5f40*/  IMAD.U32 R70, RZ, RZ, UR4 ;  /* 0x00000004ff467e24 */ /* 0x000fec000f8e00ff */
[----:B-1----:R-:W-:Y:S02]  /*5f50*/  @P0 SHF.R.U32.HI R0, RZ, 0x10, R5 ;  /* 0x00000010ff000819 */ /* 0x002fe40000011605 */
        /* <DEDUP_REMOVED lines=12> */
[----:B------:R-:W2:Y:S01]  /*6020*/  LDCU UR12, c[0x0][0xb20] ;  /* 0x00016400ff0c77ac */ /* 0x000ea20008000800 */
[----:B------:R-:W-:Y:S02]  /*6030*/  UIMAD.WIDE.U32 UR4, UR53, UR59, URZ ;  /* 0x0000003b350472a5 */ /* 0x000fe4000f8e00ff */
[----:B------:R-:W-:Y:S02]  /*6040*/  UIMAD.WIDE.U32 UR6, UR62, UR56, URZ ;  /* 0x000000383e0672a5 */ /* 0x000fe4000f8e00ff */
[----:B------:R-:W-:Y:S02]  /*6050*/  UISETP.NE.AND UP0, UPT, UR58, 0x1, UPT ;  /* 0x000000013a00788c */ /* 0x000fe4000bf05270 */
[----:B------:R-:W-:Y:S02]  /*6060*/  UIMAD.WIDE.U32 UR8, UR37, UR59, URZ ;  /* 0x0000003b250872a5 */ /* 0x000fe4000f8e00ff */
[----:B------:R-:W-:Y:S02]  /*6070*/  UIMAD.WIDE.U32 UR10, UR38, UR56, URZ ;  /* 0x00000038260a72a5 */ /* 0x000fe4000f8e00ff */
[----:B------:R-:W-:Y:S02]  /*6080*/  UISETP.NE.AND UP1, UPT, UR42, 0x1, UPT ;  /* 0x000000012a00788c */ /* 0x000fe4000bf25270 */
[----:B------:R-:W-:Y:S01]  /*6090*/  UISETP.NE.AND UP2, UPT, UR45, 0x1, UPT ;  /* 0x000000012d00788c */ /* 0x000fe2000bf45270 */
[----:B------:R-:W-:Y:S02]  /*60a0*/  UMOV UR4, UR5 ;  /* 0x0000000500047c82 */ /* 0x000fe40008000000 */
[----:B--2---:R-:W-:Y:S03]  /*60b0*/  USHF.R.U32.HI UR5, URZ, UR12, UR4 ;  /* 0x0000000cff057299 */ /* 0x004fe60008011604 */
[----:B------:R-:W-:Y:S02]  /*60c0*/  UMOV UR4, UR7 ;  /* 0x0000000700047c82 */ /* 0x000fe40008000000 */
[----:B------:R-:W-:Y:S02]  /*60d0*/  USHF.R.U32.HI UR7, URZ, UR57, UR4 ;  /* 0x00000039ff077299 */ /* 0x000fe40008011604 */
[----:B------:R-:W-:Y:S02]  /*60e0*/  USEL UR4, UR53, UR5, !UP0 ;  /* 0x0000000535047287 */ /* 0x000fe4000c000000 */
[----:B------:R-:W-:Y:S01]  /*60f0*/  USEL UR7, UR62, UR7, !UP1 ;  /* 0x000000073e077287 */ /* 0x000fe2000c800000 */
[----:B------:R-:W-:Y:S01]  /*6100*/  UMOV UR5, UR9 ;  /* 0x0000000900057c82 */ /* 0x000fe20008000000 */
[----:B------:R-:W-:Y:S02]  /*6110*/  UIMAD.WIDE.U32 UR8, UR4, UR40, URZ ;  /* 0x00000028040872a5 */ /* 0x000fe4000f8e00ff */
[----:B------:R-:W-:Y:S03]  /*6120*/  USHF.R.U32.HI UR6, URZ, UR12, UR5 ;  /* 0x0000000cff067299 */ /* 0x000fe60008011605 */
[----:B------:R-:W-:Y:S01]  /*6130*/  UMOV UR5, UR11 ;  /* 0x0000000b00057c82 */ /* 0x000fe20008000000 */
[----:B------:R-:W-:Y:S02]  /*6140*/  UIMAD.WIDE.U32 UR10, UR7, UR40, URZ ;  /* 0x00000028070a72a5 */ /* 0x000fe4000f8e00ff */
[----:B------:R-:W-:Y:S02]  /*6150*/  USHF.R.U32.HI UR12, URZ, UR57, UR5 ;  /* 0x00000039ff0c7299 */ /* 0x000fe40008011605 */
[----:B------:R-:W-:Y:S01]  /*6160*/  USEL UR6, UR37, UR6, !UP0 ;  /* 0x0000000625067287 */ /* 0x000fe2000c000000 */
[----:B------:R-:W-:Y:S02]  /*6170*/  UMOV UR5, UR9 ;  /* 0x0000000900057c82 */ /* 0x000fe40008000000 */
[----:B------:R-:W-:Y:S01]  /*6180*/  UMOV UR10, UR11 ;  /* 0x0000000b000a7c82 */ /* 0x000fe20008000000 */
[----:B------:R-:W-:Y:S02]  /*6190*/  @UP2 USHF.R.U32.HI UR4, URZ, UR41, UR5 ;  /* 0x00000029ff042299 */ /* 0x000fe40008011605 */
[----:B------:R-:W-:Y:S02]  /*61a0*/  @UP2 USHF.R.U32.HI UR7, URZ, UR41, UR10 ;  /* 0x00000029ff072299 */ /* 0x000fe4000801160a */
[----:B------:R-:W-:Y:S02]  /*61b0*/  UIMAD UR4, UR45, UR4, URZ ;  /* 0x000000042d0472a4 */ /* 0x000fe4000f8e02ff */
        /* <DEDUP_REMOVED lines=8> */
[----:B------:R-:W-:Y:S02]  /*6240*/  USEL UR11, UR6, UR4, !UP2 ;  /* 0x00000004060b7287 */ /* 0x000fe4000d000000 */
[----:B------:R-:W-:Y:S02]  /*6250*/  UIADD3 UR8, UPT, UPT, -UR5, URZ, URZ ;  /* 0x000000ff05087290 */ /* 0x000fe4000fffe1ff */
[----:B------:R-:W-:Y:S01]  /*6260*/  UIADD3 UR10, UPT, UPT, -UR11, URZ, URZ ;  /* 0x000000ff0b0a7290 */ /* 0x000fe2000fffe1ff */
[----:B------:R-:W-:Y:S01]  /*6270*/  @!UP0 UMOV UR4, UR9 ;  /* 0x0000000900048c82 */ /* 0x000fe20008000000 */
[----:B------:R-:W-:Y:S02]  /*6280*/  UIADD3 UR9, UPT, UPT, -UR6, URZ, URZ ;  /* 0x000000ff06097290 */ /* 0x000fe4000fffe1ff */
[----:B------:R-:W-:Y:S02]  /*6290*/  @!UP0 USHF.R.U32.HI UR4, URZ, UR41, UR4 ;  /* 0x00000029ff048299 */ /* 0x000fe40008011604 */
[----:B------:R-:W-:Y:S02]  /*62a0*/  UIMAD UR10, UR45, UR10, UR6 ;  /* 0x0000000a2d0a72a4 */ /* 0x000fe4000f8e0206 */
[----:B------:R-:W-:Y:S04]  /*62b0*/  @!UP0 USEL UR4, UR5, UR4, !UP2 ;  /* 0x0000000405048287 */ /* 0x000fe8000d000000 */
[----:B------:R-:W-:Y:S02]  /*62c0*/  @!UP0 UIMAD UR10, UR7, UR10, UR4 ;  /* 0x0000000a070a82a4 */ /* 0x000fe4000f8e0204 */
[----:B------:R-:W-:Y:S02]  /*62d0*/  @!UP0 UIADD3 UR11, UPT, UPT, UR11, -UR4, URZ ;  /* 0x800000040b0b8290 */ /* 0x000fe4000fffe0ff */
[----:B------:R-:W-:Y:S02]  /*62e0*/  UIMAD UR7, UR42, UR8, UR38 ;  /* 0x000000082a0772a4 */ /* 0x000fe4000f8e0226 */
[----:B------:R-:W-:Y:S02]  /*62f0*/  @!UP0 UIMAD UR6, UR11, UR45, UR5 ;  /* 0x0000002d0b0682a4 */ /* 0x000fe4000f8e0205 */
[----:B------:R-:W-:Y:S01]  /*6300*/  UIMAD UR4, UR58, UR9, UR37 ;  /* 0x000000093a0472a4 */ /* 0x000fe2000f8e0225 */
[----:B------:R-:W-:Y:S02]  /*6310*/  @!UP0 UMOV UR5, UR10 ;  /* 0x0000000a00058c82 */ /* 0x000fe40008000000 */
[----:B------:R-:W-:Y:S02]  /*6320*/  UIMAD UR38, UR5, UR42, UR7 ;  /* 0x0000002a052672a4 */ /* 0x000fe4000f8e0207 */
[----:B------:R-:W-:Y:S11]  /*6330*/  UIMAD UR37, UR6, UR58, UR4 ;  /* 0x0000003a062572a4 */ /* 0x000ff6000f8e0204 */
[----:B------:R-:W-:Y:S01]  /*6340*/  @!UPT UIADD3 URZ, UPT, UPT, URZ, URZ, URZ ;  /* 0x000000fffffff290 */ /* 0x000fe2000fffe0ff */
.L_x_105:
[----:B------:R-:W-:Y:S01]  /*6350*/  UISETP.NE.AND UP0, UPT, UR39, 0x1, UPT ;  /* 0x000000012700788c */ /* 0x000fe2000bf05270 */
[----:B------:R-:W-:Y:S01]  /*6360*/  LOP3.LUT P0, RZ, R57, 0x1b0, RZ, 0xc0, !PT ;  /* 0x000001b039ff7812 */ /* 0x000fe2000780c0ff */
[----:B------:R-:W-:Y:S01]  /*6370*/  USHF.L.U32 UR50, UR16, 0x7, URZ ;  /* 0x0000000710327899 */ /* 0x000fe200080006ff */
[----:B------:R-:W-:Y:S01]  /*6380*/  BSSY.RECONVERGENT B6, `(.L_x_106) ;  /* 0x0000034000067945 */ /* 0x000fe20003800200 */
[----:B------:R-:W-:Y:S01]  /*6390*/  USHF.L.U32 UR49, UR20, 0x7, URZ ;  /* 0x0000000714317899 */ /* 0x000fe200080006ff */
[----:B------:R-:W-:Y:S06]  /*63a0*/  IADD3 R59, PT, PT, R59, 0x1, RZ ;  /* 0x000000013b3b7810 */ /* 0x000fec0007ffe0ff */
[----:B------:R-:W2:Y:S01]  /*63b0*/  @!UP0 LDCU.128 UR12, c[0x0][0xb10] ;  /* 0x00016200ff0c87ac */ /* 0x000ea20008000c00 */
[----:B------:R-:W3:Y:S01]  /*63c0*/  @!UP0 LDCU UR5, c[0x0][0xb0c] ;  /* 0x00016180ff0587ac */ /* 0x000ee20008000800 */
[----:B------:R-:W4:Y:S01]  /*63d0*/  @!UP0 LDCU UR10, c[0x0][0xb20] ;  /* 0x00016400ff0a87ac */ /* 0x000f220008000800 */
[----:B--2---:R-:W-:Y:S02]  /*63e0*/  UIMAD.WIDE.U32 UR8, UR38, UR12, URZ ;  /* 0x0000000c260872a5 */ /* 0x004fe4000f8e00ff */
[----:B------:R-:W-:Y:S02]  /*63f0*/  UIMAD.WIDE.U32 UR6, UR37, UR15, URZ ;  /* 0x0000000f250672a5 */ /* 0x000fe4000f8e00ff */
[----:B------:R-:W-:Y:S03]  /*6400*/  @!UP0 UISETP.NE.AND UP1, UPT, UR14, 0x1, UPT ;  /* 0x000000010e00888c */ /* 0x000fe6000bf25270 */
[----:B------:R-:W-:Y:S01]  /*6410*/  @!UP0 UMOV UR4, UR9 ;  /* 0x0000000900048c82 */ /* 0x000fe20008000000 */
[----:B---3--:R-:W-:Y:S02]  /*6420*/  @!UP0 UISETP.NE.AND UP2, UPT, UR5, 0x1, UPT ;  /* 0x000000010500888c */ /* 0x008fe4000bf45270 */
[----:B------:R-:W-:Y:S01]  /*6430*/  @!UP0 USHF.R.U32.HI UR4, URZ, UR13, UR4 ;  /* 0x0000000dff048299 */ /* 0x000fe20008011604 */
[----:B------:R-:W-:Y:S02]  /*6440*/  @!UP0 UMOV UR6, UR7 ;  /* 0x0000000700068c82 */ /* 0x000fe40008000000 */
[----:B----4-:R-:W-:Y:S02]  /*6450*/  @!UP0 USHF.R.U32.HI UR6, URZ, UR10, UR6 ;  /* 0x0000000aff068299 */ /* 0x010fe40008011606 */
[----:B------:R-:W-:Y:S02]  /*6460*/  @!UP0 USEL UR7, UR38, UR4, !UP2 ;  /* 0x0000000426078287 */ /* 0x000fe4000d000000 */
[----:B------:R-:W-:Y:S04]  /*6470*/  @!UP0 USEL UR6, UR37, UR6, !UP1 ;  /* 0x0000000625068287 */ /* 0x000fe8000c800000 */
[----:B------:R-:W-:Y:S02]  /*6480*/  @!UP0 UIADD3 UR4, UPT, UPT, -UR7, UR6, URZ ;  /* 0x0000000607048290 */ /* 0x000fe4000fffe1ff */
[----:B------:R-:W-:Y:S02]  /*6490*/  @!UP0 UIADD3 UR6, UPT, UPT, UR7, -UR6, URZ ;  /* 0x8000000607068290 */ /* 0x000fe4000fffe0ff */
[----:B------:R-:W-:Y:S02]  /*64a0*/  @!UP0 UIMAD UR38, UR4, UR5, UR38 ;  /* 0x00000005042682a4 */ /* 0x000fe4000f8e0226 */
[----:B------:R-:W-:Y:S01]  /*64b0*/  @!UP0 UIMAD UR37, UR6, UR14, UR37 ;  /* 0x0000000e062582a4 */ /* 0x000fe2000f8e0225 */
[----:B------:R-:W-:Y:S11]  /*64c0*/  @!P0 BRA `(.L_x_107) ;  /* 0x00000000007c8947 */ /* 0x000ff60003800000 */
[----:B------:R-:W2:Y:S01]  /*64d0*/  LDCU.64 UR8, c[0x4][0x80] ;  /* 0x01001000ff0877ac */ /* 0x000ea20008000a00 */
[----:B------:R-:W-:Y:S01]  /*64e0*/  MOV R2, 0x0 ;  /* 0x0000000000027802 */ /* 0x000fe20000000f00 */
[----:B------:R-:W-:Y:S02]  /*64f0*/  HFMA2 R12, -RZ, RZ, 0, 5.9604644775390625e-08 ;  /* 0x00000001ff0c7431 */ /* 0x000fe400000001ff */
[----:B------:R-:W-:Y:S01]  /*6500*/  IMAD.MOV.U32 R8, RZ, RZ, 0x70 ;  /* 0x00000070ff087424 */ /* 0x000fe200078e00ff */
[----:B------:R3:W4:Y:S01]  /*6510*/  LDC.64 R14, c[0x4][R2] ;  /* 0x01000000020e7b82 */ /* 0x0007220000000a00 */
[----:B------:R-:W1:Y:S01]  /*6520*/  LDCU.64 UR6, c[0x4][0x88] ;  /* 0x01001100ff0677ac */ /* 0x000e620008000a00 */
[----:B------:R-:W-:Y:S01]  /*6530*/  IMAD.MOV.U32 R13, RZ, RZ, RZ ;  /* 0x000000ffff0d7224 */ /* 0x000fe200078e00ff */
[----:B------:R-:W1:Y:S01]  /*6540*/  LDCU.64 UR4, c[0x4][0x8] ;  /* 0x01000100ff0477ac */ /* 0x000e620008000a00 */
[----:B--2---:R-:W-:Y:S01]  /*6550*/  MOV R5, UR9 ;  /* 0x0000000900057c02 */ /* 0x004fe20008000f00 */
[----:B------:R-:W-:Y:S01]  /*6560*/  IMAD.U32 R4, RZ, RZ, UR8 ;  /* 0x00000008ff047e24 */ /* 0x000fe2000f8e00ff */
[----:B-1----:R-:W-:Y:S01]  /*6570*/  MOV R7, UR7 ;  /* 0x0000000700077c02 */ /* 0x002fe20008000f00 */
[----:B------:R-:W-:Y:S01]  /*6580*/  IMAD.U32 R6, RZ, RZ, UR6 ;  /* 0x00000006ff067e24 */ /* 0x000fe2000f8e00ff */
[----:B------:R-:W-:Y:S01]  /*6590*/  MOV R11, UR5 ;  /* 0x00000005000b7c02 */ /* 0x000fe20008000f00 */
[----:B------:R-:W-:Y:S02]  /*65a0*/  IMAD.U32 R10, RZ, RZ, UR4 ;  /* 0x00000004ff0a7e24 */ /* 0x000fe4000f8e00ff */
[----:B------:R-:W-:Y:S07]  /*65b0*/  LEPC R20, `(.L_x_108) ;  /* 0x000000001014794e */ /* 0x000fee0000000000 */
[----:B---345:R-:W-:Y:S05]  /*65c0*/  CALL.ABS.NOINC R14 ;  /* 0x000000000e007343 */ /* 0x038fea0003c00000 */
.L_x_108:
[----:B------:R-:W1:Y:S01]  /*65d0*/  LDCU.64 UR8, c[0x4][0x80] ;  /* 0x01001000ff0877ac */ /* 0x000e620008000a00 */
[----:B------:R-:W2:Y:S01]  /*65e0*/  LDC.64 R2, c[0x4][R2] ;  /* 0x0100000002027b82 */ /* 0x000ea20000000a00 */
[----:B------:R-:W-:Y:S02]  /*65f0*/  HFMA2 R12, -RZ, RZ, 0, 5.9604644775390625e-08 ;  /* 0x00000001ff0c7431 */ /* 0x000fe400000001ff */
[----:B------:R-:W-:Y:S02]  /*6600*/  IMAD.MOV.U32 R8, RZ, RZ, 0x70 ;  /* 0x00000070ff087424 */ /* 0x000fe400078e00ff */
[----:B------:R-:W-:Y:S01]  /*6610*/  IMAD.MOV.U32 R13, RZ, RZ, RZ ;  /* 0x000000ffff0d7224 */ /* 0x000fe200078e00ff */
[----:B------:R-:W3:Y:S01]  /*6620*/  LDCU.64 UR6, c[0x4][0x88] ;  /* 0x01001100ff0677ac */ /* 0x000ee20008000a00 */
[----:B------:R-:W4:Y:S01]  /*6630*/  LDCU.64 UR4, c[0x4][0x8] ;  /* 0x01000100ff0477ac */ /* 0x000f220008000a00 */
[----:B-1----:R-:W-:Y:S02]  /*6640*/  MOV R4, UR8 ;  /* 0x0000000800047c02 */ /* 0x002fe40008000f00 */
[----:B------:R-:W-:Y:S02]  /*6650*/  MOV R5, UR9 ;  /* 0x0000000900057c02 */ /* 0x000fe40008000f00 */
[----:B---3--:R-:W-:Y:S01]  /*6660*/  MOV R7, UR7 ;  /* 0x0000000700077c02 */ /* 0x008fe20008000f00 */
[----:B------:R-:W-:Y:S01]  /*6670*/  IMAD.U32 R6, RZ, RZ, UR6 ;  /* 0x00000006ff067e24 */ /* 0x000fe2000f8e00ff */
[----:B----4-:R-:W-:Y:S01]  /*6680*/  MOV R11, UR5 ;  /* 0x00000005000b7c02 */ /* 0x010fe20008000f00 */
[----:B------:R-:W-:Y:S02]  /*6690*/  IMAD.U32 R10, RZ, RZ, UR4 ;  /* 0x00000004ff0a7e24 */ /* 0x000fe4000f8e00ff */
[----:B------:R-:W-:Y:S07]  /*66a0*/  LEPC R20, `(.L_x_107) ;  /* 0x000000001014794e */ /* 0x000fee0000000000 */
[----:B--2---:R-:W-:Y:S05]  /*66b0*/  CALL.ABS.NOINC R2 ;  /* 0x0000000002007343 */ /* 0x004fea0003c00000 */
.L_x_107:
[----:B------:R-:W-:Y:S05]  /*66c0*/  BSYNC.RECONVERGENT B6 ;  /* 0x0000000000067941 */ /* 0x000fea0003800200 */
.L_x_106:
[----:B------:R-:W-:Y:S02]  /*66d0*/  R2UR UR6, R56 ;  /* 0x00000000380672ca */ /* 0x000fe400000e0000 */
[----:B------:R-:W-:Y:S02]  /*66e0*/  R2UR UR5, R69 ;  /* 0x00000000450572ca */ /* 0x000fe400000e0000 */
[----:B------:R-:W-:Y:S02]  /*66f0*/  R2UR UR4, R68 ;  /* 0x00000000440472ca */ /* 0x000fe400000e0000 */
[----:B------:R-:W-:Y:S02]  /*6700*/  ISETP.NE.U32.AND P4, PT, R50, RZ, PT ;  /* 0x000000ff3200720c */ /* 0x000fe40003f85070 */
[----:B------:R-:W-:Y:S02]  /*6710*/  ISETP.NE.U32.AND P2, PT, RZ, UR60, PT ;  /* 0x0000003cff007c0c */ /* 0x000fe4000bf45070 */
[----:B------:R-:W-:Y:S02]  /*6720*/  ISETP.NE.AND.EX P4, PT, R51, RZ, PT, P4 ;  /* 0x000000ff3300720c */ /* 0x000fe40003f85340 */
[----:B------:R-:W-:Y:S01]  /*6730*/  ISETP.NE.AND.EX P2, PT, RZ, UR61, PT, P2 ;  /* 0x0000003dff007c0c */ /* 0x000fe2000bf45320 */
[----:B------:R-:W-:Y:S02]  /*6740*/  UISETP.NE.AND UP2, UPT, UR6, URZ, UPT ;  /* 0x000000ff0600728c */ /* 0x000fe4000bf45270 */
[----:B------:R-:W-:Y:S04]  /*6750*/  UISETP.NE.U32.AND UP0, UPT, UR5, URZ, UPT ;  /* 0x000000ff0500728c */ /* 0x000fe8000bf05070 */
[----:B------:R-:W-:Y:S01]  /*6760*/  UISETP.NE.AND.EX UP1, UPT, UR4, URZ, UPT, UP0 ;  /* 0x000000ff0400728c */ /* 0x000fe2000bf25300 */
[----:B------:R-:W-:Y:S01]  /*6770*/  PLOP3.LUT P1, PT, PT, PT, UP2, 0x80, 0x8 ;  /* 0x000000000008781c */ /* 0x000fe20003f2f028 */
[----:B------:R-:W-:Y:S03]  /*6780*/  UPLOP3.LUT UP0, UPT, UPT, UPT, UPT, 0x40, 0x4 ;  /* 0x000000000004789c */ /* 0x000fe60003f0e870 */
[----:B------:R-:W-:Y:S06]  /*6790*/  @UP2 UPLOP3.LUT UP0, UPT, UPT, UPT, UP1, 0x80, 0x8 ;  /* 0x000000000008289c */ /* 0x000fec0003f0f010 */
[----:B------:R-:W-:Y:S01]  /*67a0*/  PLOP3.LUT P0, PT, PT, PT, UP0, 0x80, 0x8 ;  /* 0x000000000008781c */ /* 0x000fe20003f0f008 */
[----:B------:R-:W-:Y:S01]  /*67b0*/  @!UPT UIADD3 URZ, UPT, UPT, URZ, URZ, URZ ;  /* 0x000000fffffff290 */ /* 0x000fe2000fffe0ff */
[----:B------:R-:W-:Y:S11]  /*67c0*/  BRA.U !UP1, `(.L_x_109) ;  /* 0x0000000109407547 */ /* 0x000ff6000b800000 */
[----:B------:R-:W-:Y:S01]  /*67d0*/  UISETP.NE.U32.AND UP0, UPT, UR60, URZ, UPT ;  /* 0x000000ff3c00728c */ /* 0x000fe2000bf05070 */
[----:B------:R-:W-:Y:S01]  /*67e0*/  R2UR UR6, R69 ;  /* 0x00000000450672ca */ /* 0x000fe200000e0000 */
[----:B------:R-:W2:Y:S01]  /*67f0*/  LDCU.64 UR8, c[0x0][0x358] ;  /* 0x00006b00ff0877ac */ /* 0x000ea20008000a00 */
[----:B------:R-:W-:Y:S02]  /*6800*/  HFMA2 R52, -RZ, RZ, 0, 5.9604644775390625e-08 ;  /* 0x00000001ff347431 */ /* 0x000fe400000001ff */
[----:B-1----:R-:W-:Y:S01]  /*6810*/  IMAD.MOV.U32 R0, RZ, RZ, 0x1 ;  /* 0x00000001ff007424 */ /* 0x002fe200078e00ff */
[----:B------:R-:W-:Y:S06]  /*6820*/  UISETP.NE.AND.EX UP0, UPT, UR61, URZ, UPT, UP0 ;  /* 0x000000ff3d00728c */ /* 0x000fec000bf05300 */
[----:B------:R-:W-:Y:S05]  /*6830*/  PLOP3.LUT P3, PT, PT, PT, UP0, 0x80, 0x8 ;  /* 0x000000000008781c */ /* 0x000fea0003f6f008 */
[----:B------:R-:W1:Y:S01]  /*6840*/  @UP0 LDCU.64 UR4, c[0x0][0x888] ;  /* 0x00011100ff0407ac */ /* 0x000e620008000a00 */
[----:B------:R-:W-:Y:S07]  /*6850*/  @UP0 UIMAD UR6, UR36, UR6, URZ ;  /* 0x00000006240602a4 */ /* 0x000fee000f8e02ff */
[----:B------:R-:W-:Y:S01]  /*6860*/  @!P3 PRMT R52, R0, 0x7610, R52 ;  /* 0x000076100034b816 */ /* 0x000fe20000000034 */
[----:B-1----:R-:W-:Y:S06]  /*6870*/  @UP0 UIMAD.WIDE UR4, UR6, 0x4, UR4 ;  /* 0x00000004060408a5 */ /* 0x002fec000f8e0204 */
[----:B------:R-:W-:Y:S02]  /*6880*/  IMAD.U32 R2, RZ, RZ, UR4 ;  /* 0x00000004ff027e24 */ /* 0x000fe4000f8e00ff */
[----:B------:R-:W-:Y:S03]  /*6890*/  IMAD.U32 R3, RZ, RZ, UR5 ;  /* 0x00000005ff037e24 */ /* 0x000fe6000f8e00ff */
[----:B------:R-:W1:Y:S02]  /*68a0*/  @!UP0 LDCU UR4, c[0x0][0x880] ;  /* 0x00011000ff0487ac */ /* 0x000e640008000800 */
[----:B--2--5:R2:W5:Y:S02]  /*68b0*/  @P3 LDG.E R27, desc[UR8][R2.64] ;  /* 0x00000008021b3981 */ /* 0x024564000c1e1900 */
[----:B-12---:R-:W-:Y:S02]  /*68c0*/  @!P3 MOV R27, UR4 ;  /* 0x00000004001bbc02 */ /* 0x006fe40008000f00 */
.L_x_109:
[----:B------:R-:W-:Y:S05]  /*68d0*/  @!P4 BRA `(.L_x_110) ;  /* 0x000000000024c947 */ /* 0x000fea0003800000 */
[----:B------:R-:W-:Y:S01]  /*68e0*/  ISETP.NE.U32.AND P3, PT, R48, RZ, PT ;  /* 0x000000ff3000720c */ /* 0x000fe20003f65070 */
[----:B------:R-:W2:Y:S03]  /*68f0*/  LDCU.64 UR4, c[0x0][0x358] ;  /* 0x00006b00ff0477ac */ /* 0x000ea60008000a00 */
[----:B------:R-:W-:Y:S11]  /*6900*/  ISETP.NE.AND.EX P3, PT, R49, RZ, PT, P3 ;  /* 0x000000ff3100720c */ /* 0x000ff60003f65330 */
[----:B------:R-:W-:Y:S02]  /*6910*/  @!UPT UIADD3 URZ, UPT, UPT, URZ, URZ, URZ ;  /* 0x000000fffffff290 */ /* 0x000fe4000fffe0ff */
[----:B------:R-:W3:Y:S01]  /*6920*/  @P3 LDC.64 R2, c[0x0][0x8a8] ;  /* 0x00022a00ff023b82 */ /* 0x000ee20000000a00 */
[----:B-1----:R-:W-:Y:S04]  /*6930*/  @P3 IMAD R0, R50, UR36, RZ ;  /* 0x0000002432003c24 */ /* 0x002fe8000f8e02ff */
[----:B---3--:R-:W-:Y:S05]  /*6940*/  @P3 IMAD.WIDE R2, R0, 0x4, R2 ;  /* 0x0000000400023825 */ /* 0x008fea00078e0202 */
[----:B--2--5:R2:W5:Y:S02]  /*6950*/  @P3 LDG.E R24, desc[UR4][R2.64] ;  /* 0x0000000402183981 */ /* 0x024564000c1e1900 */
[----:B--2---:R-:W3:Y:S02]  /*6960*/  @!P3 LDC R24, c[0x0][0x8a0] ;  /* 0x00022800ff18bb82 */ /* 0x004ee40000000800 */
.L_x_110:
[----:B-----5:R-:W-:Y:S01]  /*6970*/  FSETP.NEU.AND P3, PT, R27, RZ, PT ;  /* 0x000000ff1b00720b */ /* 0x020fe20003f6d000 */
[----:B------:R-:W-:Y:S01]  /*6980*/  BSSY B1, `(.L_x_111) ;  /* 0x0000038000017945 */ /* 0x000fe20003800000 */
[----:B------:R-:W-:Y:S01]  /*6990*/  SEL R3, RZ, 0xffffffff, P2 ;  /* 0xffffffffff037807 */ /* 0x000fe20001000000 */
[----:B------:R-:W-:Y:S01]  /*69a0*/  IMAD.MOV.U32 R74, RZ, RZ, 0x1 ;  /* 0x00000001ff4a7424 */ /* 0x000fe200078e00ff */
[----:B------:R-:W-:Y:S01]  /*69b0*/  @P1 LOP3.LUT P2, RZ, R52, 0xff, RZ, 0xc0, !PT ;  /* 0x000000ff34ff1812 */ /* 0x000fe2000784c0ff */
[----:B------:R-:W-:Y:S01]  /*69c0*/  IMAD R25, R22, 0x80, R23 ;  /* 0x0000008016197824 */ /* 0x000fe200078e0217 */
[----:B-1----:R-:W-:Y:S01]  /*69d0*/  @P1 SEL R0, RZ, 0xffffffff, P3 ;  /* 0xffffffffff001807 */ /* 0x002fe20001800000 */
[----:B------:R-:W-:Y:S01]  /*69e0*/  IMAD R60, R66, -0x10, R64 ;  /* 0xfffffff0423c7824 */ /* 0x000fe200078e0240 */
[----:B------:R-:W-:Y:S01]  /*69f0*/  LEA R72, R22, UR43, 0x3 ;  /* 0x0000002b16487c11 */ /* 0x000fe2000f8e18ff */
[----:B------:R-:W-:Y:S01]  /*6a00*/  IMAD.MOV.U32 R73, RZ, RZ, RZ ;  /* 0x000000ffff497224 */ /* 0x000fe200078e00ff */
[C---:B------:R-:W-:Y:S02]  /*6a10*/  @P0 SEL R0, R3.reuse, R0, !P2 ;  /* 0x0000000003000207 */ /* 0x040fe40005000000 */
[----:B------:R-:W-:Y:S02]  /*6a20*/  CS2R R38, SRZ ;  /* 0x0000000000267805 */ /* 0x000fe4000001ff00 */
[----:B------:R-:W-:Y:S02]  /*6a30*/  PLOP3.LUT P2, PT, PT, PT, UP1, 0x80, 0x8 ;  /* 0x000000000008781c */ /* 0x000fe40003f4f018 */
[----:B------:R-:W-:Y:S02]  /*6a40*/  CS2R R36, SRZ ;  /* 0x0000000000247805 */ /* 0x000fe4000001ff00 */
[----:B------:R-:W-:Y:S02]  /*6a50*/  @P1 LOP3.LUT R0, R0, 0x1, RZ, 0xc0, !PT ;  /* 0x0000000100001812 */ /* 0x000fe400078ec0ff */
[----:B------:R-:W-:Y:S02]  /*6a60*/  CS2R R34, SRZ ;  /* 0x0000000000227805 */ /* 0x000fe4000001ff00 */
[----:B------:R-:W-:Y:S02]  /*6a70*/  LOP3.LUT P4, R58, R52, 0xff, RZ, 0xc0, !PT ;  /* 0x000000ff343a7812 */ /* 0x000fe4000788c0ff */
[----:B------:R-:W-:Y:S02]  /*6a80*/  CS2R R32, SRZ ;  /* 0x0000000000207805 */ /* 0x000fe4000001ff00 */
[----:B------:R-:W-:Y:S02]  /*6a90*/  ISETP.NE.U32.OR P5, PT, R0, 0x1, !P1 ;  /* 0x000000010000780c */ /* 0x000fe40004fa5470 */
[----:B------:R-:W-:Y:S02]  /*6aa0*/  CS2R R42, SRZ ;  /* 0x00000000002a7805 */ /* 0x000fe4000001ff00 */
[----:B------:R-:W-:Y:S02]  /*6ab0*/  SEL R2, RZ, 0xffffffff, P3 ;  /* 0xffffffffff027807 */ /* 0x000fe40001800000 */
[----:B------:R-:W-:Y:S02]  /*6ac0*/  CS2R R40, SRZ ;  /* 0x0000000000287805 */ /* 0x000fe4000001ff00 */
[----:B------:R-:W-:Y:S02]  /*6ad0*/  P2R R71, PR, RZ, 0x20 ;  /* 0x00000020ff477803 */ /* 0x000fe40000000000 */
[----:B------:R-:W-:Y:S02]  /*6ae0*/  CS2R R46, SRZ ;  /* 0x00000000002e7805 */ /* 0x000fe4000001ff00 */
[----:B------:R-:W-:Y:S02]  /*6af0*/  CS2R R44, SRZ ;  /* 0x00000000002c7805 */ /* 0x000fe4000001ff00 */
[----:B------:R-:W-:Y:S04]  /*6b00*/  @P2 SEL R2, R3, R2, !P4 ;  /* 0x0000000203022207 */ /* 0x000fe80006000000 */
[----:B------:R-:W-:Y:S02]  /*6b10*/  LOP3.LUT R2, R2, 0x1, RZ, 0xc0, !PT ;  /* 0x0000000102027812 */ /* 0x000fe400078ec0ff */
[----:B------:R-:W-:Y:S02]  /*6b20*/  @P5 SHF.L.U32 R0, RZ, 0x1f, RZ ;  /* 0x0000001fff005819 */ /* 0x000fe400000006ff */
[----:B------:R-:W-:Y:S02]  /*6b30*/  ISETP.NE.U32.AND P2, PT, R2, 0x1, PT ;  /* 0x000000010200780c */ /* 0x000fe40003f45070 */
[----:B------:R1:W2:Y:S02]  /*6b40*/  @P5 SYNCS.PHASECHK.TRANS64.TRYWAIT P1, [UR43+0x30], R0 ;  /* 0x00003000ff0055a7 */ /* 0x0002a4000802112b */
[----:B------:R-:W-:Y:S02]  /*6b50*/  P2R R75, PR, RZ, 0x4 ;  /* 0x00000004ff4b7803 */ /* 0x000fe40000000000 */
[----:B-1----:R-:W-:Y:S04]  /*6b60*/  SHF.L.U32 R0, R62, 0x1f, RZ ;  /* 0x0000001f3e007819 */ /* 0x002fe800000006ff */
[----:B------:R1:W4:Y:S01]  /*6b70*/  SYNCS.PHASECHK.TRANS64.TRYWAIT P0, [R72+URZ+0xa0], R0 ;  /* 0x0000a000480075a7 */ /* 0x00032200080011ff */
[----:B--2---:R-:W-:Y:S01]  /*6b80*/  @P5 SEL R74, RZ, 0x1, !P1 ;  /* 0x00000001ff4a5807 */ /* 0x004fe20004800000 */
[----:B-1----:R-:W-:Y:S06]  /*6b90*/  @!P5 BRA `(.L_x_112) ;  /* 0x000000000058d947 */ /* 0x002fec0003800000 */
[----:B------:R-:W-:Y:S01]  /*6ba0*/  IMAD.MOV.U32 R39, RZ, RZ, RZ ;  /* 0x000000ffff277224 */ /* 0x000fe200078e00ff */
[----:B------:R-:W-:Y:S01]  /*6bb0*/  ISETP.NE.AND P1, PT, R74, RZ, PT ;  /* 0x000000ff4a00720c */ /* 0x000fe20003f25270 */
[----:B------:R-:W-:Y:S01]  /*6bc0*/  BSSY B0, `(.L_x_113) ;  /* 0x000000c000007945 */ /* 0x000fe20003800000 */
[----:B------:R-:W-:Y:S02]  /*6bd0*/  CS2R R46, SRZ ;  /* 0x00000000002e7805 */ /* 0x000fe4000001ff00 */
[----:B------:R-:W-:Y:S02]  /*6be0*/  CS2R R44, SRZ ;  /* 0x00000000002c7805 */ /* 0x000fe4000001ff00 */
[----:B------:R-:W-:Y:S02]  /*6bf0*/  CS2R R42, SRZ ;  /* 0x00000000002a7805 */ /* 0x000fe4000001ff00 */
[----:B------:R-:W-:Y:S02]  /*6c00*/  CS2R R40, SRZ ;  /* 0x0000000000287805 */ /* 0x000fe4000001ff00 */
[----:B------:R-:W-:Y:S02]  /*6c10*/  CS2R R34, SRZ ;  /* 0x0000000000227805 */ /* 0x000fe4000001ff00 */
[----:B------:R-:W-:Y:S02]  /*6c20*/  CS2R R32, SRZ ;  /* 0x0000000000207805 */ /* 0x000fe4000001ff00 */
[----:B------:R-:W-:Y:S01]  /*6c30*/  CS2R R36, SRZ ;  /* 0x0000000000247805 */ /* 0x000fe2000001ff00 */
[----:B------:R-:W-:Y:S06]  /*6c40*/  @P1 BRA `(.L_x_114) ;  /* 0x00000000000c1947 */ /* 0x000fec0003800000 */
[----:B------:R-:W-:Y:S04]  /*6c50*/  SHF.L.U32 R3, RZ, 0x1f, RZ ;  /* 0x0000001fff037819 */ /* 0x000fe800000006ff */
[----:B------:R-:W1:Y:S02]  /*6c60*/  SYNCS.PHASECHK.TRANS64.TRYWAIT P1, [UR43+0x30], R3 ;  /* 0x00003003ff0075a7 */ /* 0x000e64000802112b */
[----:B-1----:R-:W-:Y:S05]  /*6c70*/  @!P1 BRA `(.L_x_115) ;  /* 0x0000005800a49947 */ /* 0x002fea0003800000 */
.L_x_114:
[----:B------:R-:W-:Y:S05]  /*6c80*/  BSYNC B0 ;  /* 0x0000000000007941 */ /* 0x000fea0003800000 */
.L_x_113:
[----:B------:R-:W-:Y:S01]  /*6c90*/  ISETP.NE.AND P1, PT, R75, RZ, PT ;  /* 0x000000ff4b00720c */ /* 0x000fe20003f25270 */
[----:B------:R-:W-:Y:S11]  /*6ca0*/  HFMA2 R73, -RZ, RZ, 0, 5.9604644775390625e-08 ;  /* 0x00000001ff497431 */ /* 0x000ff600000001ff */
[----:B------:R-:W-:Y:S01]  /*6cb0*/  @!UPT UIADD3 URZ, UPT, UPT, URZ, URZ, URZ ;  /* 0x000000fffffff290 */ /* 0x000fe2000fffe0ff */
[----:B------:R2:W1:Y:S04]  /*6cc0*/  @P1 LDS.128 R44, [R65] ;  /* 0x00000000412c1984 */ /* 0x0004680000000c00 */
[----:B------:R2:W1:Y:S04]  /*6cd0*/  @P1 LDS.128 R40, [R64+0x10] ;  /* 0x0000100040281984 */ /* 0x0004680000000c00 */
[----:B------:R2:W1:Y:S04]  /*6ce0*/  @P1 LDS.128 R32, [R63+0x20] ;  /* 0x000020003f201984 */ /* 0x0004680000000c00 */
[----:B------:R2:W1:Y:S02]  /*6cf0*/  @P1 LDS.128 R36, [R60+0x30] ;  /* 0x000030003c241984 */ /* 0x0004640000000c00 */
.L_x_112:
[----:B------:R-:W-:Y:S05]  /*6d00*/  BSYNC B1 ;  /* 0x0000000000017941 */ /* 0x000fea0003800000 */
.L_x_111:
[----:B-1----:R-:W-:Y:S04]  /*6d10*/  SHF.R.U32.HI R2, RZ, 0x15, R25 ;  /* 0x00000015ff027819 */ /* 0x002fe80000011619 */
[----:B------:R-:W-:Y:S01]  /*6d20*/  LOP3.LUT P1, RZ, R2, 0x3, R53, 0x48, !PT ;  /* 0x0000000302ff7812 */ /* 0x000fe20007824835 */
[----:B------:R-:W-:Y:S01]  /*6d30*/  @!UPT UIADD3 URZ, UPT, UPT, URZ, URZ, URZ ;  /* 0x000000fffffff290 */ /* 0x000fe2000fffe0ff */
[----:B----4-:R-:W-:Y:S11]  /*6d40*/  @P0 BRA `(.L_x_116) ;  /* 0x0000000000080947 */ /* 0x010ff60003800000 */
[----:B------:R-:W1:Y:S02]  /*6d50*/  SYNCS.PHASECHK.TRANS64.TRYWAIT P0, [R72+URZ+0xa0], R0 ;  /* 0x0000a000480075a7 */ /* 0x000e6400080011ff */
[----:B-1----:R-:W-:Y:S05]  /*6d60*/  @!P0 BRA `(.L_x_117) ;  /* 0x0000005800808947 */ /* 0x002fea0003800000 */
.L_x_116:
[----:B------:R-:W-:Y:S05]  /*6d70*/  @!P1 BRA `(.L_x_118) ;  /* 0x0000000000409947 */ /* 0x000fea0003800000 */
[----:B------:R-:W4:Y:S01]  /*6d80*/  LDCU.64 UR8, c[0x4][0x70] ;  /* 0x01000e00ff0877ac */ /* 0x000f220008000a00 */
[----:B------:R-:W-:Y:S01]  /*6d90*/  MOV R3, 0x0 ;  /* 0x0000000000037802 */ /* 0x000fe20000000f00 */
[----:B------:R-:W-:Y:S02]  /*6da0*/  HFMA2 R12, -RZ, RZ, 0, 5.9604644775390625e-08 ;  /* 0x00000001ff0c7431 */ /* 0x000fe400000001ff */
[----:B------:R-:W-:Y:S02]  /*6db0*/  IMAD.MOV.U32 R8, RZ, RZ, 0x192 ;  /* 0x00000192ff087424 */ /* 0x000fe400078e00ff */
[----:B------:R-:W-:Y:S01]  /*6dc0*/  IMAD.MOV.U32 R13, RZ, RZ, RZ ;  /* 0x000000ffff0d7224 */ /* 0x000fe200078e00ff */
[----:B------:R-:W5:Y:S01]  /*6dd0*/  LDCU.64 UR6, c[0x4][0x78] ;  /* 0x01000f00ff0677ac */ /* 0x000f620008000a00 */
[----:B------:R-:W1:Y:S01]  /*6de0*/  LDC.64 R2, c[0x4][R3] ;  /* 0x0100000003027b82 */ /* 0x000e620000000a00 */
[----:B------:R-:W2:Y:S01]  /*6df0*/  LDCU.64 UR4, c[0x4][0x10] ;  /* 0x01000200ff0477ac */ /* 0x000ea20008000a00 */
[----:B----4-:R-:W-:Y:S01]  /*6e00*/  MOV R5, UR9 ;  /* 0x0000000900057c02 */ /* 0x010fe20008000f00 */
[----:B------:R-:W-:Y:S01]  /*6e10*/  IMAD.U32 R4, RZ, RZ, UR8 ;  /* 0x00000008ff047e24 */ /* 0x000fe2000f8e00ff */
[----:B-----5:R-:W-:Y:S01]  /*6e20*/  MOV R7, UR7 ;  /* 0x0000000700077c02 */ /* 0x020fe20008000f00 */
[----:B------:R-:W-:Y:S01]  /*6e30*/  IMAD.U32 R6, RZ, RZ, UR6 ;  /* 0x00000006ff067e24 */ /* 0x000fe2000f8e00ff */
[----:B--2---:R-:W-:Y:S01]  /*6e40*/  MOV R11, UR5 ;  /* 0x00000005000b7c02 */ /* 0x004fe20008000f00 */
[----:B------:R-:W-:Y:S02]  /*6e50*/  IMAD.U32 R10, RZ, RZ, UR4 ;  /* 0x00000004ff0a7e24 */ /* 0x000fe4000f8e00ff */
[----:B------:R-:W-:Y:S07]  /*6e60*/  LEPC R20, `(.L_x_118) ;  /* 0x000000001014794e */ /* 0x000fee0000000000 */
[----:B-1-3--:R-:W-:Y:S05]  /*6e70*/  CALL.ABS.NOINC R2 ;  /* 0x0000000002007343 */ /* 0x00afea0003c00000 */
.L_x_118:
[----:B------:R-:W-:Y:S01]  /*6e80*/  LOP3.LUT R20, R44, 0xffffe000, RZ, 0xc0, !PT ;  /* 0xffffe0002c147812 */ /* 0x000fe200078ec0ff */
[----:B------:R-:W-:Y:S05]  /*6e90*/  WARPSYNC.ALL ;  /* 0x0000000000007948 */ /* 0x000fea0003800000 */
[----:B------:R-:W-:Y:S01]  /*6ea0*/  R2UR UR4, R25 ;  /* 0x00000000190472ca */ /* 0x000fe200000e0000 */
[----:B------:R-:W-:Y:S01]  /*6eb0*/  BSSY.RECONVERGENT B0, `(.L_x_119) ;  /* 0x0000058000007945 */ /* 0x000fe20003800200 */
[----:B------:R-:W-:Y:S11]  /*6ec0*/  ISETP.NE.AND P0, PT, R67, RZ, PT ;  /* 0x000000ff4300720c */ /* 0x000ff60003f05270 */
[----:B------:R-:W1:Y:S02]  /*6ed0*/  LDTM.x16 R4, tmem[UR4] ;  /* 0x00000004000479ee */ /* 0x000e640008240000 */
[C---:B-1-3--:R-:W-:Y:S01]  /*6ee0*/  FMUL R0, R24.reuse, R4 ;  /* 0x0000000418007220 */ /* 0x04afe20000400000 */
[C---:B------:R-:W-:Y:S01]  /*6ef0*/  FMUL R2, R24.reuse, R5 ;  /* 0x0000000518027220 */ /* 0x040fe20000400000 */
[C---:B------:R-:W-:Y:S01]  /*6f00*/  FMUL R4, R24.reuse, R8 ;  /* 0x0000000818047220 */ /* 0x040fe20000400000 */
[C---:B------:R-:W-:Y:S01]  /*6f10*/  FMUL R5, R24.reuse, R9 ;  /* 0x0000000918057220 */ /* 0x040fe20000400000 */
[C---:B------:R-:W-:Y:S01]  /*6f20*/  FMUL R8, R24.reuse, R12 ;  /* 0x0000000c18087220 */ /* 0x040fe20000400000 */
[C---:B------:R-:W-:Y:S01]  /*6f30*/  FMUL R9, R24.reuse, R13 ;  /* 0x0000000d18097220 */ /* 0x040fe20000400000 */
[C---:B------:R-:W-:Y:S01]  /*6f40*/  FMUL R12, R24.reuse, R16 ;  /* 0x00000010180c7220 */ /* 0x040fe20000400000 */
[----:B------:R-:W-:Y:S01]  /*6f50*/  LOP3.LUT R16, R45, 0xffffe000, RZ, 0xc0, !PT ;  /* 0xffffe0002d107812 */ /* 0x000fe200078ec0ff */
[----:B------:R-:W-:Y:S01]  /*6f60*/  FMUL R13, R24, R17 ;  /* 0x00000011180d7220 */ /* 0x000fe20000400000 */
[----:B------:R-:W-:Y:S01]  /*6f70*/  LOP3.LUT R17, R46, 0xffffe000, RZ, 0xc0, !PT ;  /* 0xffffe0002e117812 */ /* 0x000fe200078ec0ff */
[----:B------:R-:W-:Y:S01]  /*6f80*/  FFMA R28, R27, R20, R0 ;  /* 0x000000141b1c7223 */ /* 0x000fe20000000000 */
[----:B------:R-:W-:Y:S01]  /*6f90*/  LOP3.LUT R0, R47, 0xffffe000, RZ, 0xc0, !PT ;  /* 0xffffe0002f007812 */ /* 0x000fe200078ec0ff */
[C---:B------:R-:W-:Y:S01]  /*6fa0*/  FMUL R3, R24.reuse, R6 ;  /* 0x0000000618037220 */ /* 0x040fe20000400000 */
[C---:B------:R-:W-:Y:S01]  /*6fb0*/  FMUL R6, R24.reuse, R10 ;  /* 0x0000000a18067220 */ /* 0x040fe20000400000 */
[C---:B------:R-:W-:Y:S01]  /*6fc0*/  FMUL R7, R24.reuse, R7 ;  /* 0x0000000718077220 */ /* 0x040fe20000400000 */
[----:B------:R-:W-:Y:S01]  /*6fd0*/  F2FP.TF32.F32.PACK_B R28, R28 ;  /* 0x0000001cff1c723e */ /* 0x000fe200024050ff */
[C---:B------:R-:W-:Y:S01]  /*6fe0*/  FMUL R10, R24.reuse, R14 ;  /* 0x0000000e180a7220 */ /* 0x040fe20000400000 */
[----:B------:R-:W-:Y:S01]  /*6ff0*/  FMUL R14, R24, R18 ;  /* 0x00000012180e7220 */ /* 0x000fe20000400000 */
[----:B------:R-:W-:Y:S01]  /*7000*/  LOP3.LUT R18, R40, 0xffffe000, RZ, 0xc0, !PT ;  /* 0xffffe00028127812 */ /* 0x000fe200078ec0ff */
[----:B------:R-:W-:Y:S01]  /*7010*/  FFMA R29, R27, R16, R2 ;  /* 0x000000101b1d7223 */ /* 0x000fe20000000002 */
[----:B------:R-:W-:Y:S01]  /*7020*/  LOP3.LUT R2, R41, 0xffffe000, RZ, 0xc0, !PT ;  /* 0xffffe00029027812 */ /* 0x000fe200078ec0ff */
[----:B------:R-:W-:Y:S01]  /*7030*/  FFMA R30, R27, R17, R3 ;  /* 0x000000111b1e7223 */ /* 0x000fe20000000003 */
[----:B------:R-:W-:Y:S01]  /*7040*/  LOP3.LUT R3, R43, 0xffffe000, RZ, 0xc0, !PT ;  /* 0xffffe0002b037812 */ /* 0x000fe200078ec0ff */
[C---:B------:R-:W-:Y:S01]  /*7050*/  FFMA R31, R27.reuse, R0, R7 ;  /* 0x000000001b1f7223 */ /* 0x040fe20000000007 */
[----:B------:R-:W-:Y:S01]  /*7060*/  LOP3.LUT R0, R42, 0xffffe000, RZ, 0xc0, !PT ;  /* 0xffffe0002a007812 */ /* 0x000fe200078ec0ff */
[C---:B------:R-:W-:Y:S01]  /*7070*/  FFMA R4, R27.reuse, R18, R4 ;  /* 0x000000121b047223 */ /* 0x040fe20000000004 */
[----:B------:R-:W-:Y:S01]  /*7080*/  F2FP.TF32.F32.PACK_B R29, R29 ;  /* 0x0000001dff1d723e */ /* 0x000fe200024050ff */
[C---:B------:R-:W-:Y:S01]  /*7090*/  FFMA R5, R27.reuse, R2, R5 ;  /* 0x000000021b057223 */ /* 0x040fe20000000005 */
[----:B------:R-:W-:Y:S01]  /*70a0*/  FMUL R11, R24, R11 ;  /* 0x0000000b180b7220 */ /* 0x000fe20000400000 */
[----:B------:R-:W-:Y:S01]  /*70b0*/  F2FP.TF32.F32.PACK_B R30, R30 ;  /* 0x0000001eff1e723e */ /* 0x000fe200024050ff */
[C---:B------:R-:W-:Y:S01]  /*70c0*/  FFMA R6, R27.reuse, R0, R6 ;  /* 0x000000001b067223 */ /* 0x040fe20000000006 */
[----:B------:R-:W-:Y:S01]  /*70d0*/  F2FP.TF32.F32.PACK_B R31, R31 ;  /* 0x0000001fff1f723e */ /* 0x000fe200024050ff */
[----:B------:R-:W-:Y:S01]  /*70e0*/  FFMA R7, R27, R3, R11 ;  /* 0x000000031b077223 */ /* 0x000fe2000000000b */
[----:B------:R-:W-:Y:S01]  /*70f0*/  LOP3.LUT R2, R32, 0xffffe000, RZ, 0xc0, !PT ;  /* 0xffffe00020027812 */ /* 0x000fe200078ec0ff */
[----:B------:R-:W-:Y:S01]  /*7100*/  FMUL R15, R24, R15 ;  /* 0x0000000f180f7220 */ /* 0x000fe20000400000 */
[----:B------:R-:W-:Y:S01]  /*7110*/  LOP3.LUT R16, R33, 0xffffe000, RZ, 0xc0, !PT ;  /* 0xffffe00021107812 */ /* 0x000fe200078ec0ff */
[----:B------:R1:W-:Y:S01]  /*7120*/  STS.128 [R65], R28 ;  /* 0x0000001c41007388 */ /* 0x0003e20000000c00 */
[----:B------:R-:W-:Y:S01]  /*7130*/  LOP3.LUT R0, R34, 0xffffe000, RZ, 0xc0, !PT ;  /* 0xffffe00022007812 */ /* 0x000fe200078ec0ff */
[----:B------:R-:W-:Y:S01]  /*7140*/  FFMA R8, R27, R2, R8 ;  /* 0x000000021b087223 */ /* 0x000fe20000000008 */
[----:B------:R-:W-:Y:S01]  /*7150*/  LOP3.LUT R2, R35, 0xffffe000, RZ, 0xc0, !PT ;  /* 0xffffe00023027812 */ /* 0x000fe200078ec0ff */
[C---:B------:R-:W-:Y:S01]  /*7160*/  FFMA R9, R27.reuse, R16, R9 ;  /* 0x000000101b097223 */ /* 0x040fe20000000009 */
[----:B------:R-:W-:Y:S01]  /*7170*/  F2FP.TF32.F32.PACK_B R4, R4 ;  /* 0x00000004ff04723e */ /* 0x000fe200024050ff */
[C---:B------:R-:W-:Y:S01]  /*7180*/  FFMA R10, R27.reuse, R0, R10 ;  /* 0x000000001b0a7223 */ /* 0x040fe2000000000a */
[----:B------:R-:W-:Y:S01]  /*7190*/  F2FP.TF32.F32.PACK_B R5, R5 ;  /* 0x00000005ff05723e */ /* 0x000fe200024050ff */
[----:B------:R-:W-:Y:S01]  /*71a0*/  FFMA R11, R27, R2, R15 ;  /* 0x000000021b0b7223 */ /* 0x000fe2000000000f */
[----:B------:R-:W-:Y:S01]  /*71b0*/  F2FP.TF32.F32.PACK_B R6, R6 ;  /* 0x00000006ff06723e */ /* 0x000fe200024050ff */
[----:B------:R-:W-:Y:S01]  /*71c0*/  FMUL R19, R24, R19 ;  /* 0x0000001318137220 */ /* 0x000fe20000400000 */
[----:B------:R-:W-:Y:S02]  /*71d0*/  F2FP.TF32.F32.PACK_B R7, R7 ;  /* 0x00000007ff07723e */ /* 0x000fe400024050ff */
[----:B------:R-:W-:Y:S02]  /*71e0*/  LOP3.LUT R3, R36, 0xffffe000, RZ, 0xc0, !PT ;  /* 0xffffe00024037812 */ /* 0x000fe400078ec0ff */
[----:B------:R-:W-:Y:S01]  /*71f0*/  LOP3.LUT R0, R37, 0xffffe000, RZ, 0xc0, !PT ;  /* 0xffffe00025007812 */ /* 0x000fe200078ec0ff */
[----:B------:R1:W-:Y:S01]  /*7200*/  STS.128 [R64+0x10], R4 ;  /* 0x0000100440007388 */ /* 0x0003e20000000c00 */
        /* <DEDUP_REMOVED lines=8> */
[----:B------:R-:W-:Y:S02]  /*7290*/  F2FP.TF32.F32.PACK_B R10, R10 ;  /* 0x0000000aff0a723e */ /* 0x000fe400024050ff */
[----:B------:R-:W-:Y:S02]  /*72a0*/  F2FP.TF32.F32.PACK_B R11, R11 ;  /* 0x0000000bff0b723e */ /* 0x000fe400024050ff */
[----:B------:R-:W-:Y:S02]  /*72b0*/  F2FP.TF32.F32.PACK_B R12, R12 ;  /* 0x0000000cff0c723e */ /* 0x000fe400024050ff */
[----:B------:R-:W-:Y:S01]  /*72c0*/  F2FP.TF32.F32.PACK_B R13, R13 ;  /* 0x0000000dff0d723e */ /* 0x000fe200024050ff */
[----:B------:R1:W-:Y:S01]  /*72d0*/  STS.128 [R63+0x20], R8 ;  /* 0x000020083f007388 */ /* 0x0003e20000000c00 */
[----:B------:R-:W-:Y:S02]  /*72e0*/  F2FP.TF32.F32.PACK_B R14, R14 ;  /* 0x0000000eff0e723e */ /* 0x000fe400024050ff */
[----:B------:R-:W-:Y:S05]  /*72f0*/  F2FP.TF32.F32.PACK_B R15, R15 ;  /* 0x0000000fff0f723e */ /* 0x000fea00024050ff */
[----:B------:R1:W-:Y:S01]  /*7300*/  STS.128 [R60+0x30], R12 ;  /* 0x0000300c3c007388 */ /* 0x0003e20000000c00 */
[----:B------:R-:W-:Y:S01]  /*7310*/  @!PT LDS RZ, [RZ] ;  /* 0x00000000fffff984 */ /* 0x000fe20000000800 */
[----:B------:R-:W-:Y:S01]  /*7320*/  @!PT LDS RZ, [RZ] ;  /* 0x00000000fffff984 */ /* 0x000fe20000000800 */
[----:B------:R-:W-:Y:S01]  /*7330*/  @!PT LDS RZ, [RZ] ;  /* 0x00000000fffff984 */ /* 0x000fe20000000800 */
[----:B------:R-:W-:Y:S01]  /*7340*/  @!PT LDS RZ, [RZ] ;  /* 0x00000000fffff984 */ /* 0x000fe20000000800 */
[----:B------:R3:W-:Y:S07]  /*7350*/  MEMBAR.ALL.CTA ;  /* 0x0000000000007992 */ /* 0x0007ee0000008000 */
[----:B---3--:R-:W3:Y:S02]  /*7360*/  FENCE.VIEW.ASYNC.S ;  /* 0x00000000000073c6 */ /* 0x008ee40000000000 */
[----:B---3--:R-:W-:Y:S06]  /*7370*/  BAR.SYNC.DEFER_BLOCKING 0x1, 0x80 ;  /* 0x0042000000007b1d */ /* 0x008fec0000010000 */
[----:B------:R-:W-:Y:S05]  /*7380*/  @P0 BRA `(.L_x_120) ;  /* 0x0000000000280947 */ /* 0x000fea0003800000 */
[----:B------:R-:W-:Y:S01]  /*7390*/  UIADD3 UR4, UPT, UPT, UR43, 0x200, URZ ;  /* 0x000002002b047890 */ /* 0x000fe2000fffe0ff */
[----:B------:R-:W-:Y:S05]  /*73a0*/  UMOV UR51, UR36 ;  /* 0x0000002400337c82 */ /* 0x000fea0008000000 */
[----:B------:R-:W-:Y:S01]  /*73b0*/  MOV R57, UR4 ;  /* 0x0000000400397c02 */ /* 0x000fe20008000f00 */
[----:B------:R-:W-:Y:S03]  /*73c0*/  UIADD3 UR4, UP0, UPT, UR54, 0x680, URZ ;  /* 0x0000068036047890 */ /* 0x000fe6000ff1e0ff */
[----:B------:R-:W-:Y:S01]  /*73d0*/  R2UR UR48, R57 ;  /* 0x00000000393072ca */ /* 0x000fe200000e0000 */
[----:B------:R-:W-:Y:S11]  /*73e0*/  UIADD3.X UR5, UPT, UPT, URZ, UR55, URZ, UP0, !UPT ;  /* 0x00000037ff057290 */ /* 0x000ff600087fe4ff */
[----:B------:R-:W-:Y:S01]  /*73f0*/  @!UPT UIADD3 URZ, UPT, UPT, URZ, URZ, URZ ;  /* 0x000000fffffff290 */ /* 0x000fe2000fffe0ff */
[----:B------:R3:W-:Y:S01]  /*7400*/  UTMASTG.3D [UR48], [UR4] ;  /* 0x00000030040073b5 */ /* 0x0007e20008010000 */
[----:B------:R0:W-:Y:S01]  /*7410*/  UTMACMDFLUSH ;  /* 0x00000000000079b7 */ /* 0x0001e20000000000 */
[----:B---3--:R-:W-:Y:S04]  /*7420*/  DEPBAR.LE SB0, 0x1 ;  /* 0x000080400000791a */ /* 0x008fe80000000000 */
.L_x_120:
[----:B------:R-:W-:Y:S05]  /*7430*/  BSYNC.RECONVERGENT B0 ;  /* 0x0000000000007941 */ /* 0x000fea0003800200 */
.L_x_119:
[----:B------:R-:W-:Y:S01]  /*7440*/  BAR.SYNC.DEFER_BLOCKING 0x1, 0x80 ;  /* 0x0042000000007b1d */ /* 0x000fe20000010000 */
[----:B------:R-:W-:Y:S01]  /*7450*/  ISETP.NE.AND P1, PT, R71, RZ, PT ;  /* 0x000000ff4700720c */ /* 0x000fe20003f25270 */
[----:B------:R-:W-:Y:S01]  /*7460*/  UISETP.NE.AND UP0, UPT, UR52, URZ, UPT ;  /* 0x000000ff3400728c */ /* 0x000fe2000bf05270 */
[----:B------:R-:W-:Y:S11]  /*7470*/  LEA R2, R73, UR43, 0x3 ;  /* 0x0000002b49027c11 */ /* 0x000ff6000f8e18ff */
[----:B-1----:R-:W-:Y:S01]  /*7480*/  @P1 SHF.L.U32 R4, RZ, 0x1f, RZ ;  /* 0x0000001fff041819 */ /* 0x002fe200000006ff */
[----:B------:R-:W-:Y:S06]  /*7490*/  BRA.U !UP0, `(.L_x_121) ;  /* 0x0000000108247547 */ /* 0x000fec000b800000 */
[----:B------:R-:W1:Y:S01]  /*74a0*/  S2R R0, SR_CgaCtaId ;  /* 0x0000000000007919 */ /* 0x000e620000008800 */
[----:B------:R-:W-:Y:S01]  /*74b0*/  IMAD.U32 R3, RZ, RZ, UR47 ;  /* 0x0000002fff037e24 */ /* 0x000fe2000f8e00ff */
[----:B------:R-:W-:Y:S04]  /*74c0*/  UIADD3 UR4, UPT, UPT, UR47, 0x1, URZ ;  /* 0x000000012f047890 */ /* 0x000fe8000fffe0ff */
[----:B------:R-:W-:Y:S01]  /*74d0*/  @P1 LEA R3, R3, UR43, 0x3 ;  /* 0x0000002b03031c11 */ /* 0x000fe2000f8e18ff */
[----:B------:R-:W-:Y:S04]  /*74e0*/  UISETP.NE.AND UP0, UPT, UR4, 0x4, UPT ;  /* 0x000000040400788c */ /* 0x000fe8000bf05270 */
[----:B------:R-:W-:Y:S01]  /*74f0*/  @P1 VIADD R3, R3, 0x50 ;  /* 0x0000005003031836 */ /* 0x000fe20000000000 */
[----:B------:R-:W-:Y:S04]  /*7500*/  USEL UR47, UR4, URZ, UP0 ;  /* 0x000000ff042f7287 */ /* 0x000fe80008000000 */
[----:B-1----:R-:W-:Y:S04]  /*7510*/  @P1 PRMT R0, R0, 0x654, R3 ;  /* 0x0000065400001816 */ /* 0x002fe80000000003 */
[----:B------:R1:W-:Y:S04]  /*7520*/  @P1 SYNCS.ARRIVE.TRANS64.RED.A1T0 RZ, [R0+URZ], RZ ;  /* 0x000000ff00ff19a7 */ /* 0x0003e800081004ff */
.L_x_121:
[----:B------:R-:W3:Y:S01]  /*7530*/  @P1 SYNCS.PHASECHK.TRANS64.TRYWAIT P0, [R2+URZ+0x30], R4 ;  /* 0x00003004020015a7 */ /* 0x000ee200080011ff */
[----:B------:R-:W-:Y:S01]  /*7540*/  BSSY B1, `(.L_x_122) ;  /* 0x0000016000017945 */ /* 0x000fe20003800000 */
[----:B---3--:R-:W-:Y:S03]  /*7550*/  @P1 SEL R74, RZ, 0x1, !P0 ;  /* 0x00000001ff4a1807 */ /* 0x008fe60004000000 */
[----:B------:R-:W-:Y:S05]  /*7560*/  @!P1 BRA `(.L_x_123) ;  /* 0x00000000004c9947 */ /* 0x000fea0003800000 */
[----:B------:R-:W-:Y:S01]  /*7570*/  ISETP.NE.AND P0, PT, R74, RZ, PT ;  /* 0x000000ff4a00720c */ /* 0x000fe20003f05270 */
[----:B------:R-:W-:Y:S01]  /*7580*/  BSSY B0, `(.L_x_124) ;  /* 0x000000b000007945 */ /* 0x000fe20003800000 */
[----:B------:R-:W-:Y:S11]  /*7590*/  ISETP.NE.AND P1, PT, R75, RZ, PT ;  /* 0x000000ff4b00720c */ /* 0x000ff60003f25270 */
[----:B------:R-:W-:Y:S02]  /*75a0*/  @!UPT UIADD3 URZ, UPT, UPT, URZ, URZ, URZ ;  /* 0x000000fffffff290 */ /* 0x000fe4000fffe0ff */
[C---:B------:R-:W-:Y:S01]  /*75b0*/  @P1 IMAD R6, R73.reuse, 0x2000, R65 ;  /* 0x0000200049061824 */ /* 0x040fe200078e0241 */
[C---:B------:R-:W-:Y:S01]  /*75c0*/  @P1 LEA R4, R73.reuse, R63, 0xd ;  /* 0x0000003f49041211 */ /* 0x040fe200078e68ff */
[C---:B------:R-:W-:Y:S02]  /*75d0*/  @P1 IMAD R5, R73.reuse, 0x2000, R64 ;  /* 0x0000200049051824 */ /* 0x040fe400078e0240 */
[----:B------:R-:W-:Y:S01]  /*75e0*/  @P1 IMAD R3, R73, 0x2000, R60 ;  /* 0x0000200049031824 */ /* 0x000fe200078e023c */
[----:B------:R-:W-:Y:S06]  /*75f0*/  @P0 BRA `(.L_x_125) ;  /* 0x00000000000c0947 */ /* 0x000fec0003800000 */
[----:B-1----:R-:W-:Y:S04]  /*7600*/  SHF.L.U32 R0, RZ, 0x1f, RZ ;  /* 0x0000001fff007819 */ /* 0x002fe800000006ff */
[----:B------:R-:W1:Y:S02]  /*7610*/  SYNCS.PHASECHK.TRANS64.TRYWAIT P0, [R2+URZ+0x30], R0 ;  /* 0x00003000020075a7 */ /* 0x000e6400080011ff */
[----:B-1----:R-:W-:Y:S05]  /*7620*/  @!P0 BRA `(.L_x_126) ;  /* 0x0000005000648947 */ /* 0x002fea0003800000 */
.L_x_125:
[----:B------:R-:W-:Y:S05]  /*7630*/  BSYNC B0 ;  /* 0x0000000000007941 */ /* 0x000fea0003800000 */
.L_x_124:
[----:B------:R-:W-:Y:S02]  /*7640*/  ISETP.NE.AND P0, PT, R75, RZ, PT ;  /* 0x000000ff4b00720c */ /* 0x000fe40003f05270 */
[----:B------:R-:W-:Y:S11]  /*7650*/  IADD3 R73, PT, PT, R73, 0x1, RZ ;  /* 0x0000000149497810 */ /* 0x000ff60007ffe0ff */
[----:B------:R3:W4:Y:S04]  /*7660*/  @P0 LDS.128 R44, [R6] ;  /* 0x00000000062c0984 */ /* 0x0007280000000c00 */
[----:B------:R3:W1:Y:S04]  /*7670*/  @P0 LDS.128 R40, [R5+0x10] ;  /* 0x0000100005280984 */ /* 0x0006680000000c00 */
[----:B------:R3:W1:Y:S04]  /*7680*/  @P0 LDS.128 R32, [R4+0x20] ;  /* 0x0000200004200984 */ /* 0x0006680000000c00 */
[----:B------:R3:W1:Y:S02]  /*7690*/  @P0 LDS.128 R36, [R3+0x30] ;  /* 0x0000300003240984 */ /* 0x0006640000000c00 */
.L_x_123:
[----:B------:R-:W-:Y:S05]  /*76a0*/  BSYNC B1 ;  /* 0x0000000000017941 */ /* 0x000fea0003800000 */
.L_x_122:
[----:B-1----:R-:W-:Y:S05]  /*76b0*/  VIADD R0, R25, 0x10 ;  /* 0x0000001019007836 */ /* 0x002fea0000000000 */
[----:B------:R-:W-:Y:S04]  /*76c0*/  SHF.R.U32.HI R0, RZ, 0x15, R0 ;  /* 0x00000015ff007819 */ /* 0x000fe80000011600 */
[----:B------:R-:W-:Y:S11]  /*76d0*/  LOP3.LUT P0, RZ, R0, 0x3, R53, 0x48, !PT ;  /* 0x0000000300ff7812 */ /* 0x000ff60007804835 */
[----:B------:R-:W-:Y:S02]  /*76e0*/  @!UPT UIADD3 URZ, UPT, UPT, URZ, URZ, URZ ;  /* 0x000000fffffff290 */ /* 0x000fe4000fffe0ff */
[----:B------:R-:W-:Y:S05]  /*76f0*/  @!P0 BRA `(.L_x_127) ;  /* 0x0000000000408947 */ /* 0x000fea0003800000 */
[----:B------:R-:W1:Y:S01]  /*7700*/  LDCU.64 UR8, c[0x4][0x70] ;  /* 0x01000e00ff0877ac */ /* 0x000e620008000a00 */
[----:B---3--:R-:W-:Y:S01]  /*7710*/  MOV R3, 0x0 ;  /* 0x0000000000037802 */ /* 0x008fe20000000f00 */
[----:B------:R-:W-:Y:S02]  /*7720*/  HFMA2 R12, -RZ, RZ, 0, 5.9604644775390625e-08 ;  /* 0x00000001ff0c7431 */ /* 0x000fe400000001ff */
[----:B------:R-:W-:Y:S02]  /*7730*/  IMAD.MOV.U32 R8, RZ, RZ, 0x192 ;  /* 0x00000192ff087424 */ /* 0x000fe400078e00ff */
[----:B------:R-:W-:Y:S01]  /*7740*/  IMAD.MOV.U32 R13, RZ, RZ, RZ ;  /* 0x000000ffff0d7224 */ /* 0x000fe200078e00ff */
[----:B------:R-:W3:Y:S01]  /*7750*/  LDCU.64 UR6, c[0x4][0x78] ;  /* 0x01000f00ff0677ac */ /* 0x000ee20008000a00 */
[----:B------:R-:W2:Y:S01]  /*7760*/  LDC.64 R2, c[0x4][R3] ;  /* 0x0100000003027b82 */ /* 0x000ea20000000a00 */
[----:B------:R-:W5:Y:S01]  /*7770*/  LDCU.64 UR4, c[0x4][0x10] ;  /* 0x01000200ff0477ac */ /* 0x000f620008000a00 */
[----:B-1----:R-:W-:Y:S01]  /*7780*/  MOV R5, UR9 ;  /* 0x0000000900057c02 */ /* 0x002fe20008000f00 */
[----:B------:R-:W-:Y:S01]  /*7790*/  IMAD.U32 R4, RZ, RZ, UR8 ;  /* 0x00000008ff047e24 */ /* 0x000fe2000f8e00ff */
[----:B---3--:R-:W-:Y:S01]  /*77a0*/  MOV R7, UR7 ;  /* 0x0000000700077c02 */ /* 0x008fe20008000f00 */
[----:B------:R-:W-:Y:S01]  /*77b0*/  IMAD.U32 R6, RZ, RZ, UR6 ;  /* 0x00000006ff067e24 */ /* 0x000fe2000f8e00ff */
[----:B-----5:R-:W-:Y:S01]  /*77c0*/  MOV R11, UR5 ;  /* 0x00000005000b7c02 */ /* 0x020fe20008000f00 */
[----:B------:R-:W-:Y:S02]  /*77d0*/  IMAD.U32 R10, RZ, RZ, UR4 ;  /* 0x00000004ff0a7e24 */ /* 0x000fe4000f8e00ff */
[----:B------:R-:W-:Y:S07]  /*77e0*/  LEPC R20, `(.L_x_127) ;  /* 0x000000001014794e */ /* 0x000fee0000000000 */
[----:B--2-4-:R-:W-:Y:S05]  /*77f0*/  CALL.ABS.NOINC R2 ;  /* 0x0000000002007343 */ /* 0x014fea0003c00000 */
.L_x_127:
[----:B---34-:R-:W-:Y:S01]  /*7800*/  LOP3.LUT R3, R44, 0xffffe000, RZ, 0xc0, !PT ;  /* 0xffffe0002c037812 */ /* 0x018fe200078ec0ff */
[----:B------:R-:W-:Y:S05]  /*7810*/  WARPSYNC.ALL ;  /* 0x0000000000007948 */ /* 0x000fea0003800000 */
[----:B------:R-:W-:Y:S01]  /*7820*/  R2UR UR4, R25 ;  /* 0x00000000190472ca */ /* 0x000fe200000e0000 */
[----:B------:R-:W1:Y:S01]  /*7830*/  S2R R76, SR_CgaCtaId ;  /* 0x00000000004c7919 */ /* 0x000e620000008800 */
[----:B------:R-:W-:Y:S01]  /*7840*/  LOP3.LUT R20, R40, 0xffffe000, RZ, 0xc0, !PT ;  /* 0xffffe00028147812 */ /* 0x000fe200078ec0ff */
[----:B------:R-:W-:Y:S01]  /*7850*/  BSSY.RECONVERGENT B0, `(.L_x_128) ;  /* 0x000005d000007945 */ /* 0x000fe20003800200 */
[----:B------:R-:W-:Y:S02]  /*7860*/  ISETP.NE.AND P6, PT, R71, RZ, PT ;  /* 0x000000ff4700720c */ /* 0x000fe40003fc5270 */
[----:B------:R-:W-:Y:S07]  /*7870*/  ISETP.NE.AND P0, PT, R67, RZ, PT ;  /* 0x000000ff4300720c */ /* 0x000fee0003f05270 */
[----:B------:R-:W3:Y:S02]  /*7880*/  LDTM.x16 R4, tmem[UR4+0x10] ;  /* 0x00001004000479ee */ /* 0x000ee40008240000 */
[C---:B---3--:R-:W-:Y:S01]  /*7890*/  FMUL R0, R24.reuse, R4 ;  /* 0x0000000418007220 */ /* 0x048fe20000400000 */
[----:B------:R-:W-:Y:S01]  /*78a0*/  LOP3.LUT R4, R45, 0xffffe000, RZ, 0xc0, !PT ;  /* 0xffffe0002d047812 */ /* 0x000fe200078ec0ff */
[C---:B------:R-:W-:Y:S01]  /*78b0*/  FMUL R2, R24.reuse, R5 ;  /* 0x0000000518027220 */ /* 0x040fe20000400000 */
[----:B------:R-:W-:Y:S01]  /*78c0*/  FMUL R5, R24, R12 ;  /* 0x0000000c18057220 */ /* 0x000fe20000400000 */
[C---:B------:R-:W-:Y:S01]  /*78d0*/  FFMA R28, R27.reuse, R3, R0 ;  /* 0x000000031b1c7223 */ /* 0x040fe20000000000 */
[----:B------:R-:W-:Y:S01]  /*78e0*/  LOP3.LUT R3, R46, 0xffffe000, RZ, 0xc0, !PT ;  /* 0xffffe0002e037812 */ /* 0x000fe200078ec0ff */
[----:B------:R-:W-:Y:S01]  /*78f0*/  FFMA R29, R27, R4, R2 ;  /* 0x000000041b1d7223 */ /* 0x000fe20000000002 */
[----:B------:R-:W-:Y:S01]  /*7900*/  LOP3.LUT R4, R47, 0xffffe000, RZ, 0xc0, !PT ;  /* 0xffffe0002f047812 */ /* 0x000fe200078ec0ff */
[C---:B------:R-:W-:Y:S01]  /*7910*/  FMUL R0, R24.reuse, R6 ;  /* 0x0000000618007220 */ /* 0x040fe20000400000 */
[----:B------:R-:W-:Y:S01]  /*7920*/  F2FP.TF32.F32.PACK_B R28, R28 ;  /* 0x0000001cff1c723e */ /* 0x000fe200024050ff */
[C---:B------:R-:W-:Y:S01]  /*7930*/  FMUL R2, R24.reuse, R7 ;  /* 0x0000000718027220 */ /* 0x040fe20000400000 */
[----:B------:R-:W-:Y:S01]  /*7940*/  F2FP.TF32.F32.PACK_B R29, R29 ;  /* 0x0000001dff1d723e */ /* 0x000fe200024050ff */
[C---:B------:R-:W-:Y:S01]  /*7950*/  FFMA R30, R27.reuse, R3, R0 ;  /* 0x000000031b1e7223 */ /* 0x040fe20000000000 */
[C---:B------:R-:W-:Y:S01]  /*7960*/  FMUL R0, R24.reuse, R8 ;  /* 0x0000000818007220 */ /* 0x040fe20000400000 */
[----:B------:R-:W-:Y:S01]  /*7970*/  FFMA R31, R27, R4, R2 ;  /* 0x000000041b1f7223 */ /* 0x000fe20000000002 */
[C---:B------:R-:W-:Y:S01]  /*7980*/  FMUL R6, R24.reuse, R13 ;  /* 0x0000000d18067220 */ /* 0x040fe20000400000 */
[----:B------:R-:W-:Y:S01]  /*7990*/  LOP3.LUT R13, R41, 0xffffe000, RZ, 0xc0, !PT ;  /* 0xffffe000290d7812 */ /* 0x000fe200078ec0ff */
[C---:B------:R-:W-:Y:S01]  /*79a0*/  FMUL R2, R24.reuse, R9 ;  /* 0x0000000918027220 */ /* 0x040fe20000400000 */
[----:B------:R-:W-:Y:S01]  /*79b0*/  F2FP.TF32.F32.PACK_B R30, R30 ;  /* 0x0000001eff1e723e */ /* 0x000fe200024050ff */
[----:B------:R-:W-:Y:S01]  /*79c0*/  FMUL R9, R24, R16 ;  /* 0x0000001018097220 */ /* 0x000fe20000400000 */
[----:B------:R-:W-:Y:S01]  /*79d0*/  F2FP.TF32.F32.PACK_B R31, R31 ;  /* 0x0000001fff1f723e */ /* 0x000fe200024050ff */
[----:B------:R-:W-:Y:S01]  /*79e0*/  FFMA R16, R27, R20, R0 ;  /* 0x000000141b107223 */ /* 0x000fe20000000000 */
[----:B------:R-:W-:Y:S01]  /*79f0*/  LOP3.LUT R0, R42, 0xffffe000, RZ, 0xc0, !PT ;  /* 0xffffe0002a007812 */ /* 0x000fe200078ec0ff */
[C---:B------:R-:W-:Y:S01]  /*7a00*/  FMUL R3, R24.reuse, R10 ;  /* 0x0000000a18037220 */ /* 0x040fe20000400000 */
[C---:B------:R-:W-:Y:S01]  /*7a10*/  FMUL R7, R24.reuse, R14 ;  /* 0x0000000e18077220 */ /* 0x040fe20000400000 */
[----:B------:R-:W-:Y:S01]  /*7a20*/  LOP3.LUT R14, R43, 0xffffe000, RZ, 0xc0, !PT ;  /* 0xffffe0002b0e7812 */ /* 0x000fe200078ec0ff */
[----:B------:R-:W-:Y:S01]  /*7a30*/  FMUL R10, R24, R17 ;  /* 0x00000011180a7220 */ /* 0x000fe20000400000 */
[----:B------:R-:W-:Y:S01]  /*7a40*/  F2FP.TF32.F32.PACK_B R16, R16 ;  /* 0x00000010ff10723e */ /* 0x000fe200024050ff */
[----:B------:R-:W-:Y:S01]  /*7a50*/  FFMA R17, R27, R13, R2 ;  /* 0x0000000d1b117223 */ /* 0x000fe20000000002 */
[----:B------:R-:W-:Y:S01]  /*7a60*/  LOP3.LUT R2, R32, 0xffffe000, RZ, 0xc0, !PT ;  /* 0xffffe00020027812 */ /* 0x000fe200078ec0ff */
[----:B------:R-:W-:Y:S01]  /*7a70*/  STS.128 [R65+0x2000], R28 ;  /* 0x0020001c41007388 */ /* 0x000fe20000000c00 */
[----:B------:R-:W-:Y:S01]  /*7a80*/  LOP3.LUT R13, R39, 0xffffe000, RZ, 0xc0, !PT ;  /* 0xffffe000270d7812 */ /* 0x000fe200078ec0ff */
[C---:B------:R-:W-:Y:S01]  /*7a90*/  FMUL R4, R24.reuse, R11 ;  /* 0x0000000b18047220 */ /* 0x040fe20000400000 */
[----:B------:R-:W-:Y:S01]  /*7aa0*/  F2FP.TF32.F32.PACK_B R17, R17 ;  /* 0x00000011ff11723e */ /* 0x000fe200024050ff */
[C---:B------:R-:W-:Y:S01]  /*7ab0*/  FMUL R11, R24.reuse, R18 ;  /* 0x00000012180b7220 */ /* 0x040fe20000400000 */
[----:B------:R-:W-:Y:S01]  /*7ac0*/  FFMA R18, R27, R0, R3 ;  /* 0x000000001b127223 */ /* 0x000fe20000000003 */
[----:B------:R-:W-:Y:S01]  /*7ad0*/  LOP3.LUT R0, R33, 0xffffe000, RZ, 0xc0, !PT ;  /* 0xffffe00021007812 */ /* 0x000fe200078ec0ff */
[----:B------:R-:W-:Y:S01]  /*7ae0*/  FMUL R12, R24, R19 ;  /* 0x00000013180c7220 */ /* 0x000fe20000400000 */
[----:B------:R-:W-:Y:S01]  /*7af0*/  LOP3.LUT R3, R34, 0xffffe000, RZ, 0xc0, !PT ;  /* 0xffffe00022037812 */ /* 0x000fe200078ec0ff */
[C---:B------:R-:W-:Y:S01]  /*7b00*/  FFMA R19, R27.reuse, R14, R4 ;  /* 0x0000000e1b137223 */ /* 0x040fe20000000004 */
[----:B------:R-:W-:Y:S01]  /*7b10*/  FFMA R4, R27, R2, R5 ;  /* 0x000000021b047223 */ /* 0x000fe20000000005 */
[----:B------:R-:W-:Y:S01]  /*7b20*/  LOP3.LUT R2, R35, 0xffffe000, RZ, 0xc0, !PT ;  /* 0xffffe00023027812 */ /* 0x000fe200078ec0ff */
[----:B------:R-:W-:Y:S01]  /*7b30*/  FMUL R8, R24, R15 ;  /* 0x0000000f18087220 */ /* 0x000fe20000400000 */
[----:B------:R-:W-:Y:S01]  /*7b40*/  F2FP.TF32.F32.PACK_B R18, R18 ;  /* 0x00000012ff12723e */ /* 0x000fe200024050ff */
[C---:B------:R-:W-:Y:S01]  /*7b50*/  FFMA R5, R27.reuse, R0, R6 ;  /* 0x000000001b057223 */ /* 0x040fe20000000006 */
[----:B------:R-:W-:Y:S01]  /*7b60*/  F2FP.TF32.F32.PACK_B R19, R19 ;  /* 0x00000013ff13723e */ /* 0x000fe200024050ff */
[C---:B------:R-:W-:Y:S01]  /*7b70*/  FFMA R6, R27.reuse, R3, R7 ;  /* 0x000000031b067223 */ /* 0x040fe20000000007 */
[----:B------:R-:W-:Y:S01]  /*7b80*/  FFMA R7, R27, R2, R8 ;  /* 0x000000021b077223 */ /* 0x000fe20000000008 */
[----:B------:R-:W-:Y:S02]  /*7b90*/  LOP3.LUT R0, R36, 0xffffe000, RZ, 0xc0, !PT ;  /* 0xffffe00024007812 */ /* 0x000fe400078ec0ff */
[----:B------:R-:W-:Y:S01]  /*7ba0*/  STS.128 [R64+0x2010], R16 ;  /* 0x0020101040007388 */ /* 0x000fe20000000c00 */
[----:B------:R-:W-:Y:S02]  /*7bb0*/  LOP3.LUT R2, R37, 0xffffe000, RZ, 0xc0, !PT ;  /* 0xffffe00025027812 */ /* 0x000fe400078ec0ff */
[----:B------:R-:W-:Y:S01]  /*7bc0*/  LOP3.LUT R3, R38, 0xffffe000, RZ, 0xc0, !PT ;  /* 0xffffe00026037812 */ /* 0x000fe200078ec0ff */
[C---:B------:R-:W-:Y:S01]  /*7bd0*/  FFMA R8, R27.reuse, R0, R9 ;  /* 0x000000001b087223 */ /* 0x040fe20000000009 */
[----:B------:R-:W-:Y:S01]  /*7be0*/  F2FP.TF32.F32.PACK_B R4, R4 ;  /* 0x00000004ff04723e */ /* 0x000fe200024050ff */
[C---:B------:R-:W-:Y:S01]  /*7bf0*/  FFMA R9, R27.reuse, R2, R10 ;  /* 0x000000021b097223 */ /* 0x040fe2000000000a */
[----:B------:R-:W-:Y:S01]  /*7c00*/  F2FP.TF32.F32.PACK_B R5, R5 ;  /* 0x00000005ff05723e */ /* 0x000fe200024050ff */
[C---:B------:R-:W-:Y:S01]  /*7c10*/  FFMA R10, R27.reuse, R3, R11 ;  /* 0x000000031b0a7223 */ /* 0x040fe2000000000b */
[----:B------:R-:W-:Y:S01]  /*7c20*/  F2FP.TF32.F32.PACK_B R6, R6 ;  /* 0x00000006ff06723e */ /* 0x000fe200024050ff */
[----:B------:R-:W-:Y:S01]  /*7c30*/  FFMA R11, R27, R13, R12 ;  /* 0x0000000d1b0b7223 */ /* 0x000fe2000000000c */
[----:B------:R-:W-:Y:S01]  /*7c40*/  F2FP.TF32.F32.PACK_B R7, R7 ;  /* 0x00000007ff07723e */ /* 0x000fe200024050ff */
[----:B------:R-:W-:Y:S01]  /*7c50*/  IMAD.U32 R0, RZ, RZ, UR47 ;  /* 0x0000002fff007e24 */ /* 0x000fe2000f8e00ff */
[----:B------:R-:W-:Y:S02]  /*7c60*/  F2FP.TF32.F32.PACK_B R8, R8 ;  /* 0x00000008ff08723e */ /* 0x000fe400024050ff */
[----:B------:R-:W-:Y:S01]  /*7c70*/  F2FP.TF32.F32.PACK_B R9, R9 ;  /* 0x00000009ff09723e */ /* 0x000fe200024050ff */
[----:B------:R3:W-:Y:S01]  /*7c80*/  STS.128 [R63+0x2020], R4 ;  /* 0x002020043f007388 */ /* 0x0007e20000000c00 */
[----:B------:R-:W-:Y:S02]  /*7c90*/  F2FP.TF32.F32.PACK_B R10, R10 ;  /* 0x0000000aff0a723e */ /* 0x000fe400024050ff */
[----:B------:R-:W-:Y:S02]  /*7ca0*/  F2FP.TF32.F32.PACK_B R11, R11 ;  /* 0x0000000bff0b723e */ /* 0x000fe400024050ff */
[----:B------:R-:W-:Y:S02]  /*7cb0*/  @P6 LEA R0, R0, UR43, 0x3 ;  /* 0x0000002b00006c11 */ /* 0x000fe4000f8e18ff */
[----:B------:R-:W-:Y:S01]  /*7cc0*/  @P6 SHF.L.U32 R2, RZ, 0x1f, RZ ;  /* 0x0000001fff026819 */ /* 0x000fe200000006ff */
[----:B------:R4:W-:Y:S02]  /*7cd0*/  STS.128 [R60+0x2030], R8 ;  /* 0x002030083c007388 */ /* 0x0009e40000000c00 */
[----:B------:R-:W-:Y:S05]  /*7ce0*/  @P6 VIADD R0, R0, 0x50 ;  /* 0x0000005000006836 */ /* 0x000fea0000000000 */
[----:B-1----:R-:W-:Y:S01]  /*7cf0*/  @P6 PRMT R0, R76, 0x654, R0 ;  /* 0x000006544c006816 */ /* 0x002fe20000000000 */
[----:B------:R-:W-:Y:S01]  /*7d00*/  @!PT LDS RZ, [RZ] ;  /* 0x00000000fffff984 */ /* 0x000fe20000000800 */
[----:B------:R-:W-:Y:S01]  /*7d10*/  @!PT LDS RZ, [RZ] ;  /* 0x00000000fffff984 */ /* 0x000fe20000000800 */
[----:B------:R-:W-:Y:S01]  /*7d20*/  @!PT LDS RZ, [RZ] ;  /* 0x00000000fffff984 */ /* 0x000fe20000000800 */
[----:B------:R-:W-:Y:S01]  /*7d30*/  @!PT LDS RZ, [RZ] ;  /* 0x00000000fffff984 */ /* 0x000fe20000000800 */
[----:B------:R1:W-:Y:S06]  /*7d40*/  MEMBAR.ALL.CTA ;  /* 0x0000000000007992 */ /* 0x0003ec0000008000 */
[----:B-1----:R-:W1:Y:S01]  /*7d50*/  FENCE.VIEW.ASYNC.S ;  /* 0x00000000000073c6 */ /* 0x002e620000000000 */
[----:B---3--:R-:W-:Y:S01]  /*7d60*/  LEA R6, R73, UR43, 0x3 ;  /* 0x0000002b49067c11 */ /* 0x008fe2000f8e18ff */
[----:B-1----:R-:W-:Y:S06]  /*7d70*/  BAR.SYNC.DEFER_BLOCKING 0x1, 0x80 ;  /* 0x0042000000007b1d */ /* 0x002fec0000010000 */
[----:B------:R-:W-:Y:S05]  /*7d80*/  @P0 BRA `(.L_x_129) ;  /* 0x0000000000240947 */ /* 0x000fea0003800000 */
[----:B------:R-:W-:Y:S02]  /*7d90*/  UIADD3 UR4, UP0, UPT, UR54, 0x680, URZ ;  /* 0x0000068036047890 */ /* 0x000fe4000ff1e0ff */
[----:B------:R-:W-:Y:S02]  /*7da0*/  UIADD3 UR9, UPT, UPT, UR49, 0x10, URZ ;  /* 0x0000001031097890 */ /* 0x000fe4000fffe0ff */
[----:B------:R-:W-:Y:S02]  /*7db0*/  UIADD3 UR8, UPT, UPT, UR43, 0x2200, URZ ;  /* 0x000022002b087890 */ /* 0x000fe4000fffe0ff */
[----:B------:R-:W-:Y:S01]  /*7dc0*/  UIADD3.X UR5, UPT, UPT, URZ, UR55, URZ, UP0, !UPT ;  /* 0x00000037ff057290 */ /* 0x000fe200087fe4ff */
[----:B------:R-:W-:Y:S01]  /*7dd0*/  UMOV UR10, UR50 ;  /* 0x00000032000a7c82 */ /* 0x000fe20008000000 */
[----:B------:R-:W-:Y:S07]  /*7de0*/  UMOV UR11, UR36 ;  /* 0x00000024000b7c82 */ /* 0x000fee0008000000 */
[----:B------:R1:W-:Y:S01]  /*7df0*/  UTMASTG.3D [UR8], [UR4] ;  /* 0x00000008040073b5 */ /* 0x0003e20008010000 */
[----:B------:R0:W-:Y:S01]  /*7e00*/  UTMACMDFLUSH ;  /* 0x00000000000079b7 */ /* 0x0001e20000000000 */
[----:B-1----:R-:W-:Y:S04]  /*7e10*/  DEPBAR.LE SB0, 0x1 ;  /* 0x000080400000791a */ /* 0x002fe80000000000 */
.L_x_129:
[----:B------:R-:W-:Y:S05]  /*7e20*/  BSYNC.RECONVERGENT B0 ;  /* 0x0000000000007941 */ /* 0x000fea0003800200 */
.L_x_128:
[----:B------:R-:W-:Y:S01]  /*7e30*/  BAR.SYNC.DEFER_BLOCKING 0x1, 0x80 ;  /* 0x0042000000007b1d */ /* 0x000fe20000010000 */
[----:B------:R-:W-:Y:S04]  /*7e40*/  UIADD3 UR4, UPT, UPT, UR47, 0x1, URZ ;  /* 0x000000012f047890 */ /* 0x000fe8000fffe0ff */
[----:B------:R-:W-:Y:S04]  /*7e50*/  UISETP.NE.AND UP0, UPT, UR4, 0x4, UPT ;  /* 0x000000040400788c */ /* 0x000fe8000bf05270 */
[----:B------:R-:W-:Y:S01]  /*7e60*/  USEL UR46, UR4, URZ, UP0 ;  /* 0x000000ff042e7287 */ /* 0x000fe20008000000 */
[----:B------:R1:W-:Y:S01]  /*7e70*/  @P6 SYNCS.ARRIVE.TRANS64.RED.A1T0 RZ, [R0+URZ], RZ ;  /* 0x000000ff00ff69a7 */ /* 0x0003e200081004ff */
[----:B------:R-:W-:Y:S01]  /*7e80*/  BSSY B1, `(.L_x_130) ;  /* 0x0000017000017945 */ /* 0x000fe20003800000 */
[----:B------:R-:W3:Y:S02]  /*7e90*/  @P6 SYNCS.PHASECHK.TRANS64.TRYWAIT P0, [R6+URZ+0x30], R2 ;  /* 0x00003002060065a7 */ /* 0x000ee400080011ff */
[----:B---3--:R-:W-:Y:S01]  /*7ea0*/  @P6 SEL R74, RZ, 0x1, !P0 ;  /* 0x00000001ff4a6807 */ /* 0x008fe20004000000 */
[----:B-1----:R-:W-:Y:S06]  /*7eb0*/  @!P6 BRA `(.L_x_131) ;  /* 0x00000000004ce947 */ /* 0x002fec0003800000 */
        /* <DEDUP_REMOVED lines=9> */
[----:B------:R-:W-:Y:S04]  /*7f50*/  SHF.L.U32 R5, RZ, 0x1f, RZ ;  /* 0x0000001fff057819 */ /* 0x000fe800000006ff */
[----:B------:R-:W1:Y:S02]  /*7f60*/  SYNCS.PHASECHK.TRANS64.TRYWAIT P0, [R6+URZ+0x30], R5 ;  /* 0x00003005060075a7 */ /* 0x000e6400080011ff */
[----:B-1----:R-:W-:Y:S05]  /*7f70*/  @!P0 BRA `(.L_x_134) ;  /* 0x0000004800248947 */ /* 0x002fea0003800000 */
.L_x_133:
[----:B------:R-:W-:Y:S05]  /*7f80*/  BSYNC B0 ;  /* 0x0000000000007941 */ /* 0x000fea0003800000 */
.L_x_132:
[----:B------:R-:W-:Y:S02]  /*7f90*/  ISETP.NE.AND P0, PT, R75, RZ, PT ;  /* 0x000000ff4b00720c */ /* 0x000fe40003f05270 */
[----:B------:R-:W-:Y:S11]  /*7fa0*/  IADD3 R73, PT, PT, R73, 0x1, RZ ;  /* 0x0000000149497810 */ /* 0x000ff60007ffe0ff */
[----:B------:R3:W1:Y:S04]  /*7fb0*/  @P0 LDS.128 R44, [R4] ;  /* 0x00000000042c0984 */ /* 0x0006680000000c00 */
[----:B------:R3:W1:Y:S04]  /*7fc0*/  @P0 LDS.128 R40, [R3+0x10] ;  /* 0x0000100003280984 */ /* 0x0006680000000c00 */
[----:B------:R3:W1:Y:S04]  /*7fd0*/  @P0 LDS.128 R32, [R2+0x20] ;  /* 0x0000200002200984 */ /* 0x0006680000000c00 */
[----:B------:R3:W1:Y:S02]  /*7fe0*/  @P0 LDS.128 R36, [R0+0x30] ;  /* 0x0000300000240984 */ /* 0x0006640000000c00 */
.L_x_131:
[----:B------:R-:W-:Y:S05]  /*7ff0*/  BSYNC B1 ;  /* 0x0000000000017941 */ /* 0x000fea0003800000 */
.L_x_130:
[----:B---3--:R-:W-:Y:S05]  /*8000*/  VIADD R0, R25, 0x20 ;  /* 0x0000002019007836 */ /* 0x008fea0000000000 */
[----:B------:R-:W-:Y:S04]  /*8010*/  SHF.R.U32.HI R0, RZ, 0x15, R0 ;  /* 0x00000015ff007819 */ /* 0x000fe80000011600 */
[----:B------:R-:W-:Y:S11]  /*8020*/  LOP3.LUT P0, RZ, R0, 0x3, R53, 0x48, !PT ;  /* 0x0000000300ff7812 */ /* 0x000ff60007804835 */
[----:B------:R-:W-:Y:S02]  /*8030*/  @!UPT UIADD3 URZ, UPT, UPT, URZ, URZ, URZ ;  /* 0x000000fffffff290 */ /* 0x000fe4000fffe0ff */
[----:B------:R-:W-:Y:S05]  /*8040*/  @!P0 BRA `(.L_x_135) ;  /* 0x0000000000408947 */ /* 0x000fea0003800000 */
[----:B------:R-:W1:Y:S01]  /*8050*/  LDCU.64 UR8, c[0x4][0x70] ;  /* 0x01000e00ff0877ac */ /* 0x000e620008000a00 */
[----:B------:R-:W-:Y:S01]  /*8060*/  MOV R3, 0x0 ;  /* 0x0000000000037802 */ /* 0x000fe20000000f00 */
[----:B------:R-:W-:Y:S02]  /*8070*/  HFMA2 R12, -RZ, RZ, 0, 5.9604644775390625e-08 ;  /* 0x00000001ff0c7431 */ /* 0x000fe400000001ff */
[----:B----4-:R-:W-:Y:S02]  /*8080*/  IMAD.MOV.U32 R8, RZ, RZ, 0x192 ;  /* 0x00000192ff087424 */ /* 0x010fe400078e00ff */
[----:B------:R-:W-:Y:S01]  /*8090*/  IMAD.MOV.U32 R13, RZ, RZ, RZ ;  /* 0x000000ffff0d7224 */ /* 0x000fe200078e00ff */
[----:B------:R-:W3:Y:S01]  /*80a0*/  LDCU.64 UR6, c[0x4][0x78] ;  /* 0x01000f00ff0677ac */ /* 0x000ee20008000a00 */
[----:B------:R-:W4:Y:S01]  /*80b0*/  LDC.64 R2, c[0x4][R3] ;  /* 0x0100000003027b82 */ /* 0x000f220000000a00 */
        /* <DEDUP_REMOVED lines=9> */
.L_x_135:
[----:B-1----:R-:W-:Y:S01]  /*8150*/  LOP3.LUT R3, R44, 0xffffe000, RZ, 0xc0, !PT ;  /* 0xffffe0002c037812 */ /* 0x002fe200078ec0ff */
[----:B------:R-:W-:Y:S05]  /*8160*/  WARPSYNC.ALL ;  /* 0x0000000000007948 */ /* 0x000fea0003800000 */
[----:B------:R-:W-:Y:S01]  /*8170*/  R2UR UR4, R25 ;  /* 0x00000000190472ca */ /* 0x000fe200000e0000 */
[----:B------:R-:W-:Y:S01]  /*8180*/  BSSY.RECONVERGENT B0, `(.L_x_136) ;  /* 0x000005e000007945 */ /* 0x000fe20003800200 */
[----:B------:R-:W-:Y:S02]  /*8190*/  LOP3.LUT R20, R40, 0xffffe000, RZ, 0xc0, !PT ;  /* 0xffffe00028147812 */ /* 0x000fe400078ec0ff */
[----:B------:R-:W-:Y:S02]  /*81a0*/  LOP3.LUT R21, R41, 0xffffe000, RZ, 0xc0, !PT ;  /* 0xffffe00029157812 */ /* 0x000fe400078ec0ff */
[----:B------:R-:W-:Y:S02]  /*81b0*/  LOP3.LUT R26, R42, 0xffffe000, RZ, 0xc0, !PT ;  /* 0xffffe0002a1a7812 */ /* 0x000fe400078ec0ff */
[----:B------:R-:W-:Y:S02]  /*81c0*/  ISETP.NE.AND P6, PT, R71, RZ, PT ;  /* 0x000000ff4700720c */ /* 0x000fe40003fc5270 */
[----:B------:R-:W-:Y:S03]  /*81d0*/  ISETP.NE.AND P0, PT, R67, RZ, PT ;  /* 0x000000ff4300720c */ /* 0x000fe60003f05270 */
[----:B----4-:R-:W1:Y:S02]  /*81e0*/  LDTM.x16 R4, tmem[UR4+0x20] ;  /* 0x00002004000479ee */ /* 0x010e640008240000 */
[C---:B-1----:R-:W-:Y:S01]  /*81f0*/  FMUL R0, R24.reuse, R4 ;  /* 0x0000000418007220 */ /* 0x042fe20000400000 */
        /* <DEDUP_REMOVED lines=13> */
[C---:B------:R-:W-:Y:S01]  /*82d0*/  FFMA R31, R27.reuse, R4, R2 ;  /* 0x000000041b1f7223 */ /* 0x040fe20000000002 */
[C---:B------:R-:W-:Y:S01]  /*82e0*/  FMUL R2, R24.reuse, R9 ;  /* 0x0000000918027220 */ /* 0x040fe20000400000 */
[C---:B------:R-:W-:Y:S01]  /*82f0*/  FMUL R9, R24.reuse, R16 ;  /* 0x0000001018097220 */ /* 0x040fe20000400000 */
[----:B------:R-:W-:Y:S01]  /*8300*/  F2FP.TF32.F32.PACK_B R30, R30 ;  /* 0x0000001eff1e723e */ /* 0x000fe200024050ff */
[----:B------:R-:W-:Y:S01]  /*8310*/  FFMA R16, R27, R20, R0 ;  /* 0x000000141b107223 */ /* 0x000fe20000000000 */
[----:B------:R-:W-:Y:S01]  /*8320*/  LOP3.LUT R0, R43, 0xffffe000, RZ, 0xc0, !PT ;  /* 0xffffe0002b007812 */ /* 0x000fe200078ec0ff */
[C---:B------:R-:W-:Y:S01]  /*8330*/  FMUL R3, R24.reuse, R10 ;  /* 0x0000000a18037220 */ /* 0x040fe20000400000 */
[----:B------:R-:W-:Y:S01]  /*8340*/  F2FP.TF32.F32.PACK_B R31, R31 ;  /* 0x0000001fff1f723e */ /* 0x000fe200024050ff */
[C---:B------:R-:W-:Y:S01]  /*8350*/  FMUL R4, R24.reuse, R11 ;  /* 0x0000000b18047220 */ /* 0x040fe20000400000 */
[----:B------:R-:W-:Y:S01]  /*8360*/  F2FP.TF32.F32.PACK_B R16, R16 ;  /* 0x00000010ff10723e */ /* 0x000fe200024050ff */
[----:B------:R-:W-:Y:S01]  /*8370*/  FMUL R10, R24, R17 ;  /* 0x00000011180a7220 */ /* 0x000fe20000400000 */
[C---:B------:R-:W-:Y:S01]  /*8380*/  FFMA R17, R27.reuse, R21, R2 ;  /* 0x000000151b117223 */ /* 0x040fe20000000002 */
[----:B------:R-:W-:Y:S01]  /*8390*/  LOP3.LUT R2, R32, 0xffffe000, RZ, 0xc0, !PT ;  /* 0xffffe00020027812 */ /* 0x000fe200078ec0ff */
[----:B------:R1:W-:Y:S01]  /*83a0*/  STS.128 [R65+0x4000], R28 ;  /* 0x0040001c41007388 */ /* 0x0003e20000000c00 */
[C---:B------:R-:W-:Y:S01]  /*83b0*/  FMUL R11, R24.reuse, R18 ;  /* 0x00000012180b7220 */ /* 0x040fe20000400000 */
[----:B------:R-:W-:Y:S01]  /*83c0*/  FFMA R18, R27, R26, R3 ;  /* 0x0000001a1b127223 */ /* 0x000fe20000000003 */
[----:B------:R-:W-:Y:S01]  /*83d0*/  LOP3.LUT R3, R33, 0xffffe000, RZ, 0xc0, !PT ;  /* 0xffffe00021037812 */ /* 0x000fe200078ec0ff */
[C---:B------:R-:W-:Y:S01]  /*83e0*/  FMUL R12, R24.reuse, R19 ;  /* 0x00000013180c7220 */ /* 0x040fe20000400000 */
[----:B------:R-:W-:Y:S01]  /*83f0*/  F2FP.TF32.F32.PACK_B R17, R17 ;  /* 0x00000011ff11723e */ /* 0x000fe200024050ff */
[----:B------:R-:W-:Y:S01]  /*8400*/  FFMA R19, R27, R0, R4 ;  /* 0x000000001b137223 */ /* 0x000fe20000000004 */
[----:B------:R-:W-:Y:S01]  /*8410*/  F2FP.TF32.F32.PACK_B R18, R18 ;  /* 0x00000012ff12723e */ /* 0x000fe200024050ff */
[----:B------:R-:W-:Y:S01]  /*8420*/  FMUL R6, R24, R13 ;  /* 0x0000000d18067220 */ /* 0x000fe20000400000 */
[----:B------:R-:W-:Y:S01]  /*8430*/  LOP3.LUT R13, R34, 0xffffe000, RZ, 0xc0, !PT ;  /* 0xffffe000220d7812 */ /* 0x000fe200078ec0ff */
[C---:B------:R-:W-:Y:S01]  /*8440*/  FMUL R7, R24.reuse, R14 ;  /* 0x0000000e18077220 */ /* 0x040fe20000400000 */
[----:B------:R-:W-:Y:S01]  /*8450*/  LOP3.LUT R14, R35, 0xffffe000, RZ, 0xc0, !PT ;  /* 0xffffe000230e7812 */ /* 0x000fe200078ec0ff */
[----:B------:R-:W-:Y:S01]  /*8460*/  FMUL R8, R24, R15 ;  /* 0x0000000f18087220 */ /* 0x000fe20000400000 */
[----:B------:R-:W-:Y:S01]  /*8470*/  F2FP.TF32.F32.PACK_B R19, R19 ;  /* 0x00000013ff13723e */ /* 0x000fe200024050ff */
[C---:B------:R-:W-:Y:S01]  /*8480*/  FFMA R4, R27.reuse, R2, R5 ;  /* 0x000000021b047223 */ /* 0x040fe20000000005 */
[C---:B------:R-:W-:Y:S01]  /*8490*/  FFMA R5, R27.reuse, R3, R6 ;  /* 0x000000031b057223 */ /* 0x040fe20000000006 */
[C---:B------:R-:W-:Y:S01]  /*84a0*/  FFMA R6, R27.reuse, R13, R7 ;  /* 0x0000000d1b067223 */ /* 0x040fe20000000007 */
[----:B------:R-:W-:Y:S01]  /*84b0*/  FFMA R7, R27, R14, R8 ;  /* 0x0000000e1b077223 */ /* 0x000fe20000000008 */
[----:B------:R1:W-:Y:S01]  /*84c0*/  STS.128 [R64+0x4010], R16 ;  /* 0x0040101040007388 */ /* 0x0003e20000000c00 */
[----:B------:R-:W-:Y:S01]  /*84d0*/  LOP3.LUT R0, R36, 0xffffe000, RZ, 0xc0, !PT ;  /* 0xffffe00024007812 */ /* 0x000fe200078ec0ff */
[----:B------:R-:W-:Y:S01]  /*84e0*/  IMAD.U32 R14, RZ, RZ, UR46 ;  /* 0x0000002eff0e7e24 */ /* 0x000fe2000f8e00ff */
[----:B------:R-:W-:Y:S02]  /*84f0*/  LOP3.LUT R2, R37, 0xffffe000, RZ, 0xc0, !PT ;  /* 0xffffe00025027812 */ /* 0x000fe400078ec0ff */
        /* <DEDUP_REMOVED lines=14> */
[----:B------:R-:W-:Y:S02]  /*85e0*/  F2FP.TF32.F32.PACK_B R11, R11 ;  /* 0x0000000bff0b723e */ /* 0x000fe400024050ff */
[----:B------:R-:W-:Y:S02]  /*85f0*/  @P6 LEA R14, R14, UR43, 0x3 ;  /* 0x0000002b0e0e6c11 */ /* 0x000fe4000f8e18ff */
[----:B------:R-:W-:Y:S01]  /*8600*/  LEA R0, R73, UR43, 0x3 ;  /* 0x0000002b49007c11 */ /* 0x000fe2000f8e18ff */
[----:B------:R1:W-:Y:S01]  /*8610*/  STS.128 [R60+0x4030], R8 ;  /* 0x004030083c007388 */ /* 0x0003e20000000c00 */
[----:B------:R-:W-:Y:S01]  /*8620*/  @P6 SHF.L.U32 R2, RZ, 0x1f, RZ ;  /* 0x0000001fff026819 */ /* 0x000fe200000006ff */
[----:B------:R-:W-:Y:S05]  /*8630*/  @P6 VIADD R14, R14, 0x50 ;  /* 0x000000500e0e6836 */ /* 0x000fea0000000000 */
[----:B------:R-:W-:Y:S01]  /*8640*/  @P6 PRMT R14, R76, 0x654, R14 ;  /* 0x000006544c0e6816 */ /* 0x000fe2000000000e */
[----:B------:R-:W-:Y:S01]  /*8650*/  @!PT LDS RZ, [RZ] ;  /* 0x00000000fffff984 */ /* 0x000fe20000000800 */
[----:B------:R-:W-:Y:S01]  /*8660*/  @!PT LDS RZ, [RZ] ;  /* 0x00000000fffff984 */ /* 0x000fe20000000800 */
[----:B------:R-:W-:Y:S01]  /*8670*/  @!PT LDS RZ, [RZ] ;  /* 0x00000000fffff984 */ /* 0x000fe20000000800 */
[----:B------:R-:W-:Y:S01]  /*8680*/  @!PT LDS RZ, [RZ] ;  /* 0x00000000fffff984 */ /* 0x000fe20000000800 */
[----:B------:R3:W-:Y:S06]  /*8690*/  MEMBAR.ALL.CTA ;  /* 0x0000000000007992 */ /* 0x0007ec0000008000 */
[----:B---3--:R-:W3:Y:S02]  /*86a0*/  FENCE.VIEW.ASYNC.S ;  /* 0x00000000000073c6 */ /* 0x008ee40000000000 */
[----:B---3--:R-:W-:Y:S06]  /*86b0*/  BAR.SYNC.DEFER_BLOCKING 0x1, 0x80 ;  /* 0x0042000000007b1d */ /* 0x008fec0000010000 */
        /* <DEDUP_REMOVED lines=9> */
[----:B---3--:R-:W-:Y:S04]  /*8750*/  DEPBAR.LE SB0, 0x1 ;  /* 0x000080400000791a */ /* 0x008fe80000000000 */
.L_x_137:
[----:B------:R-:W-:Y:S05]  /*8760*/  BSYNC.RECONVERGENT B0 ;  /* 0x0000000000007941 */ /* 0x000fea0003800200 */
.L_x_136:
[----:B------:R-:W-:Y:S01]  /*8770*/  BAR.SYNC.DEFER_BLOCKING 0x1, 0x80 ;  /* 0x0042000000007b1d */ /* 0x000fe20000010000 */
[----:B------:R-:W-:Y:S01]  /*8780*/  UIADD3 UR4, UPT, UPT, UR46, 0x1, URZ ;  /* 0x000000012e047890 */ /* 0x000fe2000fffe0ff */
[----:B------:R-:W-:Y:S03]  /*8790*/  HFMA2 R77, -RZ, RZ, 0, 0 ;  /* 0x00000000ff4d7431 */ /* 0x000fe600000001ff */
[----:B------:R-:W-:Y:S04]  /*87a0*/  UISETP.NE.AND UP0, UPT, UR4, 0x4, UPT ;  /* 0x000000040400788c */ /* 0x000fe8000bf05270 */
[----:B------:R-:W-:Y:S01]  /*87b0*/  USEL UR44, UR4, URZ, UP0 ;  /* 0x000000ff042c7287 */ /* 0x000fe20008000000 */
[----:B------:R3:W-:Y:S01]  /*87c0*/  @P6 SYNCS.ARRIVE.TRANS64.RED.A1T0 RZ, [R14+URZ], RZ ;  /* 0x000000ff0eff69a7 */ /* 0x0007e200081004ff */
[----:B------:R-:W-:Y:S01]  /*87d0*/  BSSY B1, `(.L_x_138) ;  /* 0x000001b000017945 */ /* 0x000fe20003800000 */
[----:B------:R-:W4:Y:S02]  /*87e0*/  @P6 SYNCS.PHASECHK.TRANS64.TRYWAIT P0, [R0+URZ+0x30], R2 ;  /* 0x00003002000065a7 */ /* 0x000f2400080011ff */
[----:B----4-:R-:W-:Y:S01]  /*87f0*/  @P6 SEL R74, RZ, 0x1, !P0 ;  /* 0x00000001ff4a6807 */ /* 0x010fe20004000000 */
[----:B---3--:R-:W-:Y:S06]  /*8800*/  @!P6 BRA `(.L_x_139) ;  /* 0x00000000005ce947 */ /* 0x008fec0003800000 */
[----:B------:R-:W-:Y:S01]  /*8810*/  ISETP.NE.AND P0, PT, R74, RZ, PT ;  /* 0x000000ff4a00720c */ /* 0x000fe20003f05270 */
[----:B------:R-:W-:Y:S01]  /*8820*/  BSSY B0, `(.L_x_140) ;  /* 0x000000b000007945 */ /* 0x000fe20003800000 */
[----:B------:R-:W-:Y:S11]  /*8830*/  ISETP.NE.AND P1, PT, R75, RZ, PT ;  /* 0x000000ff4b00720c */ /* 0x000ff60003f25270 */
[----:B------:R-:W-:Y:S02]  /*8840*/  @!UPT UIADD3 URZ, UPT, UPT, URZ, URZ, URZ ;  /* 0x000000fffffff290 */ /* 0x000fe4000fffe0ff */
[C---:B-1----:R-:W-:Y:S01]  /*8850*/  @P1 IMAD R5, R73.reuse, 0x2000, R65 ;  /* 0x0000200049051824 */ /* 0x042fe200078e0241 */
[C---:B------:R-:W-:Y:S01]  /*8860*/  @P1 LEA R3, R73.reuse, R63, 0xd ;  /* 0x0000003f49031211 */ /* 0x040fe200078e68ff */
[C---:B------:R-:W-:Y:S02]  /*8870*/  @P1 IMAD R4, R73.reuse, 0x2000, R64 ;  /* 0x0000200049041824 */ /* 0x040fe400078e0240 */
[----:B------:R-:W-:Y:S01]  /*8880*/  @P1 IMAD R2, R73, 0x2000, R60 ;  /* 0x0000200049021824 */ /* 0x000fe200078e023c */
[----:B------:R-:W-:Y:S06]  /*8890*/  @P0 BRA `(.L_x_141) ;  /* 0x00000000000c0947 */ /* 0x000fec0003800000 */
[----:B------:R-:W-:Y:S04]  /*88a0*/  SHF.L.U32 R6, RZ, 0x1f, RZ ;  /* 0x0000001fff067819 */ /* 0x000fe800000006ff */
[----:B------:R-:W1:Y:S02]  /*88b0*/  SYNCS.PHASECHK.TRANS64.TRYWAIT P0, [R0+URZ+0x30], R6 ;  /* 0x00003006000075a7 */ /* 0x000e6400080011ff */
[----:B-1----:R-:W-:Y:S05]  /*88c0*/  @!P0 BRA `(.L_x_142) ;  /* 0x0000003c00e48947 */ /* 0x002fea0003800000 */
.L_x_141:
[----:B------:R-:W-:Y:S05]  /*88d0*/  BSYNC B0 ;  /* 0x0000000000007941 */ /* 0x000fea0003800000 */
.L_x_140:
[----:B------:R-:W-:Y:S01]  /*88e0*/  ISETP.NE.AND P0, PT, R75, RZ, PT ;  /* 0x000000ff4b00720c */ /* 0x000fe20003f05270 */
[----:B------:R-:W-:Y:S11]  /*88f0*/  VIADD R73, R73, 0x1 ;  /* 0x0000000149497836 */ /* 0x000ff60000000000 */
[----:B------:R-:W-:Y:S01]  /*8900*/  @!UPT UIADD3 URZ, UPT, UPT, URZ, URZ, URZ ;  /* 0x000000fffffff290 */ /* 0x000fe2000fffe0ff */
[----:B------:R3:W4:Y:S04]  /*8910*/  @P0 LDS.128 R44, [R5] ;  /* 0x00000000052c0984 */ /* 0x0007280000000c00 */
[----:B------:R3:W1:Y:S04]  /*8920*/  @P0 LDS.128 R40, [R4+0x10] ;  /* 0x0000100004280984 */ /* 0x0006680000000c00 */
[----:B------:R3:W1:Y:S04]  /*8930*/  @P0 LDS.128 R32, [R3+0x20] ;  /* 0x0000200003200984 */ /* 0x0006680000000c00 */
[----:B------:R3:W1:Y:S01]  /*8940*/  @P0 LDS.128 R36, [R2+0x30] ;  /* 0x0000300002240984 */ /* 0x0006620000000c00 */
[C---:B------:R-:W-:Y:S04]  /*8950*/  ISETP.NE.AND P0, PT, R73.reuse, 0x4, PT ;  /* 0x000000044900780c */ /* 0x040fe80003f05270 */
[----:B------:R-:W-:Y:S02]  /*8960*/  SEL R73, R73, RZ, P0 ;  /* 0x000000ff49497207 */ /* 0x000fe40000000000 */
[----:B------:R-:W-:Y:S02]  /*8970*/  SEL R77, RZ, 0x1, P0 ;  /* 0x00000001ff4d7807 */ /* 0x000fe40000000000 */
.L_x_139:
[----:B------:R-:W-:Y:S05]  /*8980*/  BSYNC B1 ;  /* 0x0000000000017941 */ /* 0x000fea0003800000 */
.L_x_138:
        /* <DEDUP_REMOVED lines=21> */
.L_x_143:
[----:B---34-:R-:W-:Y:S01]  /*8ae0*/  LOP3.LUT R3, R44, 0xffffe000, RZ, 0xc0, !PT ;  /* 0xffffe0002c037812 */ /* 0x018fe200078ec0ff */
        /* <DEDUP_REMOVED lines=8> */
[----:B------:R-:W1:Y:S02]  /*8b70*/  LDTM.x16 R4, tmem[UR4+0x30] ;  /* 0x00003004000479ee */ /* 0x000e640008240000 */
        /* <DEDUP_REMOVED lines=27> */
[----:B------:R-:W-:Y:S01]  /*8d30*/  STS.128 [R65+0x6000], R28 ;  /* 0x0060001c41007388 */ /* 0x000fe20000000c00 */
        /* <DEDUP_REMOVED lines=17> */
[----:B------:R-:W-:Y:S01]  /*8e50*/  STS.128 [R64+0x6010], R16 ;  /* 0x0060101040007388 */ /* 0x000fe20000000c00 */
        /* <DEDUP_REMOVED lines=19> */
[----:B------:R-:W-:Y:S01]  /*8f90*/  @P6 SHF.L.U32 R0, R77, 0x1f, RZ ;  /* 0x0000001f4d006819 */ /* 0x000fe200000006ff */
[----:B------:R3:W-:Y:S02]  /*8fa0*/  STS.128 [R60+0x6030], R8 ;  /* 0x006030083c007388 */ /* 0x0007e40000000c00 */
[----:B------:R-:W-:Y:S05]  /*8fb0*/  @P6 VIADD R14, R14, 0x50 ;  /* 0x000000500e0e6836 */ /* 0x000fea0000000000 */
[----:B------:R-:W-:Y:S01]  /*8fc0*/  @P6 PRMT R14, R76, 0x654, R14 ;  /* 0x000006544c0e6816 */ /* 0x000fe2000000000e */
[----:B------:R-:W-:Y:S01]  /*8fd0*/  @!PT LDS RZ, [RZ] ;  /* 0x00000000fffff984 */ /* 0x000fe20000000800 */
[----:B------:R-:W-:Y:S01]  /*8fe0*/  @!PT LDS RZ, [RZ] ;  /* 0x00000000fffff984 */ /* 0x000fe20000000800 */
[----:B------:R-:W-:Y:S01]  /*8ff0*/  @!PT LDS RZ, [RZ] ;  /* 0x00000000fffff984 */ /* 0x000fe20000000800 */
[----:B------:R-:W-:Y:S01]  /*9000*/  @!PT LDS RZ, [RZ] ;  /* 0x00000000fffff984 */ /* 0x000fe20000000800 */
[----:B------:R4:W-:Y:S06]  /*9010*/  MEMBAR.ALL.CTA ;  /* 0x0000000000007992 */ /* 0x0009ec0000008000 */
[----:B----4-:R-:W4:Y:S01]  /*9020*/  FENCE.VIEW.ASYNC.S ;  /* 0x00000000000073c6 */ /* 0x010f220000000000 */
[----:B-1----:R-:W-:Y:S01]  /*9030*/  LEA R6, R73, UR43, 0x3 ;  /* 0x0000002b49067c11 */ /* 0x002fe2000f8e18ff */
[----:B----4-:R-:W-:Y:S06]  /*9040*/  BAR.SYNC.DEFER_BLOCKING 0x1, 0x80 ;  /* 0x0042000000007b1d */ /* 0x010fec0000010000 */
        /* <DEDUP_REMOVED lines=10> */
.L_x_145:
[----:B------:R-:W-:Y:S05]  /*90f0*/  BSYNC.RECONVERGENT B0 ;  /* 0x0000000000007941 */ /* 0x000fea0003800200 */
.L_x_144:
[----:B------:R-:W-:Y:S01]  /*9100*/  BAR.SYNC.DEFER_BLOCKING 0x1, 0x80 ;  /* 0x0042000000007b1d */ /* 0x000fe20000010000 */
[----:B------:R-:W-:Y:S04]  /*9110*/  UIADD3 UR4, UPT, UPT, UR44, 0x1, URZ ;  /* 0x000000012c047890 */ /* 0x000fe8000fffe0ff */
[----:B------:R-:W-:Y:S04]  /*9120*/  UISETP.NE.AND UP0, UPT, UR4, 0x4, UPT ;  /* 0x000000040400788c */ /* 0x000fe8000bf05270 */
[----:B------:R-:W-:Y:S01]  /*9130*/  USEL UR47, UR4, URZ, UP0 ;  /* 0x000000ff042f7287 */ /* 0x000fe20008000000 */
[----:B------:R1:W-:Y:S01]  /*9140*/  @P6 SYNCS.ARRIVE.TRANS64.RED.A1T0 RZ, [R14+URZ], RZ ;  /* 0x000000ff0eff69a7 */ /* 0x0003e200081004ff */
[----:B------:R-:W-:Y:S01]  /*9150*/  BSSY B1, `(.L_x_146) ;  /* 0x000001c000017945 */ /* 0x000fe20003800000 */
[----:B------:R-:W4:Y:S02]  /*9160*/  @P6 SYNCS.PHASECHK.TRANS64.TRYWAIT P0, [R6+URZ+0x30], R0 ;  /* 0x00003000060065a7 */ /* 0x000f2400080011ff */
[----:B----4-:R-:W-:Y:S01]  /*9170*/  @P6 SEL R74, RZ, 0x1, !P0 ;  /* 0x00000001ff4a6807 */ /* 0x010fe20004000000 */
        /* <DEDUP_REMOVED lines=10> */
[----:B------:R-:W-:Y:S04]  /*9220*/  SHF.L.U32 R5, R77, 0x1f, RZ ;  /* 0x0000001f4d057819 */ /* 0x000fe800000006ff */
[----:B------:R-:W1:Y:S02]  /*9230*/  SYNCS.PHASECHK.TRANS64.TRYWAIT P0, [R6+URZ+0x30], R5 ;  /* 0x00003005060075a7 */ /* 0x000e6400080011ff */
[----:B-1----:R-:W-:Y:S05]  /*9240*/  @!P0 BRA `(.L_x_150) ;  /* 0x0000003400988947 */ /* 0x002fea0003800000 */
.L_x_149:
[----:B------:R-:W-:Y:S05]  /*9250*/  BSYNC B0 ;  /* 0x0000000000007941 */ /* 0x000fea0003800000 */
.L_x_148:
[----:B------:R-:W-:Y:S01]  /*9260*/  ISETP.NE.AND P0, PT, R75, RZ, PT ;  /* 0x000000ff4b00720c */ /* 0x000fe20003f05270 */
[----:B------:R-:W-:Y:S11]  /*9270*/  VIADD R73, R73, 0x1 ;  /* 0x0000000149497836 */ /* 0x000ff60000000000 */
[----:B------:R-:W-:Y:S01]  /*9280*/  @!UPT UIADD3 URZ, UPT, UPT, URZ, URZ, URZ ;  /* 0x000000fffffff290 */ /* 0x000fe2000fffe0ff */
[----:B------:R-:W4:Y:S04]  /*9290*/  @P0 LDS.128 R44, [R4] ;  /* 0x00000000042c0984 */ /* 0x000f280000000c00 */
[----:B------:R-:W1:Y:S04]  /*92a0*/  @P0 LDS.128 R40, [R3+0x10] ;  /* 0x0000100003280984 */ /* 0x000e680000000c00 */
[----:B------:R-:W1:Y:S04]  /*92b0*/  @P0 LDS.128 R32, [R2+0x20] ;  /* 0x0000200002200984 */ /* 0x000e680000000c00 */
[----:B------:R5:W1:Y:S01]  /*92c0*/  @P0 LDS.128 R36, [R0+0x30] ;  /* 0x0000300000240984 */ /* 0x000a620000000c00 */
[C---:B------:R-:W-:Y:S04]  /*92d0*/  ISETP.NE.AND P0, PT, R73.reuse, 0x4, PT ;  /* 0x000000044900780c */ /* 0x040fe80003f05270 */
[----:B------:R-:W-:Y:S02]  /*92e0*/  SEL R73, R73, RZ, P0 ;  /* 0x000000ff49497207 */ /* 0x000fe40000000000 */
[----:B-----5:R-:W-:Y:S04]  /*92f0*/  SEL R0, RZ, 0x1, P0 ;  /* 0x00000001ff007807 */ /* 0x020fe80000000000 */
[----:B------:R-:W-:Y:S02]  /*9300*/  LOP3.LUT R77, R77, R0, RZ, 0x3c, !PT ;  /* 0x000000004d4d7212 */ /* 0x000fe400078e3cff */
.L_x_147:
[----:B------:R-:W-:Y:S05]  /*9310*/  BSYNC B1 ;  /* 0x0000000000017941 */ /* 0x000fea0003800000 */
.L_x_146:
[----:B------:R-:W-:Y:S05]  /*9320*/  VIADD R0, R25, 0x40 ;  /* 0x0000004019007836 */ /* 0x000fea0000000000 */
[----:B------:R-:W-:Y:S04]  /*9330*/  SHF.R.U32.HI R0, RZ, 0x15, R0 ;  /* 0x00000015ff007819 */ /* 0x000fe80000011600 */
[----:B------:R-:W-:Y:S11]  /*9340*/  LOP3.LUT P0, RZ, R0, 0x3, R53, 0x48, !PT ;  /* 0x0000000300ff7812 */ /* 0x000ff60007804835 */
[----:B------:R-:W-:Y:S02]  /*9350*/  @!UPT UIADD3 URZ, UPT, UPT, URZ, URZ, URZ ;  /* 0x000000fffffff290 */ /* 0x000fe4000fffe0ff */
[----:B------:R-:W-:Y:S05]  /*9360*/  @!P0 BRA `(.L_x_151) ;  /* 0x0000000000408947 */ /* 0x000fea0003800000 */
[----:B------:R-:W1:Y:S01]  /*9370*/  LDCU.64 UR8, c[0x4][0x70] ;  /* 0x01000e00ff0877ac */ /* 0x000e620008000a00 */
[----:B------:R-:W-:Y:S01]  /*9380*/  MOV R3, 0x0 ;  /* 0x0000000000037802 */ /* 0x000fe20000000f00 */
[----:B------:R-:W-:Y:S02]  /*9390*/  HFMA2 R12, -RZ, RZ, 0, 5.9604644775390625e-08 ;  /* 0x00000001ff0c7431 */ /* 0x000fe400000001ff */
[----:B---3--:R-:W-:Y:S02]  /*93a0*/  IMAD.MOV.U32 R8, RZ, RZ, 0x192 ;  /* 0x00000192ff087424 */ /* 0x008fe400078e00ff */
        /* <DEDUP_REMOVED lines=12> */
.L_x_151:
[----:B----4-:R-:W-:Y:S01]  /*9470*/  LOP3.LUT R3, R44, 0xffffe000, RZ, 0xc0, !PT ;  /* 0xffffe0002c037812 */ /* 0x010fe200078ec0ff */
[----:B------:R-:W-:Y:S05]  /*9480*/  WARPSYNC.ALL ;  /* 0x0000000000007948 */ /* 0x000fea0003800000 */
[----:B------:R-:W-:Y:S01]  /*9490*/  R2UR UR4, R25 ;  /* 0x00000000190472ca */ /* 0x000fe200000e0000 */
[----:B------:R-:W-:Y:S01]  /*94a0*/  BSSY.RECONVERGENT B0, `(.L_x_152) ;  /* 0x0000061000007945 */ /* 0x000fe20003800200 */
[----:B-1----:R-:W-:Y:S02]  /*94b0*/  LOP3.LUT R20, R40, 0xffffe000, RZ, 0xc0, !PT ;  /* 0xffffe00028147812 */ /* 0x002fe400078ec0ff */
[----:B------:R-:W-:Y:S02]  /*94c0*/  LOP3.LUT R21, R41, 0xffffe000, RZ, 0xc0, !PT ;  /* 0xffffe00029157812 */ /* 0x000fe400078ec0ff */
[----:B------:R-:W-:Y:S02]  /*94d0*/  LOP3.LUT R26, R42, 0xffffe000, RZ, 0xc0, !PT ;  /* 0xffffe0002a1a7812 */ /* 0x000fe400078ec0ff */
[----:B------:R-:W-:Y:S02]  /*94e0*/  ISETP.NE.AND P6, PT, R71, RZ, PT ;  /* 0x000000ff4700720c */ /* 0x000fe40003fc5270 */
[----:B------:R-:W-:Y:S03]  /*94f0*/  ISETP.NE.AND P0, PT, R67, RZ, PT ;  /* 0x000000ff4300720c */ /* 0x000fe60003f05270 */
[----:B---3--:R-:W1:Y:S02]  /*9500*/  LDTM.x16 R4, tmem[UR4+0x40] ;  /* 0x00004004000479ee */ /* 0x008e640008240000 */
        /* <DEDUP_REMOVED lines=27> */
[----:B------:R-:W-:Y:S01]  /*96c0*/  STS.128 [R65], R28 ;  /* 0x0000001c41007388 */ /* 0x000fe20000000c00 */
        /* <DEDUP_REMOVED lines=50> */
[----:B------:R-:W-:Y:S02]  /*99f0*/  UIADD3 UR4, UPT, UPT, UR43, 0x200, URZ ;  /* 0x000002002b047890 */ /* 0x000fe4000fffe0ff */
[----:B------:R-:W-:Y:S01]  /*9a00*/  UIADD3 UR9, UPT, UPT, UR49, 0x40, URZ ;  /* 0x0000004031097890 */ /* 0x000fe2000fffe0ff */
[----:B------:R-:W-:Y:S01]  /*9a10*/  UMOV UR10, UR50 ;  /* 0x00000032000a7c82 */ /* 0x000fe20008000000 */
[----:B------:R-:W-:Y:S02]  /*9a20*/  UMOV UR11, UR36 ;  /* 0x00000024000b7c82 */ /* 0x000fe40008000000 */
[----:B------:R-:W-:Y:S01]  /*9a30*/  MOV R57, UR4 ;  /* 0x0000000400397c02 */ /* 0x000fe20008000f00 */
[----:B------:R-:W-:Y:S03]  /*9a40*/  UIADD3 UR4, UP0, UPT, UR54, 0x680, URZ ;  /* 0x0000068036047890 */ /* 0x000fe6000ff1e0ff */
[----:B------:R-:W-:Y:S01]  /*9a50*/  R2UR UR8, R57 ;  /* 0x00000000390872ca */ /* 0x000fe200000e0000 */
[----:B------:R-:W-:Y:S11]  /*9a60*/  UIADD3.X UR5, UPT, UPT, URZ, UR55, URZ, UP0, !UPT ;  /* 0x00000037ff057290 */ /* 0x000ff600087fe4ff */
[----:B------:R-:W-:Y:S01]  /*9a70*/  @!UPT UIADD3 URZ, UPT, UPT, URZ, URZ, URZ ;  /* 0x000000fffffff290 */ /* 0x000fe2000fffe0ff */
[----:B------:R1:W-:Y:S01]  /*9a80*/  UTMASTG.3D [UR8], [UR4] ;  /* 0x00000008040073b5 */ /* 0x0003e20008010000 */
[----:B------:R0:W-:Y:S01]  /*9a90*/  UTMACMDFLUSH ;  /* 0x00000000000079b7 */ /* 0x0001e20000000000 */
[----:B-1----:R-:W-:Y:S04]  /*9aa0*/  DEPBAR.LE SB0, 0x1 ;  /* 0x000080400000791a */ /* 0x002fe80000000000 */
.L_x_153:
[----:B------:R-:W-:Y:S05]  /*9ab0*/  BSYNC.RECONVERGENT B0 ;  /* 0x0000000000007941 */ /* 0x000fea0003800200 */
.L_x_152:
        /* <DEDUP_REMOVED lines=21> */
.L_x_157:
[----:B------:R-:W-:Y:S05]  /*9c10*/  BSYNC B0 ;  /* 0x0000000000007941 */ /* 0x000fea0003800000 */
.L_x_156:
        /* <DEDUP_REMOVED lines=11> */
.L_x_155:
[----:B------:R-:W-:Y:S05]  /*9cd0*/  BSYNC B1 ;  /* 0x0000000000017941 */ /* 0x000fea0003800000 */
.L_x_154:
        /* <DEDUP_REMOVED lines=21> */
.L_x_159:
        /* <DEDUP_REMOVED lines=97> */
.L_x_161:
[----:B------:R-:W-:Y:S05]  /*a440*/  BSYNC.RECONVERGENT B0 ;  /* 0x0000000000007941 */ /* 0x000fea0003800200 */
.L_x_160:
        /* <DEDUP_REMOVED lines=21> */
.L_x_165:
[----:B------:R-:W-:Y:S05]  /*a5a0*/  BSYNC B0 ;  /* 0x0000000000007941 */ /* 0x000fea0003800000 */
.L_x_164:
        /* <DEDUP_REMOVED lines=11> */
.L_x_163:
[----:B------:R-:W-:Y:S05]  /*a660*/  BSYNC B1 ;  /* 0x0000000000017941 */ /* 0x000fea0003800000 */
.L_x_162:
        /* <DEDUP_REMOVED lines=21> */
.L_x_167:
        /* <DEDUP_REMOVED lines=77> */
[----:B------:R-:W-:Y:S01]  /*ac90*/  @P6 SHF.L.U32 R2, R77, 0x1f, RZ ;  /* 0x0000001f4d026819 */ /* 0x000fe200000006ff */
        /* <DEDUP_REMOVED lines=19> */
.L_x_169:
[----:B------:R-:W-:Y:S05]  /*add0*/  BSYNC.RECONVERGENT B0 ;  /* 0x0000000000007941 */ /* 0x000fea0003800200 */
.L_x_168:
        /* <DEDUP_REMOVED lines=18> */
[----:B------:R-:W-:Y:S04]  /*af00*/  SHF.L.U32 R77, R77, 0x1f, RZ ;  /* 0x0000001f4d4d7819 */ /* 0x000fe800000006ff */
[----:B------:R-:W1:Y:S02]  /*af10*/  SYNCS.PHASECHK.TRANS64.TRYWAIT P0, [R0+URZ+0x30], R77 ;  /* 0x0000304d000075a7 */ /* 0x000e6400080011ff */
[----:B-1----:R-:W-:Y:S05]  /*af20*/  @!P0 BRA `(.L_x_174) ;  /* 0x00000018009c8947 */ /* 0x002fea0003800000 */
.L_x_173:
[----:B------:R-:W-:Y:S05]  /*af30*/  BSYNC B0 ;  /* 0x0000000000007941 */ /* 0x000fea0003800000 */
.L_x_172:
[----:B------:R-:W-:Y:S11]  /*af40*/  ISETP.NE.AND P0, PT, R75, RZ, PT ;  /* 0x000000ff4b00720c */ /* 0x000ff60003f05270 */
[----:B------:R-:W-:Y:S02]  /*af50*/  @!UPT UIADD3 URZ, UPT, UPT, URZ, URZ, URZ ;  /* 0x000000fffffff290 */ /* 0x000fe4000fffe0ff */
[----:B------:R3:W4:Y:S04]  /*af60*/  @P0 LDS.128 R44, [R4] ;  /* 0x00000000042c0984 */ /* 0x0007280000000c00 */
[----:B------:R3:W1:Y:S04]  /*af70*/  @P0 LDS.128 R40, [R3+0x10] ;  /* 0x0000100003280984 */ /* 0x0006680000000c00 */
[----:B------:R3:W1:Y:S04]  /*af80*/  @P0 LDS.128 R32, [R2+0x20] ;  /* 0x0000200002200984 */ /* 0x0006680000000c00 */
[----:B------:R3:W1:Y:S02]  /*af90*/  @P0 LDS.128 R36, [R73+0x30] ;  /* 0x0000300049240984 */ /* 0x0006640000000c00 */
.L_x_171:
[----:B------:R-:W-:Y:S05]  /*afa0*/  BSYNC B1 ;  /* 0x0000000000017941 */ /* 0x000fea0003800000 */
.L_x_170:
        /* <DEDUP_REMOVED lines=21> */
.L_x_175:
[----:B------:R-:W-:Y:S01]  /*b100*/  ISETP.NE.AND P0, PT, R67, RZ, PT ;  /* 0x000000ff4300720c */ /* 0x000fe20003f05270 */
[----:B------:R-:W-:Y:S05]  /*b110*/  WARPSYNC.ALL ;  /* 0x0000000000007948 */ /* 0x000fea0003800000 */
[----:B------:R-:W-:Y:S01]  /*b120*/  R2UR UR4, R25 ;  /* 0x00000000190472ca */ /* 0x000fe200000e0000 */
[----:B------:R-:W-:Y:S01]  /*b130*/  VIADD R72, R72, 0xc0 ;  /* 0x000000c048487836 */ /* 0x000fe20000000000 */
[----:B----4-:R-:W-:Y:S01]  /*b140*/  LOP3.LUT R0, R44, 0xffffe000, RZ, 0xc0, !PT ;  /* 0xffffe0002c007812 */ /* 0x010fe200078ec0ff */
[----:B------:R-:W-:Y:S01]  /*b150*/  BSSY.RECONVERGENT B0, `(.L_x_176) ;  /* 0x0000059000007945 */ /* 0x000fe20003800200 */
[----:B---3--:R-:W-:Y:S02]  /*b160*/  LOP3.LUT R2, R45, 0xffffe000, RZ, 0xc0, !PT ;  /* 0xffffe0002d027812 */ /* 0x008fe400078ec0ff */
[----:B------:R-:W-:Y:S02]  /*b170*/  LOP3.LUT R3, R46, 0xffffe000, RZ, 0xc0, !PT ;  /* 0xffffe0002e037812 */ /* 0x000fe400078ec0ff */
[----:B------:R-:W-:Y:S02]  /*b180*/  LOP3.LUT R20, R47, 0xffffe000, RZ, 0xc0, !PT ;  /* 0xffffe0002f147812 */ /* 0x000fe400078ec0ff */
[----:B------:R-:W-:Y:S02]  /*b190*/  LOP3.LUT R21, R40, 0xffffe000, RZ, 0xc0, !PT ;  /* 0xffffe00028157812 */ /* 0x000fe400078ec0ff */
[----:B------:R-:W-:Y:S01]  /*b1a0*/  LOP3.LUT R25, R41, 0xffffe000, RZ, 0xc0, !PT ;  /* 0xffffe00029197812 */ /* 0x000fe200078ec0ff */
[----:B------:R-:W1:Y:S01]  /*b1b0*/  LDTM.x16 R4, tmem[UR4+0x70] ;  /* 0x00007004000479ee */ /* 0x000e620008240000 */
[----:B------:R-:W-:Y:S01]  /*b1c0*/  LOP3.LUT R26, R42, 0xffffe000, RZ, 0xc0, !PT ;  /* 0xffffe0002a1a7812 */ /* 0x000fe200078ec0ff */
[----:B------:R-:W-:Y:S01]  /*b1d0*/  NOP ;  /* 0x0000000000007918 */ /* 0x000fe20000000000 */
[----:B------:R-:W-:Y:S02]  /*b1e0*/  LOP3.LUT R28, R43, 0xffffe000, RZ, 0xc0, !PT ;  /* 0xffffe0002b1c7812 */ /* 0x000fe400078ec0ff */
[----:B------:R-:W-:Y:S02]  /*b1f0*/  LOP3.LUT R72, R72, 0xfefffff8, RZ, 0xc0, !PT ;  /* 0xfefffff848487812 */ /* 0x000fe400078ec0ff */
[----:B------:R-:W-:Y:S02]  /*b200*/  LOP3.LUT R29, R32, 0xffffe000, RZ, 0xc0, !PT ;  /* 0xffffe000201d7812 */ /* 0x000fe400078ec0ff */
[----:B------:R-:W-:Y:S01]  /*b210*/  LOP3.LUT R30, R33, 0xffffe000, RZ, 0xc0, !PT ;  /* 0xffffe000211e7812 */ /* 0x000fe200078ec0ff */
[----:B-1----:R1:W-:Y:S01]  /*b220*/  SYNCS.ARRIVE.TRANS64.RED.A1T0 RZ, [R72+URZ], RZ ;  /* 0x000000ff48ff79a7 */ /* 0x0023e200081004ff */
[----:B------:R-:W-:Y:S02]  /*b230*/  LOP3.LUT R31, R34, 0xffffe000, RZ, 0xc0, !PT ;  /* 0xffffe000221f7812 */ /* 0x000fe400078ec0ff */
[----:B------:R-:W-:Y:S02]  /*b240*/  LOP3.LUT R32, R35, 0xffffe000, RZ, 0xc0, !PT ;  /* 0xffffe00023207812 */ /* 0x000fe400078ec0ff */
[----:B------:R-:W-:Y:S02]  /*b250*/  LOP3.LUT R33, R36, 0xffffe000, RZ, 0xc0, !PT ;  /* 0xffffe00024217812 */ /* 0x000fe400078ec0ff */
[----:B------:R-:W-:Y:S02]  /*b260*/  LOP3.LUT R34, R37, 0xffffe000, RZ, 0xc0, !PT ;  /* 0xffffe00025227812 */ /* 0x000fe400078ec0ff */
[----:B------:R-:W-:Y:S02]  /*b270*/  LOP3.LUT R35, R38, 0xffffe000, RZ, 0xc0, !PT ;  /* 0xffffe00026237812 */ /* 0x000fe400078ec0ff */
[----:B------:R-:W-:Y:S01]  /*b280*/  LOP3.LUT R36, R39, 0xffffe000, RZ, 0xc0, !PT ;  /* 0xffffe00027247812 */ /* 0x000fe200078ec0ff */
[C---:B------:R-:W-:Y:S01]  /*b290*/  FMUL R4, R24.reuse, R4 ;  /* 0x0000000418047220 */ /* 0x040fe20000400000 */
[C---:B------:R-:W-:Y:S01]  /*b2a0*/  FMUL R5, R24.reuse, R5 ;  /* 0x0000000518057220 */ /* 0x040fe20000400000 */
[C---:B------:R-:W-:Y:S01]  /*b2b0*/  FMUL R6, R24.reuse, R6 ;  /* 0x0000000618067220 */ /* 0x040fe20000400000 */
[C---:B------:R-:W-:Y:S01]  /*b2c0*/  FMUL R7, R24.reuse, R7 ;  /* 0x0000000718077220 */ /* 0x040fe20000400000 */
[C---:B------:R-:W-:Y:S01]  /*b2d0*/  FFMA R4, R27.reuse, R0, R4 ;  /* 0x000000001b047223 */ /* 0x040fe20000000004 */
[C---:B------:R-:W-:Y:S01]  /*b2e0*/  FFMA R5, R27.reuse, R2, R5 ;  /* 0x000000021b057223 */ /* 0x040fe20000000005 */
[C---:B------:R-:W-:Y:S01]  /*b2f0*/  FFMA R6, R27.reuse, R3, R6 ;  /* 0x000000031b067223 */ /* 0x040fe20000000006 */
[C---:B------:R-:W-:Y:S01]  /*b300*/  FFMA R7, R27.reuse, R20, R7 ;  /* 0x000000141b077223 */ /* 0x040fe20000000007 */
[C---:B------:R-:W-:Y:S01]  /*b310*/  FMUL R8, R24.reuse, R8 ;  /* 0x0000000818087220 */ /* 0x040fe20000400000 */
[C---:B------:R-:W-:Y:S01]  /*b320*/  FMUL R9, R24.reuse, R9 ;  /* 0x0000000918097220 */ /* 0x040fe20000400000 */
[C---:B------:R-:W-:Y:S01]  /*b330*/  FMUL R10, R24.reuse, R10 ;  /* 0x0000000a180a7220 */ /* 0x040fe20000400000 */
[C---:B------:R-:W-:Y:S01]  /*b340*/  FMUL R11, R24.reuse, R11 ;  /* 0x0000000b180b7220 */ /* 0x040fe20000400000 */
[----:B------:R-:W-:Y:S01]  /*b350*/  F2FP.TF32.F32.PACK_B R4, R4 ;  /* 0x00000004ff04723e */ /* 0x000fe200024050ff */
[C---:B------:R-:W-:Y:S01]  /*b360*/  FFMA R8, R27.reuse, R21, R8 ;  /* 0x000000151b087223 */ /* 0x040fe20000000008 */
[----:B------:R-:W-:Y:S01]  /*b370*/  F2FP.TF32.F32.PACK_B R5, R5 ;  /* 0x00000005ff05723e */ /* 0x000fe200024050ff */
[C---:B------:R-:W-:Y:S01]  /*b380*/  FFMA R9, R27.reuse, R25, R9 ;  /* 0x000000191b097223 */ /* 0x040fe20000000009 */
[----:B------:R-:W-:Y:S01]  /*b390*/  F2FP.TF32.F32.PACK_B R6, R6 ;  /* 0x00000006ff06723e */ /* 0x000fe200024050ff */
[C---:B------:R-:W-:Y:S01]  /*b3a0*/  FFMA R10, R27.reuse, R26, R10 ;  /* 0x0000001a1b0a7223 */ /* 0x040fe2000000000a */
[----:B------:R-:W-:Y:S01]  /*b3b0*/  F2FP.TF32.F32.PACK_B R7, R7 ;  /* 0x00000007ff07723e */ /* 0x000fe200024050ff */
[C---:B------:R-:W-:Y:S01]  /*b3c0*/  FFMA R11, R27.reuse, R28, R11 ;  /* 0x0000001c1b0b7223 */ /* 0x040fe2000000000b */
[C---:B------:R-:W-:Y:S01]  /*b3d0*/  FMUL R12, R24.reuse, R12 ;  /* 0x0000000c180c7220 */ /* 0x040fe20000400000 */
[----:B------:R-:W-:Y:S01]  /*b3e0*/  F2FP.TF32.F32.PACK_B R8, R8 ;  /* 0x00000008ff08723e */ /* 0x000fe200024050ff */
[C---:B------:R-:W-:Y:S01]  /*b3f0*/  FMUL R13, R24.reuse, R13 ;  /* 0x0000000d180d7220 */ /* 0x040fe20000400000 */
[----:B------:R1:W-:Y:S01]  /*b400*/  STS.128 [R65+0x6000], R4 ;  /* 0x0060000441007388 */ /* 0x0003e20000000c00 */
        /* <DEDUP_REMOVED lines=8> */
[C---:B------:R-:W-:Y:S01]  /*b490*/  FFMA R15, R27.reuse, R32, R15 ;  /* 0x000000201b0f7223 */ /* 0x040fe2000000000f */
[C---:B------:R-:W-:Y:S01]  /*b4a0*/  FMUL R16, R24.reuse, R16 ;  /* 0x0000001018107220 */ /* 0x040fe20000400000 */
[----:B------:R-:W-:Y:S01]  /*b4b0*/  F2FP.TF32.F32.PACK_B R12, R12 ;  /* 0x0000000cff0c723e */ /* 0x000fe200024050ff */
[----:B------:R1:W-:Y:S01]  /*b4c0*/  STS.128 [R64+0x6010], R8 ;  /* 0x0060100840007388 */ /* 0x0003e20000000c00 */
[C---:B------:R-:W-:Y:S01]  /*b4d0*/  FMUL R17, R24.reuse, R17 ;  /* 0x0000001118117220 */ /* 0x040fe20000400000 */
[C---:B------:R-:W-:Y:S01]  /*b4e0*/  FMUL R18, R24.reuse, R18 ;  /* 0x0000001218127220 */ /* 0x040fe20000400000 */
[----:B------:R-:W-:Y:S01]  /*b4f0*/  FMUL R19, R24, R19 ;  /* 0x0000001318137220 */ /* 0x000fe20000400000 */
[----:B------:R-:W-:Y:S01]  /*b500*/  F2FP.TF32.F32.PACK_B R13, R13 ;  /* 0x0000000dff0d723e */ /* 0x000fe200024050ff */
[C---:B------:R-:W-:Y:S01]  /*b510*/  FFMA R16, R27.reuse, R33, R16 ;  /* 0x000000211b107223 */ /* 0x040fe20000000010 */
[----:B------:R-:W-:Y:S01]  /*b520*/  F2FP.TF32.F32.PACK_B R14, R14 ;  /* 0x0000000eff0e723e */ /* 0x000fe200024050ff */
[C---:B------:R-:W-:Y:S01]  /*b530*/  FFMA R17, R27.reuse, R34, R17 ;  /* 0x000000221b117223 */ /* 0x040fe20000000011 */
[----:B------:R-:W-:Y:S01]  /*b540*/  F2FP.TF32.F32.PACK_B R15, R15 ;  /* 0x0000000fff0f723e */ /* 0x000fe200024050ff */
[C---:B------:R-:W-:Y:S01]  /*b550*/  FFMA R18, R27.reuse, R35, R18 ;  /* 0x000000231b127223 */ /* 0x040fe20000000012 */
[----:B------:R-:W-:Y:S01]  /*b560*/  FFMA R19, R27, R36, R19 ;  /* 0x000000241b137223 */ /* 0x000fe20000000013 */
[----:B------:R-:W-:Y:S02]  /*b570*/  F2FP.TF32.F32.PACK_B R16, R16 ;  /* 0x00000010ff10723e */ /* 0x000fe400024050ff */
[----:B------:R1:W-:Y:S01]  /*b580*/  STS.128 [R63+0x6020], R12 ;  /* 0x0060200c3f007388 */ /* 0x0003e20000000c00 */
[----:B------:R-:W-:Y:S02]  /*b590*/  F2FP.TF32.F32.PACK_B R17, R17 ;  /* 0x00000011ff11723e */ /* 0x000fe400024050ff */
        /* <DEDUP_REMOVED lines=20> */
.L_x_177:
[----:B------:R-:W-:Y:S05]  /*b6e0*/  BSYNC.RECONVERGENT B0 ;  /* 0x0000000000007941 */ /* 0x000fea0003800200 */
.L_x_176:
[----:B------:R-:W-:Y:S01]  /*b6f0*/  BAR.SYNC.DEFER_BLOCKING 0x1, 0x80 ;  /* 0x0042000000007b1d */ /* 0x000fe20000010000 */
[----:B------:R-:W-:Y:S01]  /*b700*/  UISETP.NE.AND UP0, UPT, UR52, -0x8, UPT ;  /* 0xfffffff83400788c */ /* 0x000fe2000bf05270 */
[----:B------:R-:W-:Y:S08]  /*b710*/  IADD3 R22, PT, PT, R22, 0x1, RZ ;  /* 0x0000000116167810 */ /* 0x000ff00007ffe0ff */
[----:B------:R-:W-:Y:S05]  /*b720*/  BRA.U !UP0, `(.L_x_178) ;  /* 0x0000000108247547 */ /* 0x000fea000b800000 */
[----:B------:R-:W-:Y:S01]  /*b730*/  ISETP.NE.AND P0, PT, R71, RZ, PT ;  /* 0x000000ff4700720c */ /* 0x000fe20003f05270 */
[----:B------:R-:W-:Y:S01]  /*b740*/  IMAD.U32 R0, RZ, RZ, UR47 ;  /* 0x0000002fff007e24 */ /* 0x000fe2000f8e00ff */
[----:B------:R-:W-:Y:S04]  /*b750*/  UIADD3 UR4, UPT, UPT, UR47, 0x1, URZ ;  /* 0x000000012f047890 */ /* 0x000fe8000fffe0ff */
[----:B------:R-:W-:Y:S04]  /*b760*/  UISETP.NE.AND UP0, UPT, UR4, 0x4, UPT ;  /* 0x000000040400788c */ /* 0x000fe8000bf05270 */
[----:B------:R-:W-:Y:S03]  /*b770*/  USEL UR47, UR4, URZ, UP0 ;  /* 0x000000ff042f7287 */ /* 0x000fe60008000000 */
[----:B------:R-:W-:Y:S05]  /*b780*/  @P0 LEA R0, R0, UR43, 0x3 ;  /* 0x0000002b00000c11 */ /* 0x000fea000f8e18ff */
[----:B------:R-:W-:Y:S05]  /*b790*/  @P0 VIADD R0, R0, 0x50 ;  /* 0x0000005000000836 */ /* 0x000fea0000000000 */
[----:B------:R-:W-:Y:S04]  /*b7a0*/  @P0 PRMT R0, R76, 0x654, R0 ;  /* 0x000006544c000816 */ /* 0x000fe80000000000 */
[----:B------:R3:W-:Y:S03]  /*b7b0*/  @P0 SYNCS.ARRIVE.TRANS64.RED.A1T0 RZ, [R0+URZ], RZ ;  /* 0x000000ff00ff09a7 */ /* 0x0007e600081004ff */
.L_x_178:
[----:B------:R-:W-:Y:S01]  /*b7c0*/  R2UR UR6, R70 ;  /* 0x00000000460672ca */ /* 0x000fe200000e0000 */
[----:B------:R-:W-:Y:S01]  /*b7d0*/  UIADD3 UR52, UPT, UPT, UR52, 0x8, URZ ;  /* 0x0000000834347890 */ /* 0x000fe2000fffe0ff */
[----:B------:R-:W-:Y:S01]  /*b7e0*/  R2UR UR5, R54 ;  /* 0x00000000360572ca */ /* 0x000fe200000e0000 */
[----:B------:R-:W-:Y:S01]  /*b7f0*/  UMOV UR36, UR63 ;  /* 0x0000003f00247c82 */ /* 0x000fe20008000000 */
[----:B------:R-:W-:Y:S02]  /*b800*/  R2UR UR4, R55 ;  /* 0x00000000370472ca */ /* 0x000fe400000e0000 */
[----:B------:R-:W-:Y:S02]  /*b810*/  ISETP.NE.AND P0, PT, R59, 0x2, PT ;  /* 0x000000023b00780c */ /* 0x000fe40003f05270 */
[----:B------:R-:W-:Y:S02]  /*b820*/  ISETP.NE.AND P1, PT, R22, 0x4, PT ;  /* 0x000000041600780c */ /* 0x000fe40003f25270 */
[----:B------:R-:W-:Y:S02]  /*b830*/  SEL R2, RZ, 0x1, P0 ;  /* 0x00000001ff027807 */ /* 0x000fe40000000000 */
[----:B---3--:R-:W-:Y:S01]  /*b840*/  SEL R0, RZ, 0x1, P1 ;  /* 0x00000001ff007807 */ /* 0x008fe20000800000 */
[----:B------:R-:W-:Y:S01]  /*b850*/  UISETP.NE.AND UP0, UPT, UR6, URZ, UPT ;  /* 0x000000ff0600728c */ /* 0x000fe2000bf05270 */
[----:B------:R-:W-:Y:S01]  /*b860*/  LOP3.LUT R61, R61, R2, RZ, 0x3c, !PT ;  /* 0x000000023d3d7212 */ /* 0x000fe200078e3cff */
[----:B------:R-:W-:Y:S01]  /*b870*/  UIADD3 UR20, UPT, UPT, UR37, UR5, URZ ;  /* 0x0000000525147290 */ /* 0x000fe2000fffe0ff */
[----:B------:R-:W-:Y:S01]  /*b880*/  LOP3.LUT R62, R62, R0, RZ, 0x3c, !PT ;  /* 0x000000003e3e7212 */ /* 0x000fe200078e3cff */
[----:B------:R-:W-:Y:S01]  /*b890*/  UIADD3 UR16, UPT, UPT, UR38, UR4, URZ ;  /* 0x0000000426107290 */ /* 0x000fe2000fffe0ff */
[----:B------:R-:W-:Y:S02]  /*b8a0*/  SEL R59, R59, RZ, P0 ;  /* 0x000000ff3b3b7207 */ /* 0x000fe40000000000 */
[----:B------:R-:W-:Y:S02]  /*b8b0*/  SEL R22, R22, RZ, P1 ;  /* 0x000000ff16167207 */ /* 0x000fe40000800000 */
[----:B------:R-:W-:Y:S07]  /*b8c0*/  BRA.U UP0, `(.L_x_179) ;  /* 0xffffffa500547547 */ /* 0x000fee000b83ffff */
[----:B------:R-:W-:-:S13]  /*b8d0*/  R2UR UR4, R56 ;  /* 0x00000000380472ca */ /* 0x000fda00000e0000 */
[----:B------:R-:W-:-:S09]  /*b8e0*/  UISETP.NE.AND UP0, UPT, UR4, URZ, UPT ;  /* 0x000000ff0400728c */ /* 0x000fd2000bf05270 */
[----:B------:R-:W-:Y:S05]  /*b8f0*/  BRA.U !UP0, `(.L_x_180) ;  /* 0x0000000108487547 */ /* 0x000fea000b800000 */
[----:B------:R-:W3:Y:S02]  /*b900*/  LDCU.64 UR4, c[0x0][0x890] ;  /* 0x00011200ff0477ac */ /* 0x000ee40008000a00 */
[----:B---3--:R-:W-:-:S04]  /*b910*/  UISETP.NE.U32.AND UP0, UPT, UR4, URZ, UPT ;  /* 0x000000ff0400728c */ /* 0x008fc8000bf05070 */
[----:B------:R-:W-:-:S09]  /*b920*/  UISETP.NE.AND.EX UP0, UPT, UR5, URZ, UPT, UP0 ;  /* 0x000000ff0500728c */ /* 0x000fd2000bf05300 */
[----:B------:R-:W-:Y:S05]  /*b930*/  BRA.U UP0, `(.L_x_181) ;  /* 0x00000001000c7547 */ /* 0x000fea000b800000 */
[----:B------:R-:W-:-:S13]  /*b940*/  FSETP.NEU.AND P0, PT, R27, RZ, PT ;  /* 0x000000ff1b00720b */ /* 0x000fda0003f0d000 */
[----:B------:R-:W-:Y:S05]  /*b950*/  @!P0 EXIT ;  /* 0x000000000000894d */ /* 0x000fea0003800000 */
[----:B------:R-:W-:Y:S05]  /*b960*/  BRA `(.L_x_180) ;  /* 0x00000000002c7947 */ /* 0x000fea0003800000 */
.L_x_181:
[----:B------:R-:W-:Y:S01]  /*b970*/  ISETP.NE.AND P0, PT, R58, RZ, PT ;  /* 0x000000ff3a00720c */ /* 0x000fe20003f05270 */
[----:B------:R-:W-:-:S12]  /*b980*/  BSSY.RECONVERGENT B0, `(.L_x_180) ;  /* 0x0000009000007945 */ /* 0x000fd80003800200 */
[----:B------:R-:W-:Y:S05]  /*b990*/  @P0 BRA `(.L_x_182) ;  /* 0x0000000000140947 */ /* 0x000fea0003800000 */
[----:B------:R-:W3:Y:S02]  /*b9a0*/  LDCU.64 UR4, c[0x0][0x888] ;  /* 0x00011100ff0477ac */ /* 0x000ee40008000a00 */
[----:B---3--:R-:W-:-:S04]  /*b9b0*/  ISETP.NE.U32.AND P0, PT, RZ, UR4, PT ;  /* 0x00000004ff007c0c */ /* 0x008fc8000bf05070 */
[----:B------:R-:W-:-:S13]  /*b9c0*/  ISETP.NE.AND.EX P0, PT, RZ, UR5, PT, P0 ;  /* 0x00000005ff007c0c */ /* 0x000fda000bf05300 */
[----:B------:R-:W-:Y:S05]  /*b9d0*/  @!P0 EXIT ;  /* 0x000000000000894d */ /* 0x000fea0003800000 */
[----:B------:R-:W-:Y:S05]  /*b9e0*/  BRA `(.L_x_183) ;  /* 0x0000000000087947 */ /* 0x000fea0003800000 */
.L_x_182:
[----:B------:R-:W-:-:S13]  /*b9f0*/  FSETP.NEU.AND P0, PT, R27, RZ, PT ;  /* 0x000000ff1b00720b */ /* 0x000fda0003f0d000 */
[----:B------:R-:W-:Y:S05]  /*ba00*/  @!P0 EXIT ;  /* 0x000000000000894d */ /* 0x000fea0003800000 */
.L_x_183:
[----:B------:R-:W-:Y:S05]  /*ba10*/  BSYNC.RECONVERGENT B0 ;  /* 0x0000000000007941 */ /* 0x000fea0003800200 */
.L_x_180:
[----:B------:R-:W3:Y:S01]  /*ba20*/  S2UR UR5, SR_CgaCtaId ;  /* 0x00000000000579c3 */ /* 0x000ee20000008800 */
[----:B------:R-:W-:Y:S01]  /*ba30*/  ULEA UR4, UR47, UR43, 0x3 ;  /* 0x0000002b2f047291 */ /* 0x000fe2000f8e18ff */
[----:B------:R-:W-:-:S04]  /*ba40*/  DEPBAR.LE SB0, 0x0 ;  /* 0x000080000000791a */ /* 0x000fc80000000000 */
[----:B------:R-:W-:-:S04]  /*ba50*/  UIADD3 UR4, UPT, UPT, UR4, 0x50, URZ ;  /* 0x0000005004047890 */ /* 0x000fc8000fffe0ff */
[----:B---3--:R-:W-:-:S09]  /*ba60*/  UPRMT UR4, UR5, 0x654, UR4 ;  /* 0x0000065405047896 */ /* 0x008fd20008000004 */
[----:B------:R-:W-:Y:S01]  /*ba70*/  SYNCS.ARRIVE.TRANS64.RED.A1T0 RZ, [UR4], RZ ;  /* 0x000000ffffff79a7 */ /* 0x000fe20008100404 */
[----:B------:R-:W-:Y:S05]  /*ba80*/  EXIT ;  /* 0x000000000000794d */ /* 0x000fea0003800000 */
.L_x_24:
[----:B-1----:R1:W2:Y:S02]  /*ba90*/  SYNCS.PHASECHK.TRANS64.TRYWAIT P0, [R0+URZ+0xf0], R2 ;  /* 0x0000f002000075a7 */ /* 0x0022a400080011ff */
[----:B--2---:R-:W-:Y:S05]  /*baa0*/  @!P0 NANOSLEEP.SYNCS 0x989680 ;  /* 0x009896800000895d */ /* 0x004fea0003900000 */
[----:B------:R-:W2:Y:S02]  /*bab0*/  @!P0 SYNCS.PHASECHK.TRANS64 P0, [R0+URZ+0xf0], R2 ;  /* 0x0000f002000085a7 */ /* 0x000ea400080010ff */
[----:B--2---:R-:W-:Y:S05]  /*bac0*/  @!P0 BRA `(.L_x_24) ;  /* 0xfffffffc00f08947 */ /* 0x004fea000383ffff */
[----:B------:R-:W-:Y:S05]  /*bad0*/  BRA `(.L_x_184) ;  /* 0xffffff6000007947 */ /* 0x000fea000383ffff */
.L_x_27:
[----:B-1----:R-:W-:-:S07]  /*bae0*/  MOV R0, UR33 ;  /* 0x0000002100007c02 */ /* 0x002fce0008000f00 */
.L_x_185:
[----:B-1----:R1:W2:Y:S02]  /*baf0*/  SYNCS.PHASECHK.TRANS64.TRYWAIT P0, [R0+URZ+0x18], R3 ;  /* 0x00001803000075a7 */ /* 0x0022a400080011ff */
[----:B--2---:R-:W-:Y:S05]  /*bb00*/  @!P0 NANOSLEEP.SYNCS 0x989680 ;  /* 0x009896800000895d */ /* 0x004fea0003900000 */
[----:B------:R-:W2:Y:S02]  /*bb10*/  @!P0 SYNCS.PHASECHK.TRANS64 P0, [R0+URZ+0x18], R3 ;  /* 0x00001803000085a7 */ /* 0x000ea400080010ff */
[----:B--2---:R-:W-:Y:S05]  /*bb20*/  @!P0 BRA `(.L_x_185) ;  /* 0xfffffffc00f08947 */ /* 0x004fea000383ffff */
[----:B------:R-:W-:Y:S05]  /*bb30*/  BRA `(.L_x_26) ;  /* 0xffffff6000507947 */ /* 0x000fea000383ffff */
.L_x_34:
[----:B-1----:R-:W-:-:S07]  /*bb40*/  MOV R0, UR17 ;  /* 0x0000001100007c02 */ /* 0x002fce0008000f00 */
.L_x_186:
[----:B-1----:R1:W2:Y:S02]  /*bb50*/  SYNCS.PHASECHK.TRANS64.TRYWAIT P0, [R0+URZ+0x18], R3 ;  /* 0x00001803000075a7 */ /* 0x0022a400080011ff */
[----:B--2---:R-:W-:Y:S05]  /*bb60*/  @!P0 NANOSLEEP.SYNCS 0x989680 ;  /* 0x009896800000895d */ /* 0x004fea0003900000 */
[----:B------:R-:W2:Y:S02]  /*bb70*/  @!P0 SYNCS.PHASECHK.TRANS64 P0, [R0+URZ+0x18], R3 ;  /* 0x00001803000085a7 */ /* 0x000ea400080010ff */
[----:B--2---:R-:W-:Y:S05]  /*bb80*/  @!P0 BRA `(.L_x_186) ;  /* 0xfffffffc00f08947 */ /* 0x004fea000383ffff */
[----:B------:R-:W-:Y:S05]  /*bb90*/  BRA `(.L_x_33) ;  /* 0xffffff6400147947 */ /* 0x000fea000383ffff */
.L_x_39:
[----:B-1----:R1:W2:Y:S02]  /*bba0*/  SYNCS.PHASECHK.TRANS64.TRYWAIT P0, [R3+URZ+0x80], R0 ;  /* 0x00008000030075a7 */ /* 0x0022a400080011ff */
[----:B--2---:R-:W-:Y:S05]  /*bbb0*/  @!P0 NANOSLEEP.SYNCS 0x989680 ;  /* 0x009896800000895d */ /* 0x004fea0003900000 */
[----:B------:R-:W2:Y:S02]  /*bbc0*/  @!P0 SYNCS.PHASECHK.TRANS64 P0, [R3+URZ+0x80], R0 ;  /* 0x00008000030085a7 */ /* 0x000ea400080010ff */
[----:B--2---:R-:W-:Y:S05]  /*bbd0*/  @!P0 BRA `(.L_x_39) ;  /* 0xfffffffc00f08947 */ /* 0x004fea000383ffff */
[----:B------:R-:W-:Y:S05]  /*bbe0*/  BRA `(.L_x_187) ;  /* 0xffffff6400b87947 */ /* 0x000fea000383ffff */
.L_x_43:
[----:B------:R-:W-:-:S07]  /*bbf0*/  MOV R0, UR4 ;  /* 0x0000000400007c02 */ /* 0x000fce0008000f00 */
.L_x_188:
[----:B-1----:R1:W2:Y:S02]  /*bc00*/  SYNCS.PHASECHK.TRANS64.TRYWAIT P0, [R0+URZ], R2 ;  /* 0x00000002000075a7 */ /* 0x0022a400080011ff */
[----:B--2---:R-:W-:Y:S05]  /*bc10*/  @!P0 NANOSLEEP.SYNCS 0x989680 ;  /* 0x009896800000895d */ /* 0x004fea0003900000 */
[----:B------:R-:W2:Y:S02]  /*bc20*/  @!P0 SYNCS.PHASECHK.TRANS64 P0, [R0+URZ], R2 ;  /* 0x00000002000085a7 */ /* 0x000ea400080010ff */
[----:B--2---:R-:W-:Y:S05]  /*bc30*/  @!P0 BRA `(.L_x_188) ;  /* 0xfffffffc00f08947 */ /* 0x004fea000383ffff */
[----:B------:R-:W-:Y:S05]  /*bc40*/  BRA `(.L_x_189) ;  /* 0xffffff6c00647947 */ /* 0x000fea000383ffff */
.L_x_44:
[----:B------:R-:W-:-:S07]  /*bc50*/  MOV R0, UR5 ;  /* 0x0000000500007c02 */ /* 0x000fce0008000f00 */
.L_x_190:
[----:B-1----:R1:W2:Y:S02]  /*bc60*/  SYNCS.PHASECHK.TRANS64.TRYWAIT P0, [R0+URZ], R2 ;  /* 0x00000002000075a7 */ /* 0x0022a400080011ff */
[----:B--2---:R-:W-:Y:S05]  /*bc70*/  @!P0 NANOSLEEP.SYNCS 0x989680 ;  /* 0x009896800000895d */ /* 0x004fea0003900000 */
[----:B------:R-:W2:Y:S02]  /*bc80*/  @!P0 SYNCS.PHASECHK.TRANS64 P0, [R0+URZ], R2 ;  /* 0x00000002000085a7 */ /* 0x000ea400080010ff */
[----:B--2---:R-:W-:Y:S05]  /*bc90*/  @!P0 BRA `(.L_x_190) ;  /* 0xfffffffc00f08947 */ /* 0x004fea000383ffff */
[----:B------:R-:W-:Y:S05]  /*bca0*/  BRA `(.L_x_191) ;  /* 0xffffff6c00707947 */ /* 0x000fea000383ffff */
.L_x_47:
[----:B-1----:R1:W2:Y:S02]  /*bcb0*/  SYNCS.PHASECHK.TRANS64.TRYWAIT P0, [R0+URZ+0xe0], R4 ;  /* 0x0000e004000075a7 */ /* 0x0022a400080011ff */
[----:B--2---:R-:W-:Y:S05]  /*bcc0*/  @!P0 NANOSLEEP.SYNCS 0x989680 ;  /* 0x009896800000895d */ /* 0x004fea0003900000 */
[----:B------:R-:W2:Y:S02]  /*bcd0*/  @!P0 SYNCS.PHASECHK.TRANS64 P0, [R0+URZ+0xe0], R4 ;  /* 0x0000e004000085a7 */ /* 0x000ea400080010ff */
[----:B--2---:R-:W-:Y:S05]  /*bce0*/  @!P0 BRA `(.L_x_47) ;  /* 0xfffffffc00f08947 */ /* 0x004fea000383ffff */
[----:B------:R-:W-:Y:S05]  /*bcf0*/  BRA `(.L_x_192) ;  /* 0xffffff6c00d47947 */ /* 0x000fea000383ffff */
.L_x_48:
[----:B------:R-:W-:-:S07]  /*bd00*/  MOV R0, UR4 ;  /* 0x0000000400007c02 */ /* 0x000fce0008000f00 */
.L_x_193:
[----:B-1----:R1:W2:Y:S02]  /*bd10*/  SYNCS.PHASECHK.TRANS64.TRYWAIT P0, [R0+URZ+0x90], R5 ;  /* 0x00009005000075a7 */ /* 0x0022a400080011ff */
[----:B--2---:R-:W-:Y:S05]  /*bd20*/  @!P0 NANOSLEEP.SYNCS 0x989680 ;  /* 0x009896800000895d */ /* 0x004fea0003900000 */
[----:B------:R-:W2:Y:S02]  /*bd30*/  @!P0 SYNCS.PHASECHK.TRANS64 P0, [R0+URZ+0x90], R5 ;  /* 0x00009005000085a7 */ /* 0x000ea400080010ff */
[----:B--2---:R-:W-:Y:S05]  /*bd40*/  @!P0 BRA `(.L_x_193) ;  /* 0xfffffffc00f08947 */ /* 0x004fea000383ffff */
[----:B------:R-:W-:Y:S05]  /*bd50*/  BRA `(.L_x_194) ;  /* 0xffffff6c00e47947 */ /* 0x000fea000383ffff */
.L_x_49:
[----:B-1----:R1:W2:Y:S02]  /*bd60*/  SYNCS.PHASECHK.TRANS64.TRYWAIT P1, [R0+URZ+0x80], R4 ;  /* 0x00008004000075a7 */ /* 0x0022a400080211ff */
[----:B--2---:R-:W-:Y:S05]  /*bd70*/  @!P1 NANOSLEEP.SYNCS 0x989680 ;  /* 0x009896800000995d */ /* 0x004fea0003900000 */
[----:B------:R-:W2:Y:S02]  /*bd80*/  @!P1 SYNCS.PHASECHK.TRANS64 P1, [R0+URZ+0x80], R4 ;  /* 0x00008004000095a7 */ /* 0x000ea400080210ff */
[----:B--2---:R-:W-:Y:S05]  /*bd90*/  @!P1 BRA `(.L_x_49) ;  /* 0xfffffffc00f09947 */ /* 0x004fea000383ffff */
[----:B------:R-:W-:Y:S05]  /*bda0*/  BRA `(.L_x_195) ;  /* 0xffffff7000147947 */ /* 0x000fea000383ffff */
.L_x_52:
[----:B------:R-:W-:-:S07]  /*bdb0*/  MOV R0, UR4 ;  /* 0x0000000400007c02 */ /* 0x000fce0008000f00 */
.L_x_196:
[----:B-1----:R1:W2:Y:S02]  /*bdc0*/  SYNCS.PHASECHK.TRANS64.TRYWAIT P0, [R0+URZ+0x90], R2 ;  /* 0x00009002000075a7 */ /* 0x0022a400080011ff */
[----:B--2---:R-:W-:Y:S05]  /*bdd0*/  @!P0 NANOSLEEP.SYNCS 0x989680 ;  /* 0x009896800000895d */ /* 0x004fea0003900000 */
[----:B------:R-:W2:Y:S02]  /*bde0*/  @!P0 SYNCS.PHASECHK.TRANS64 P0, [R0+URZ+0x90], R2 ;  /* 0x00009002000085a7 */ /* 0x000ea400080010ff */
[----:B--2---:R-:W-:Y:S05]  /*bdf0*/  @!P0 BRA `(.L_x_196) ;  /* 0xfffffffc00f08947 */ /* 0x004fea000383ffff */
[----:B------:R-:W-:Y:S05]  /*be00*/  BRA `(.L_x_51) ;  /* 0xffffff7000687947 */ /* 0x000fea000383ffff */
.L_x_61:
[----:B-1----:R-:W-:-:S04]  /*be10*/  MOV R5, UR5 ;  /* 0x0000000500057c02 */ /* 0x002fc80008000f00 */
[----:B------:R1:W2:Y:S03]  /*be20*/  SYNCS.PHASECHK.TRANS64.TRYWAIT P0, [R5+URZ+0x8], R6 ;  /* 0x00000806050075a7 */ /* 0x0002a600080011ff */
[----:B--2---:R-:W-:Y:S05]  /*be30*/  @!P0 NANOSLEEP.SYNCS 0x989680 ;  /* 0x009896800000895d */ /* 0x004fea0003900000 */
[----:B------:R-:W2:Y:S02]  /*be40*/  @!P0 SYNCS.PHASECHK.TRANS64 P0, [R5+URZ+0x8], R6 ;  /* 0x00000806050085a7 */ /* 0x000ea400080010ff */
[----:B--2---:R-:W-:Y:S05]  /*be50*/  @!P0 BRA `(.L_x_61) ;  /* 0xfffffffc00ec8947 */ /* 0x004fea000383ffff */
[----:B------:R-:W-:Y:S05]  /*be60*/  BRA `(.L_x_60) ;  /* 0xffffff7400207947 */ /* 0x000fea000383ffff */
.L_x_63:
[----:B------:R-:W-:Y:S01]  /*be70*/  BSSY B0, `(.L_x_197) ;  /* 0x0000006000007945 */ /* 0x000fe20003800000 */
[----:B------:R-:W-:-:S07]  /*be80*/  MOV R15, 0xffffffff ;  /* 0xffffffff000f7802 */ /* 0x000fce0000000f00 */
[----:B-1---5:R-:W-:Y:S05]  /*be90*/  WARPSYNC.COLLECTIVE R15, `(.L_x_198) ;  /* 0x000000000f0c7348 */ /* 0x022fea0003c00000 */
[----:B------:R-:W-:Y:S02]  /*bea0*/  ELECT P6, UR79, PT ;  /* 0x00000000004f782f */ /* 0x000fe400038c0000 */
[----:B------:R-:W-:Y:S01]  /*beb0*/  MOV R14, UR79 ;  /* 0x0000004f000e7c02 */ /* 0x000fe20008000f00 */
[----:B-1---5:R-:W-:Y:S10]  /*bec0*/  ENDCOLLECTIVE ;  /* 0x000000000000791b */ /* 0x022ff40003800000 */
.L_x_198:
[----:B------:R-:W-:Y:S05]  /*bed0*/  BSYNC B0 ;  /* 0x0000000000007941 */ /* 0x000fea0003800000 */
.L_x_197:
[----:B------:R-:W-:Y:S01]  /*bee0*/  PLOP3.LUT P0, PT, P6, PT, PT, 0x80, 0x8 ;  /* 0x000000000008781c */ /* 0x000fe2000370f070 */
[----:B------:R-:W-:-:S12]  /*bef0*/  BRA `(.L_x_199) ;  /* 0xffffff74004c7947 */ /* 0x000fd8000383ffff */
.L_x_65:
[----:B-1----:R-:W-:-:S04]  /*bf00*/  MOV R3, UR5 ;  /* 0x0000000500037c02 */ /* 0x002fc80008000f00 */
[----:B------:R1:W2:Y:S03]  /*bf10*/  SYNCS.PHASECHK.TRANS64.TRYWAIT P0, [R3+URZ+0x8], R4 ;  /* 0x00000804030075a7 */ /* 0x0002a600080011ff */
[----:B--2---:R-:W-:Y:S05]  /*bf20*/  @!P0 NANOSLEEP.SYNCS 0x989680 ;  /* 0x009896800000895d */ /* 0x004fea0003900000 */
[----:B------:R-:W2:Y:S02]  /*bf30*/  @!P0 SYNCS.PHASECHK.TRANS64 P0, [R3+URZ+0x8], R4 ;  /* 0x00000804030085a7 */ /* 0x000ea400080010ff */
[----:B--2---:R-:W-:Y:S05]  /*bf40*/  @!P0 BRA `(.L_x_65) ;  /* 0xfffffffc00ec8947 */ /* 0x004fea000383ffff */
[----:B------:R-:W-:Y:S05]  /*bf50*/  BRA `(.L_x_64) ;  /* 0xffffff7400507947 */ /* 0x000fea000383ffff */
.L_x_66:
[----:B-1----:R1:W2:Y:S02]  /*bf60*/  SYNCS.PHASECHK.TRANS64.TRYWAIT P0, [R0+URZ+0x80], R4 ;  /* 0x00008004000075a7 */ /* 0x0022a400080011ff */
[----:B--2---:R-:W-:Y:S05]  /*bf70*/  @!P0 NANOSLEEP.SYNCS 0x989680 ;  /* 0x009896800000895d */ /* 0x004fea0003900000 */
[----:B------:R-:W2:Y:S02]  /*bf80*/  @!P0 SYNCS.PHASECHK.TRANS64 P0, [R0+URZ+0x80], R4 ;  /* 0x00008004000085a7 */ /* 0x000ea400080010ff */
[----:B--2---:R-:W-:Y:S05]  /*bf90*/  @!P0 BRA `(.L_x_66) ;  /* 0xfffffffc00f08947 */ /* 0x004fea000383ffff */
[----:B------:R-:W-:Y:S05]  /*bfa0*/  BRA `(.L_x_200) ;  /* 0xffffff78003c7947 */ /* 0x000fea000383ffff */
.L_x_68:
[----:B------:R-:W-:-:S07]  /*bfb0*/  MOV R0, UR31 ;  /* 0x0000001f00007c02 */ /* 0x000fce0008000f00 */
.L_x_201:
[----:B-1----:R1:W2:Y:S02]  /*bfc0*/  SYNCS.PHASECHK.TRANS64.TRYWAIT P0, [R0+URZ+0xc0], R4 ;  /* 0x0000c004000075a7 */ /* 0x0022a400080011ff */
[----:B--2---:R-:W-:Y:S05]  /*bfd0*/  @!P0 NANOSLEEP.SYNCS 0x989680 ;  /* 0x009896800000895d */ /* 0x004fea0003900000 */
[----:B------:R-:W2:Y:S02]  /*bfe0*/  @!P0 SYNCS.PHASECHK.TRANS64 P0, [R0+URZ+0xc0], R4 ;  /* 0x0000c004000085a7 */ /* 0x000ea400080010ff */
[----:B--2---:R-:W-:Y:S05]  /*bff0*/  @!P0 BRA `(.L_x_201) ;  /* 0xfffffffc00f08947 */ /* 0x004fea000383ffff */
[----:B------:R-:W-:Y:S05]  /*c000*/  BRA `(.L_x_202) ;  /* 0xffffff7800887947 */ /* 0x000fea000383ffff */
.L_x_71:
[----:B------:R-:W-:Y:S07]  /*c010*/  MOV R0, UR5 ;  /* 0x0000000500007c02 */ /* 0x000fee0008000f00 */
.L_x_203:
[----:B-1----:R1:W2:Y:S02]  /*c020*/  SYNCS.PHASECHK.TRANS64.TRYWAIT P0, [R0+URZ], R4 ;  /* 0x00000004000075a7 */ /* 0x0022a400080011ff */
[----:B--2---:R-:W-:Y:S05]  /*c030*/  @!P0 NANOSLEEP.SYNCS 0x989680 ;  /* 0x009896800000895d */ /* 0x004fea0003900000 */
[----:B------:R-:W2:Y:S02]  /*c040*/  @!P0 SYNCS.PHASECHK.TRANS64 P0, [R0+URZ], R4 ;  /* 0x00000004000085a7 */ /* 0x000ea400080010ff */
[----:B--2---:R-:W-:Y:S05]  /*c050*/  @!P0 BRA `(.L_x_203) ;  /* 0xfffffffc00f08947 */ /* 0x004fea000383ffff */
[----:B------:R-:W-:Y:S05]  /*c060*/  BRA `(.L_x_70) ;  /* 0xffffff78009c7947 */ /* 0x000fea000383ffff */
.L_x_75:
[----:B-1----:R-:W-:-:S07]  /*c070*/  MOV R0, UR4 ;  /* 0x0000000400007c02 */ /* 0x002fce0008000f00 */
.L_x_204:
[----:B-1----:R1:W2:Y:S02]  /*c080*/  SYNCS.PHASECHK.TRANS64.TRYWAIT P0, [R0+URZ], R2 ;  /* 0x00000002000075a7 */ /* 0x0022a400080011ff */
[----:B--2---:R-:W-:Y:S05]  /*c090*/  @!P0 NANOSLEEP.SYNCS 0x989680 ;  /* 0x009896800000895d */ /* 0x004fea0003900000 */
[----:B------:R-:W2:Y:S02]  /*c0a0*/  @!P0 SYNCS.PHASECHK.TRANS64 P0, [R0+URZ], R2 ;  /* 0x00000002000085a7 */ /* 0x000ea400080010ff */
[----:B--2---:R-:W-:Y:S05]  /*c0b0*/  @!P0 BRA `(.L_x_204) ;  /* 0xfffffffc00f08947 */ /* 0x004fea000383ffff */
[----:B------:R-:W-:Y:S05]  /*c0c0*/  BRA `(.L_x_205) ;  /* 0xffffff7c00907947 */ /* 0x000fea000383ffff */
.L_x_76:
[----:B------:R-:W-:-:S07]  /*c0d0*/  MOV R0, UR5 ;  /* 0x0000000500007c02 */ /* 0x000fce0008000f00 */
.L_x_206:
[----:B-1----:R1:W2:Y:S02]  /*c0e0*/  SYNCS.PHASECHK.TRANS64.TRYWAIT P0, [R0+URZ], R3 ;  /* 0x00000003000075a7 */ /* 0x0022a400080011ff */
[----:B--2---:R-:W-:Y:S05]  /*c0f0*/  @!P0 NANOSLEEP.SYNCS 0x989680 ;  /* 0x009896800000895d */ /* 0x004fea0003900000 */
[----:B------:R-:W2:Y:S02]  /*c100*/  @!P0 SYNCS.PHASECHK.TRANS64 P0, [R0+URZ], R3 ;  /* 0x00000003000085a7 */ /* 0x000ea400080010ff */
[----:B--2---:R-:W-:Y:S05]  /*c110*/  @!P0 BRA `(.L_x_206) ;  /* 0xfffffffc00f08947 */ /* 0x004fea000383ffff */
[----:B------:R-:W-:Y:S05]  /*c120*/  BRA `(.L_x_207) ;  /* 0xffffff7c009c7947 */ /* 0x000fea000383ffff */
.L_x_77:
[----:B------:R-:W-:-:S07]  /*c130*/  MOV R0, UR5 ;  /* 0x0000000500007c02 */ /* 0x000fce0008000f00 */
.L_x_208:
[----:B-1----:R1:W2:Y:S02]  /*c140*/  SYNCS.PHASECHK.TRANS64.TRYWAIT P0, [R0+URZ], R3 ;  /* 0x00000003000075a7 */ /* 0x0022a400080011ff */
[----:B--2---:R-:W-:Y:S05]  /*c150*/  @!P0 NANOSLEEP.SYNCS 0x989680 ;  /* 0x009896800000895d */ /* 0x004fea0003900000 */
[----:B------:R-:W2:Y:S02]  /*c160*/  @!P0 SYNCS.PHASECHK.TRANS64 P0, [R0+URZ], R3 ;  /* 0x00000003000085a7 */ /* 0x000ea400080010ff */
[----:B--2---:R-:W-:Y:S05]  /*c170*/  @!P0 BRA `(.L_x_208) ;  /* 0xfffffffc00f08947 */ /* 0x004fea000383ffff */
[----:B------:R-:W-:Y:S05]  /*c180*/  BRA `(.L_x_209) ;  /* 0xffffff7c00a87947 */ /* 0x000fea000383ffff */
.L_x_80:
[----:B------:R-:W-:-:S07]  /*c190*/  MOV R0, UR26 ;  /* 0x0000001a00007c02 */ /* 0x000fce0008000f00 */
.L_x_210:
[----:B-1----:R1:W2:Y:S02]  /*c1a0*/  SYNCS.PHASECHK.TRANS64.TRYWAIT P1, [R0+URZ+0x100], R2 ;  /* 0x00010002000075a7 */ /* 0x0022a400080211ff */
[----:B--2---:R-:W-:Y:S05]  /*c1b0*/  @!P1 NANOSLEEP.SYNCS 0x989680 ;  /* 0x009896800000995d */ /* 0x004fea0003900000 */
[----:B------:R-:W2:Y:S02]  /*c1c0*/  @!P1 SYNCS.PHASECHK.TRANS64 P1, [R0+URZ+0x100], R2 ;  /* 0x00010002000095a7 */ /* 0x000ea400080210ff */
[----:B--2---:R-:W-:Y:S05]  /*c1d0*/  @!P1 BRA `(.L_x_210) ;  /* 0xfffffffc00f09947 */ /* 0x004fea000383ffff */
[----:B------:R-:W-:Y:S05]  /*c1e0*/  BRA `(.L_x_211) ;  /* 0xffffff7c00f47947 */ /* 0x000fea000383ffff */
.L_x_85:
[----:B--2---:R2:W3:Y:S02]  /*c1f0*/  SYNCS.PHASECHK.TRANS64.TRYWAIT P0, [R12+URZ+0x80], R0 ;  /* 0x000080000c0075a7 */ /* 0x0044e400080011ff */
[----:B---3--:R-:W-:Y:S05]  /*c200*/  @!P0 NANOSLEEP.SYNCS 0x989680 ;  /* 0x009896800000895d */ /* 0x008fea0003900000 */
[----:B------:R-:W3:Y:S02]  /*c210*/  @!P0 SYNCS.PHASECHK.TRANS64 P0, [R12+URZ+0x80], R0 ;  /* 0x000080000c0085a7 */ /* 0x000ee400080010ff */
[----:B---3--:R-:W-:Y:S05]  /*c220*/  @!P0 BRA `(.L_x_85) ;  /* 0xfffffffc00f08947 */ /* 0x008fea000383ffff */
[----:B------:R-:W-:Y:S05]  /*c230*/  BRA `(.L_x_212) ;  /* 0xffffff8400287947 */ /* 0x000fea000383ffff */
.L_x_88:
[----:B--2---:R-:W-:Y:S07]  /*c240*/  MOV R0, UR21 ;  /* 0x0000001500007c02 */ /* 0x004fee0008000f00 */
.L_x_213:
[----:B--2---:R2:W3:Y:S02]  /*c250*/  SYNCS.PHASECHK.TRANS64.TRYWAIT P2, [R0+URZ+0x78], R6 ;  /* 0x00007806000075a7 */ /* 0x0044e400080411ff */
[----:B---3--:R-:W-:Y:S05]  /*c260*/  @!P2 NANOSLEEP.SYNCS 0x989680 ;  /* 0x009896800000a95d */ /* 0x008fea0003900000 */
[----:B------:R-:W3:Y:S02]  /*c270*/  @!P2 SYNCS.PHASECHK.TRANS64 P2, [R0+URZ+0x78], R6 ;  /* 0x000078060000a5a7 */ /* 0x000ee400080410ff */
[----:B---3--:R-:W-:Y:S05]  /*c280*/  @!P2 BRA `(.L_x_213) ;  /* 0xfffffffc00f0a947 */ /* 0x008fea000383ffff */
[----:B------:R-:W-:Y:S05]  /*c290*/  BRA `(.L_x_87) ;  /* 0xffffff8800947947 */ /* 0x000fea000383ffff */
.L_x_91:
[----:B------:R-:W-:Y:S07]  /*c2a0*/  MOV R0, UR21 ;  /* 0x0000001500007c02 */ /* 0x000fee0008000f00 */
.L_x_214:
[----:B--2---:R2:W3:Y:S02]  /*c2b0*/  SYNCS.PHASECHK.TRANS64.TRYWAIT P0, [R0+URZ+0x50], R10 ;  /* 0x0000500a000075a7 */ /* 0x0044e400080011ff */
[----:B---3--:R-:W-:Y:S05]  /*c2c0*/  @!P0 NANOSLEEP.SYNCS 0x989680 ;  /* 0x009896800000895d */ /* 0x008fea0003900000 */
[----:B------:R-:W3:Y:S02]  /*c2d0*/  @!P0 SYNCS.PHASECHK.TRANS64 P0, [R0+URZ+0x50], R10 ;  /* 0x0000500a000085a7 */ /* 0x000ee400080010ff */
[----:B---3--:R-:W-:Y:S05]  /*c2e0*/  @!P0 BRA `(.L_x_214) ;  /* 0xfffffffc00f08947 */ /* 0x008fea000383ffff */
[----:B------:R-:W-:Y:S05]  /*c2f0*/  BRA `(.L_x_215) ;  /* 0xffffff8800f07947 */ /* 0x000fea000383ffff */
.L_x_92:
[----:B------:R-:W-:Y:S07]  /*c300*/  MOV R0, UR21 ;  /* 0x0000001500007c02 */ /* 0x000fee0008000f00 */
.L_x_216:
[----:B--2---:R2:W3:Y:S02]  /*c310*/  SYNCS.PHASECHK.TRANS64.TRYWAIT P0, [R0+URZ+0x58], R10 ;  /* 0x0000580a000075a7 */ /* 0x0044e400080011ff */
[----:B---3--:R-:W-:Y:S05]  /*c320*/  @!P0 NANOSLEEP.SYNCS 0x989680 ;  /* 0x009896800000895d */ /* 0x008fea0003900000 */
[----:B------:R-:W3:Y:S02]  /*c330*/  @!P0 SYNCS.PHASECHK.TRANS64 P0, [R0+URZ+0x58], R10 ;  /* 0x0000580a000085a7 */ /* 0x000ee400080010ff */
[----:B---3--:R-:W-:Y:S05]  /*c340*/  @!P0 BRA `(.L_x_216) ;  /* 0xfffffffc00f08947 */ /* 0x008fea000383ffff */
[----:B------:R-:W-:Y:S05]  /*c350*/  BRA `(.L_x_217) ;  /* 0xffffff8c00287947 */ /* 0x000fea000383ffff */
.L_x_93:
[----:B------:R-:W-:Y:S07]  /*c360*/  MOV R0, UR21 ;  /* 0x0000001500007c02 */ /* 0x000fee0008000f00 */
.L_x_218:
[----:B--2---:R2:W3:Y:S02]  /*c370*/  SYNCS.PHASECHK.TRANS64.TRYWAIT P0, [R0+URZ+0x60], R10 ;  /* 0x0000600a000075a7 */ /* 0x0044e400080011ff */
[----:B---3--:R-:W-:Y:S05]  /*c380*/  @!P0 NANOSLEEP.SYNCS 0x989680 ;  /* 0x009896800000895d */ /* 0x008fea0003900000 */
[----:B------:R-:W3:Y:S02]  /*c390*/  @!P0 SYNCS.PHASECHK.TRANS64 P0, [R0+URZ+0x60], R10 ;  /* 0x0000600a000085a7 */ /* 0x000ee400080010ff */
[----:B---3--:R-:W-:Y:S05]  /*c3a0*/  @!P0 BRA `(.L_x_218) ;  /* 0xfffffffc00f08947 */ /* 0x008fea000383ffff */
[----:B------:R-:W-:Y:S05]  /*c3b0*/  BRA `(.L_x_219) ;  /* 0xffffff8c00647947 */ /* 0x000fea000383ffff */
.L_x_94:
[----:B------:R-:W-:Y:S07]  /*c3c0*/  MOV R0, UR21 ;  /* 0x0000001500007c02 */ /* 0x000fee0008000f00 */
.L_x_220:
[----:B--2---:R2:W3:Y:S02]  /*c3d0*/  SYNCS.PHASECHK.TRANS64.TRYWAIT P0, [R0+URZ+0x68], R10 ;  /* 0x0000680a000075a7 */ /* 0x0044e400080011ff */
[----:B---3--:R-:W-:Y:S05]  /*c3e0*/  @!P0 NANOSLEEP.SYNCS 0x989680 ;  /* 0x009896800000895d */ /* 0x008fea0003900000 */
[----:B------:R-:W3:Y:S02]  /*c3f0*/  @!P0 SYNCS.PHASECHK.TRANS64 P0, [R0+URZ+0x68], R10 ;  /* 0x0000680a000085a7 */ /* 0x000ee400080010ff */
[----:B---3--:R-:W-:Y:S05]  /*c400*/  @!P0 BRA `(.L_x_220) ;  /* 0xfffffffc00f08947 */ /* 0x008fea000383ffff */
[----:B------:R-:W-:Y:S05]  /*c410*/  BRA `(.L_x_221) ;  /* 0xffffff8c00a47947 */ /* 0x000fea000383ffff */
.L_x_95:
[----:B------:R-:W-:Y:S07]  /*c420*/  MOV R0, UR21 ;  /* 0x0000001500007c02 */ /* 0x000fee0008000f00 */
.L_x_222:
[----:B--2---:R2:W3:Y:S02]  /*c430*/  SYNCS.PHASECHK.TRANS64.TRYWAIT P0, [R0+URZ+0x50], R9 ;  /* 0x00005009000075a7 */ /* 0x0044e400080011ff */
[----:B---3--:R-:W-:Y:S05]  /*c440*/  @!P0 NANOSLEEP.SYNCS 0x989680 ;  /* 0x009896800000895d */ /* 0x008fea0003900000 */
[----:B------:R-:W3:Y:S02]  /*c450*/  @!P0 SYNCS.PHASECHK.TRANS64 P0, [R0+URZ+0x50], R9 ;  /* 0x00005009000085a7 */ /* 0x000ee400080010ff */
[----:B---3--:R-:W-:Y:S05]  /*c460*/  @!P0 BRA `(.L_x_222) ;  /* 0xfffffffc00f08947 */ /* 0x008fea000383ffff */
[----:B------:R-:W-:Y:S05]  /*c470*/  BRA `(.L_x_223) ;  /* 0xffffff8c00e87947 */ /* 0x000fea000383ffff */
.L_x_96:
[----:B------:R-:W-:Y:S07]  /*c480*/  MOV R0, UR21 ;  /* 0x0000001500007c02 */ /* 0x000fee0008000f00 */
.L_x_224:
[----:B--2---:R2:W3:Y:S02]  /*c490*/  SYNCS.PHASECHK.TRANS64.TRYWAIT P0, [R0+URZ+0x58], R9 ;  /* 0x00005809000075a7 */ /* 0x0044e400080011ff */
[----:B---3--:R-:W-:Y:S05]  /*c4a0*/  @!P0 NANOSLEEP.SYNCS 0x989680 ;  /* 0x009896800000895d */ /* 0x008fea0003900000 */
[----:B------:R-:W3:Y:S02]  /*c4b0*/  @!P0 SYNCS.PHASECHK.TRANS64 P0, [R0+URZ+0x58], R9 ;  /* 0x00005809000085a7 */ /* 0x000ee400080010ff */
[----:B---3--:R-:W-:Y:S05]  /*c4c0*/  @!P0 BRA `(.L_x_224) ;  /* 0xfffffffc00f08947 */ /* 0x008fea000383ffff */
[----:B------:R-:W-:Y:S05]  /*c4d0*/  BRA `(.L_x_225) ;  /* 0xffffff9000307947 */ /* 0x000fea000383ffff */
.L_x_97:
[----:B------:R-:W-:Y:S07]  /*c4e0*/  MOV R0, UR21 ;  /* 0x0000001500007c02 */ /* 0x000fee0008000f00 */
.L_x_226:
[----:B--2---:R2:W3:Y:S02]  /*c4f0*/  SYNCS.PHASECHK.TRANS64.TRYWAIT P0, [R0+URZ+0x60], R9 ;  /* 0x00006009000075a7 */ /* 0x0044e400080011ff */
[----:B---3--:R-:W-:Y:S05]  /*c500*/  @!P0 NANOSLEEP.SYNCS 0x989680 ;  /* 0x009896800000895d */ /* 0x008fea0003900000 */
[----:B------:R-:W3:Y:S02]  /*c510*/  @!P0 SYNCS.PHASECHK.TRANS64 P0, [R0+URZ+0x60], R9 ;  /* 0x00006009000085a7 */ /* 0x000ee400080010ff */
[----:B---3--:R-:W-:Y:S05]  /*c520*/  @!P0 BRA `(.L_x_226) ;  /* 0xfffffffc00f08947 */ /* 0x008fea000383ffff */
[----:B------:R-:W-:Y:S05]  /*c530*/  BRA `(.L_x_227) ;  /* 0xffffff9000787947 */ /* 0x000fea000383ffff */
.L_x_98:
[----:B------:R-:W-:Y:S07]  /*c540*/  MOV R0, UR21 ;  /* 0x0000001500007c02 */ /* 0x000fee0008000f00 */
.L_x_228:
[----:B--2---:R2:W3:Y:S02]  /*c550*/  SYNCS.PHASECHK.TRANS64.TRYWAIT P0, [R0+URZ+0x68], R9 ;  /* 0x00006809000075a7 */ /* 0x0044e400080011ff */
[----:B---3--:R-:W-:Y:S05]  /*c560*/  @!P0 NANOSLEEP.SYNCS 0x989680 ;  /* 0x009896800000895d */ /* 0x008fea0003900000 */
[----:B------:R-:W3:Y:S02]  /*c570*/  @!P0 SYNCS.PHASECHK.TRANS64 P0, [R0+URZ+0x68], R9 ;  /* 0x00006809000085a7 */ /* 0x000ee400080010ff */
[----:B---3--:R-:W-:Y:S05]  /*c580*/  @!P0 BRA `(.L_x_228) ;  /* 0xfffffffc00f08947 */ /* 0x008fea000383ffff */
[----:B------:R-:W-:Y:S05]  /*c590*/  BRA `(.L_x_229) ;  /* 0xffffff9000bc7947 */ /* 0x000fea000383ffff */
.L_x_100:
[----:B------:R-:W-:-:S07]  /*c5a0*/  MOV R0, UR21 ;  /* 0x0000001500007c02 */ /* 0x000fce0008000f00 */
.L_x_230:
[----:B---3--:R3:W4:Y:S02]  /*c5b0*/  SYNCS.PHASECHK.TRANS64.TRYWAIT P0, [R0+URZ+0x50], R10 ;  /* 0x0000500a000075a7 */ /* 0x00872400080011ff */
[----:B----4-:R-:W-:Y:S05]  /*c5c0*/  @!P0 NANOSLEEP.SYNCS 0x989680 ;  /* 0x009896800000895d */ /* 0x010fea0003900000 */
[----:B------:R-:W4:Y:S02]  /*c5d0*/  @!P0 SYNCS.PHASECHK.TRANS64 P0, [R0+URZ+0x50], R10 ;  /* 0x0000500a000085a7 */ /* 0x000f2400080010ff */
[----:B----4-:R-:W-:Y:S05]  /*c5e0*/  @!P0 BRA `(.L_x_230) ;  /* 0xfffffffc00f08947 */ /* 0x010fea000383ffff */
[----:B------:R-:W-:Y:S05]  /*c5f0*/  BRA `(.L_x_231) ;  /* 0xffffff94002c7947 */ /* 0x000fea000383ffff */
.L_x_101:
[----:B---3--:R-:W-:-:S07]  /*c600*/  MOV R0, UR21 ;  /* 0x0000001500007c02 */ /* 0x008fce0008000f00 */
.L_x_232:
[----:B---3--:R3:W4:Y:S02]  /*c610*/  SYNCS.PHASECHK.TRANS64.TRYWAIT P0, [R0+URZ+0x58], R10 ;  /* 0x0000580a000075a7 */ /* 0x00872400080011ff */
[----:B----4-:R-:W-:Y:S05]  /*c620*/  @!P0 NANOSLEEP.SYNCS 0x989680 ;  /* 0x009896800000895d */ /* 0x010fea0003900000 */
[----:B------:R-:W4:Y:S02]  /*c630*/  @!P0 SYNCS.PHASECHK.TRANS64 P0, [R0+URZ+0x58], R10 ;  /* 0x0000580a000085a7 */ /* 0x000f2400080010ff */
[----:B----4-:R-:W-:Y:S05]  /*c640*/  @!P0 BRA `(.L_x_232) ;  /* 0xfffffffc00f08947 */ /* 0x010fea000383ffff */
[----:B------:R-:W-:Y:S05]  /*c650*/  BRA `(.L_x_233) ;  /* 0xffffff94001c7947 */ /* 0x000fea000383ffff */
.L_x_102:
[----:B------:R-:W-:-:S07]  /*c660*/  MOV R2, UR21 ;  /* 0x0000001500027c02 */ /* 0x000fce0008000f00 */
.L_x_234:
[----:B---3--:R3:W4:Y:S02]  /*c670*/  SYNCS.PHASECHK.TRANS64.TRYWAIT P0, [R2+URZ+0x60], R10 ;  /* 0x0000600a020075a7 */ /* 0x00872400080011ff */
[----:B----4-:R-:W-:Y:S05]  /*c680*/  @!P0 NANOSLEEP.SYNCS 0x989680 ;  /* 0x009896800000895d */ /* 0x010fea0003900000 */
[----:B------:R-:W4:Y:S02]  /*c690*/  @!P0 SYNCS.PHASECHK.TRANS64 P0, [R2+URZ+0x60], R10 ;  /* 0x0000600a020085a7 */ /* 0x000f2400080010ff */
[----:B----4-:R-:W-:Y:S05]  /*c6a0*/  @!P0 BRA `(.L_x_234) ;  /* 0xfffffffc00f08947 */ /* 0x010fea000383ffff */
[----:B------:R-:W-:Y:S05]  /*c6b0*/  BRA `(.L_x_235) ;  /* 0xffffff9400107947 */ /* 0x000fea000383ffff */
.L_x_104:
[----:B-1----:R1:W2:Y:S02]  /*c6c0*/  SYNCS.PHASECHK.TRANS64.TRYWAIT P0, [R3+URZ+0x80], R0 ;  /* 0x00008000030075a7 */ /* 0x0022a400080011ff */
[----:B--2---:R-:W-:Y:S05]  /*c6d0*/  @!P0 NANOSLEEP.SYNCS 0x989680 ;  /* 0x009896800000895d */ /* 0x004fea0003900000 */
[----:B------:R-:W2:Y:S02]  /*c6e0*/  @!P0 SYNCS.PHASECHK.TRANS64 P0, [R3+URZ+0x80], R0 ;  /* 0x00008000030085a7 */ /* 0x000ea400080010ff */
[----:B--2---:R-:W-:Y:S05]  /*c6f0*/  @!P0 BRA `(.L_x_104) ;  /* 0xfffffffc00f08947 */ /* 0x004fea000383ffff */
[----:B------:R-:W-:Y:S05]  /*c700*/  BRA `(.L_x_236) ;  /* 0xffffff9400d87947 */ /* 0x000fea000383ffff */
.L_x_115:
[----:B-1----:R-:W-:Y:S04]  /*c710*/  MOV R2, UR43 ;  /* 0x0000002b00027c02 */ /* 0x002fe80008000f00 */
[----:B------:R1:W2:Y:S03]  /*c720*/  SYNCS.PHASECHK.TRANS64.TRYWAIT P1, [R2+URZ+0x30], R3 ;  /* 0x00003003020075a7 */ /* 0x0002a600080211ff */
[----:B--2---:R-:W-:Y:S05]  /*c730*/  @!P1 NANOSLEEP.SYNCS 0x989680 ;  /* 0x009896800000995d */ /* 0x004fea0003900000 */
[----:B------:R-:W2:Y:S02]  /*c740*/  @!P1 SYNCS.PHASECHK.TRANS64 P1, [R2+URZ+0x30], R3 ;  /* 0x00003003020095a7 */ /* 0x000ea400080210ff */
[----:B--2---:R-:W-:Y:S05]  /*c750*/  @!P1 BRA `(.L_x_115) ;  /* 0xfffffffc00ec9947 */ /* 0x004fea000383ffff */
[----:B------:R-:W-:Y:S05]  /*c760*/  BRA `(.L_x_114) ;  /* 0xffffffa400447947 */ /* 0x000fea000383ffff */
.L_x_117:
[----:B-1----:R1:W4:Y:S02]  /*c770*/  SYNCS.PHASECHK.TRANS64.TRYWAIT P0, [R72+URZ+0xa0], R0 ;  /* 0x0000a000480075a7 */ /* 0x00232400080011ff */
[----:B----4-:R-:W-:Y:S05]  /*c780*/  @!P0 NANOSLEEP.SYNCS 0x989680 ;  /* 0x009896800000895d */ /* 0x010fea0003900000 */
[----:B------:R-:W4:Y:S02]  /*c790*/  @!P0 SYNCS.PHASECHK.TRANS64 P0, [R72+URZ+0xa0], R0 ;  /* 0x0000a000480085a7 */ /* 0x000f2400080010ff */
[----:B----4-:R-:W-:Y:S05]  /*c7a0*/  @!P0 BRA `(.L_x_117) ;  /* 0xfffffffc00f08947 */ /* 0x010fea000383ffff */
[----:B------:R-:W-:Y:S05]  /*c7b0*/  BRA `(.L_x_116) ;  /* 0xffffffa4006c7947 */ /* 0x000fea000383ffff */
.L_x_126:
[----:B-1----:R1:W3:Y:S02]  /*c7c0*/  SYNCS.PHASECHK.TRANS64.TRYWAIT P0, [R2+URZ+0x30], R0 ;  /* 0x00003000020075a7 */ /* 0x0022e400080011ff */
[----:B---3--:R-:W-:Y:S05]  /*c7d0*/  @!P0 NANOSLEEP.SYNCS 0x989680 ;  /* 0x009896800000895d */ /* 0x008fea0003900000 */
[----:B------:R-:W3:Y:S02]  /*c7e0*/  @!P0 SYNCS.PHASECHK.TRANS64 P0, [R2+URZ+0x30], R0 ;  /* 0x00003000020085a7 */ /* 0x000ee400080010ff */
[----:B---3--:R-:W-:Y:S05]  /*c7f0*/  @!P0 BRA `(.L_x_126) ;  /* 0xfffffffc00f08947 */ /* 0x008fea000383ffff */
[----:B------:R-:W-:Y:S05]  /*c800*/  BRA `(.L_x_125) ;  /* 0xffffffac00887947 */ /* 0x000fea000383ffff */
.L_x_134:
[----:B-1----:R1:W3:Y:S02]  /*c810*/  SYNCS.PHASECHK.TRANS64.TRYWAIT P0, [R6+URZ+0x30], R5 ;  /* 0x00003005060075a7 */ /* 0x0022e400080011ff */
[----:B---3--:R-:W-:Y:S05]  /*c820*/  @!P0 NANOSLEEP.SYNCS 0x989680 ;  /* 0x009896800000895d */ /* 0x008fea0003900000 */
[----:B------:R-:W3:Y:S02]  /*c830*/  @!P0 SYNCS.PHASECHK.TRANS64 P0, [R6+URZ+0x30], R5 ;  /* 0x00003005060085a7 */ /* 0x000ee400080010ff */
[----:B---3--:R-:W-:Y:S05]  /*c840*/  @!P0 BRA `(.L_x_134) ;  /* 0xfffffffc00f08947 */ /* 0x008fea000383ffff */
[----:B------:R-:W-:Y:S05]  /*c850*/  BRA `(.L_x_133) ;  /* 0xffffffb400c87947 */ /* 0x000fea000383ffff */
.L_x_142:
[----:B-1----:R1:W3:Y:S02]  /*c860*/  SYNCS.PHASECHK.TRANS64.TRYWAIT P0, [R0+URZ+0x30], R6 ;  /* 0x00003006000075a7 */ /* 0x0022e400080011ff */
[----:B---3--:R-:W-:Y:S05]  /*c870*/  @!P0 NANOSLEEP.SYNCS 0x989680 ;  /* 0x009896800000895d */ /* 0x008fea0003900000 */
[----:B------:R-:W3:Y:S02]  /*c880*/  @!P0 SYNCS.PHASECHK.TRANS64 P0, [R0+URZ+0x30], R6 ;  /* 0x00003006000085a7 */ /* 0x000ee400080010ff */
[----:B---3--:R-:W-:Y:S05]  /*c890*/  @!P0 BRA `(.L_x_142) ;  /* 0xfffffffc00f08947 */ /* 0x008fea000383ffff */
[----:B------:R-:W-:Y:S05]  /*c8a0*/  BRA `(.L_x_141) ;  /* 0xffffffc000087947 */ /* 0x000fea000383ffff */
.L_x_150:
[----:B-1----:R1:W4:Y:S02]  /*c8b0*/  SYNCS.PHASECHK.TRANS64.TRYWAIT P0, [R6+URZ+0x30], R5 ;  /* 0x00003005060075a7 */ /* 0x00232400080011ff */
[----:B----4-:R-:W-:Y:S05]  /*c8c0*/  @!P0 NANOSLEEP.SYNCS 0x989680 ;  /* 0x009896800000895d */ /* 0x010fea0003900000 */
[----:B------:R-:W4:Y:S02]  /*c8d0*/  @!P0 SYNCS.PHASECHK.TRANS64 P0, [R6+URZ+0x30], R5 ;  /* 0x00003005060085a7 */ /* 0x000f2400080010ff */
[----:B----4-:R-:W-:Y:S05]  /*c8e0*/  @!P0 BRA `(.L_x_150) ;  /* 0xfffffffc00f08947 */ /* 0x010fea000383ffff */
[----:B------:R-:W-:Y:S05]  /*c8f0*/  BRA `(.L_x_149) ;  /* 0xffffffc800547947 */ /* 0x000fea000383ffff */
.L_x_158:
[----:B-1----:R1:W4:Y:S02]  /*c900*/  SYNCS.PHASECHK.TRANS64.TRYWAIT P0, [R6+URZ+0x30], R5 ;  /* 0x00003005060075a7 */ /* 0x00232400080011ff */
[----:B----4-:R-:W-:Y:S05]  /*c910*/  @!P0 NANOSLEEP.SYNCS 0x989680 ;  /* 0x009896800000895d */ /* 0x010fea0003900000 */
[----:B------:R-:W4:Y:S02]  /*c920*/  @!P0 SYNCS.PHASECHK.TRANS64 P0, [R6+URZ+0x30], R5 ;  /* 0x00003005060085a7 */ /* 0x000f2400080010ff */
[----:B----4-:R-:W-:Y:S05]  /*c930*/  @!P0 BRA `(.L_x_158) ;  /* 0xfffffffc00f08947 */ /* 0x010fea000383ffff */
[----:B------:R-:W-:Y:S05]  /*c940*/  BRA `(.L_x_157) ;  /* 0xffffffd000b07947 */ /* 0x000fea000383ffff */
.L_x_166:
[----:B-1----:R1:W4:Y:S02]  /*c950*/  SYNCS.PHASECHK.TRANS64.TRYWAIT P0, [R6+URZ+0x30], R5 ;  /* 0x00003005060075a7 */ /* 0x00232400080011ff */
[----:B----4-:R-:W-:Y:S05]  /*c960*/  @!P0 NANOSLEEP.SYNCS 0x989680 ;  /* 0x009896800000895d */ /* 0x010fea0003900000 */
[----:B------:R-:W4:Y:S02]  /*c970*/  @!P0 SYNCS.PHASECHK.TRANS64 P0, [R6+URZ+0x30], R5 ;  /* 0x00003005060085a7 */ /* 0x000f2400080010ff */
[----:B----4-:R-:W-:Y:S05]  /*c980*/  @!P0 BRA `(.L_x_166) ;  /* 0xfffffffc00f08947 */ /* 0x010fea000383ffff */
[----:B------:R-:W-:Y:S05]  /*c990*/  BRA `(.L_x_165) ;  /* 0xffffffdc00007947 */ /* 0x000fea000383ffff */
.L_x_174:
[----:B-1----:R1:W3:Y:S02]  /*c9a0*/  SYNCS.PHASECHK.TRANS64.TRYWAIT P0, [R0+URZ+0x30], R77 ;  /* 0x0000304d000075a7 */ /* 0x0022e400080011ff */
[----:B---3--:R-:W-:Y:S05]  /*c9b0*/  @!P0 NANOSLEEP.SYNCS 0x989680 ;  /* 0x009896800000895d */ /* 0x008fea0003900000 */
[----:B------:R-:W3:Y:S02]  /*c9c0*/  @!P0 SYNCS.PHASECHK.TRANS64 P0, [R0+URZ+0x30], R77 ;  /* 0x0000304d000085a7 */ /* 0x000ee400080010ff */
[----:B---3--:R-:W-:Y:S05]  /*c9d0*/  @!P0 BRA `(.L_x_174) ;  /* 0xfffffffc00f08947 */ /* 0x008fea000383ffff */
[----:B------:R-:W-:Y:S05]  /*c9e0*/  BRA `(.L_x_173) ;  /* 0xffffffe400507947 */ /* 0x000fea000383ffff */
        .weak           $__internal_0_$__cuda_sm10x_tcgen05_guardrail_trap_col_being_dealloced_not_returned_by_alloc
        .type           $__internal_0_$__cuda_sm10x_tcgen05_guardrail_trap_col_being_dealloced_not_returned_by_alloc,@function
        .size           $__internal_0_$__cuda_sm10x_tcgen05_guardrail_trap_col_being_dealloced_not_returned_by_alloc,($__internal_1_$__cuda_sm10x_tcgen05_guardrail_trap_phase_invalid_during_alloc - $__internal_0_$__cuda_sm10x_tcgen05_guardrail_trap_col_being_dealloced_not_returned_by_alloc)
$__internal_0_$__cuda_sm10x_tcgen05_guardrail_trap_col_being_dealloced_not_returned_by_alloc:
[----:B------:R-:W-:Y:S05]  /*c9f0*/  BPT.TRAP 0x1 ;  /* 0x000000040000795c */ /* 0x000fea0000300000 */
[----:B------:R-:W-:-:S04]  /*ca00*/  HFMA2 R3, -RZ, RZ, 0, 0 ;  /* 0x00000000ff037431 */ /* 0x000fc800000001ff */
[----:B------:R-:W-:Y:S05]  /*ca10*/  RET.REL.NODEC R2 `(_ZN7cutlass13device_kernelINS_4gemm6kernel13GemmUniversalIN4cute5tupleIJiiiiEEENS1_10collective13CollectiveMmaINS1_35MainloopSm100TmaUmmaWarpSpecializedILi3ELi2ELi4ENS5_IJNS4_1CILi2EEESB_NSA_ILi1EEEEEEEENS5_IJNSA_ILi256EEENSA_ILi128EEENSA_ILi32EEEEEENS_10tfloat32_tENS5_IJlSC_lEEESJ_SK_NS4_8TiledMMAINS4_8MMA_AtomIJNS4_23SM100_MMA_TF32_2x1SM_SSISJ_SJ_fLi256ELi128ELNS4_4UMMA5MajorE0ELSP_0ELNSO_7ScaleInE0ELSQ_0EEEEEENS4_6LayoutINS5_IJSC_SC_SC_EEENS5_IJNSA_ILi0EEESV_SV_EEEEENS5_IJNS4_10UnderscoreESY_SY_EEEEENS4_28SM100_TMA_2SM_LOAD_MULTICASTENS4_14ComposedLayoutINS4_7SwizzleILi3ELi4ELi3EEENS4_18smem_ptr_flag_bitsILi32EEENST_INS5_IJNSA_ILi8EEESH_EEENS5_IJSH_SC_EEEEEEEvNS4_8identityENS4_18SM100_TMA_2SM_LOADES1B_vS1C_EENS_8epilogue10collective18CollectiveEpilogueINS1F_23Sm100TmaWarpSpecializedILi4ELi2ELi16ELb1ELb0EEEJNS5_IJSG_SG_SH_EEENS5_IJNST_ISG_SC_EENST_INSA_ILi16EEESC_EEEEESJ_SK_SJ_SK_NS1F_6fusion15FusionCallbacksIS1J_NS1P_17LinearCombinationISJ_fSJ_fLNS_15FloatRoundStyleE2EEES1K_S1O_JEEENS4_5SM1004TMEM4LOAD26SM100_TMEM_LOAD_32dp32b16xENS4_13SM90_TMA_LOADENS12_INS13_ILi2ELi4ELi3EEES16_NST_INS5_IJS17_S1M_EEENS5_IJS1M_SC_EEEEEEENS4_39AutoVectorizingCopyWithAssumedAlignmentILi128EEENS4_14SM90_TMA_STOREES24_S26_S26_EEEvvEEEEvNT_6ParamsE) ;  /* 0xffffff3402787950 */ /* 0x000fea0003c3ffff */
        .weak           $__internal_1_$__cuda_sm10x_tcgen05_guardrail_trap_phase_invalid_during_alloc
        .type           $__internal_1_$__cuda_sm10x_tcgen05_guardrail_trap_phase_invalid_during_alloc,@function
        .size           $__internal_1_$__cuda_sm10x_tcgen05_guardrail_trap_phase_invalid_during_alloc,($__internal_2_$__cuda_sm10x_tcgen05_guardrail_trap_unallocated_columns_being_dealloced - $__internal_1_$__cuda_sm10x_tcgen05_guardrail_trap_phase_invalid_during_alloc)
$__internal_1_$__cuda_sm10x_tcgen05_guardrail_trap_phase_invalid_during_alloc:
[----:B------:R-:W-:Y:S05]  /*ca20*/  BPT.TRAP 0x1 ;  /* 0x000000040000795c */ /* 0x000fea0000300000 */
[----:B------:R-:W-:-:S04]  /*ca30*/  MOV R5, 0x0 ;  /* 0x0000000000057802 */ /* 0x000fc80000000f00 */
[----:B------:R-:W-:Y:S05]  /*ca40*/  RET.REL.NODEC R4 `(_ZN7cutlass13device_kernelINS_4gemm6kernel13GemmUniversalIN4cute5tupleIJiiiiEEENS1_10collective13CollectiveMmaINS1_35MainloopSm100TmaUmmaWarpSpecializedILi3ELi2ELi4ENS5_IJNS4_1CILi2EEESB_NSA_ILi1EEEEEEEENS5_IJNSA_ILi256EEENSA_ILi128EEENSA_ILi32EEEEEENS_10tfloat32_tENS5_IJlSC_lEEESJ_SK_NS4_8TiledMMAINS4_8MMA_AtomIJNS4_23SM100_MMA_TF32_2x1SM_SSISJ_SJ_fLi256ELi128ELNS4_4UMMA5MajorE0ELSP_0ELNSO_7ScaleInE0ELSQ_0EEEEEENS4_6LayoutINS5_IJSC_SC_SC_EEENS5_IJNSA_ILi0EEESV_SV_EEEEENS5_IJNS4_10UnderscoreESY_SY_EEEEENS4_28SM100_TMA_2SM_LOAD_MULTICASTENS4_14ComposedLayoutINS4_7SwizzleILi3ELi4ELi3EEENS4_18smem_ptr_flag_bitsILi32EEENST_INS5_IJNSA_ILi8EEESH_EEENS5_IJSH_SC_EEEEEEEvNS4_8identityENS4_18SM100_TMA_2SM_LOADES1B_vS1C_EENS_8epilogue10collective18CollectiveEpilogueINS1F_23Sm100TmaWarpSpecializedILi4ELi2ELi16ELb1ELb0EEEJNS5_IJSG_SG_SH_EEENS5_IJNST_ISG_SC_EENST_INSA_ILi16EEESC_EEEEESJ_SK_SJ_SK_NS1F_6fusion15FusionCallbacksIS1J_NS1P_17LinearCombinationISJ_fSJ_fLNS_15FloatRoundStyleE2EEES1K_S1O_JEEENS4_5SM1004TMEM4LOAD26SM100_TMEM_LOAD_32dp32b16xENS4_13SM90_TMA_LOADENS12_INS13_ILi2ELi4ELi3EEES16_NST_INS5_IJS17_S1M_EEENS5_IJS1M_SC_EEEEEEENS4_39AutoVectorizingCopyWithAssumedAlignmentILi128EEENS4_14SM90_TMA_STOREES24_S26_S26_EEEvvEEEEvNT_6ParamsE) ;  /* 0xffffff34046c7950 */ /* 0x000fea0003c3ffff */
        .weak           $__internal_2_$__cuda_sm10x_tcgen05_guardrail_trap_unallocated_columns_being_dealloced
        .type           $__internal_2_$__cuda_sm10x_tcgen05_guardrail_trap_unallocated_columns_being_dealloced,@function
        .size           $__internal_2_$__cuda_sm10x_tcgen05_guardrail_trap_unallocated_columns_being_dealloced,(.L_x_238 - $__internal_2_$__cuda_sm10x_tcgen05_guardrail_trap_unallocated_columns_being_dealloced)
$__internal_2_$__cuda_sm10x_tcgen05_guardrail_trap_unallocated_columns_being_dealloced:
[----:B------:R-:W-:Y:S05]  /*ca50*/  BPT.TRAP 0x1 ;  /* 0x000000040000795c */ /* 0x000fea0000300000 */
[----:B------:R-:W-:-:S04]  /*ca60*/  HFMA2 R3, -RZ, RZ, 0, 0 ;  /* 0x00000000ff037431 */ /* 0x000fc800000001ff */
[----:B------:R-:W-:Y:S05]  /*ca70*/  RET.REL.NODEC R2 `(_ZN7cutlass13device_kernelINS_4gemm6kernel13GemmUniversalIN4cute5tupleIJiiiiEEENS1_10collective13CollectiveMmaINS1_35MainloopSm100TmaUmmaWarpSpecializedILi3ELi2ELi4ENS5_IJNS4_1CILi2EEESB_NSA_ILi1EEEEEEEENS5_IJNSA_ILi256EEENSA_ILi128EEENSA_ILi32EEEEEENS_10tfloat32_tENS5_IJlSC_lEEESJ_SK_NS4_8TiledMMAINS4_8MMA_AtomIJNS4_23SM100_MMA_TF32_2x1SM_SSISJ_SJ_fLi256ELi128ELNS4_4UMMA5MajorE0ELSP_0ELNSO_7ScaleInE0ELSQ_0EEEEEENS4_6LayoutINS5_IJSC_SC_SC_EEENS5_IJNSA_ILi0EEESV_SV_EEEEENS5_IJNS4_10UnderscoreESY_SY_EEEEENS4_28SM100_TMA_2SM_LOAD_MULTICASTENS4_14ComposedLayoutINS4_7SwizzleILi3ELi4ELi3EEENS4_18smem_ptr_flag_bitsILi32EEENST_INS5_IJNSA_ILi8EEESH_EEENS5_IJSH_SC_EEEEEEEvNS4_8identityENS4_18SM100_TMA_2SM_LOADES1B_vS1C_EENS_8epilogue10collective18CollectiveEpilogueINS1F_23Sm100TmaWarpSpecializedILi4ELi2ELi16ELb1ELb0EEEJNS5_IJSG_SG_SH_EEENS5_IJNST_ISG_SC_EENST_INSA_ILi16EEESC_EEEEESJ_SK_SJ_SK_NS1F_6fusion15FusionCallbacksIS1J_NS1P_17LinearCombinationISJ_fSJ_fLNS_15FloatRoundStyleE2EEES1K_S1O_JEEENS4_5SM1004TMEM4LOAD26SM100_TMEM_LOAD_32dp32b16xENS4_13SM90_TMA_LOADENS12_INS13_ILi2ELi4ELi3EEES16_NST_INS5_IJS17_S1M_EEENS5_IJS1M_SC_EEEEEEENS4_39AutoVectorizingCopyWithAssumedAlignmentILi128EEENS4_14SM90_TMA_STOREES24_S26_S26_EEEvvEEEEvNT_6ParamsE) ;  /* 0xffffff3402607950 */ /* 0x000fea0003c3ffff */
.L_x_237:
[----:B------:R-:W-:-:S00]  /*ca80*/  BRA `(.L_x_237) ;  /* 0xfffffffc00fc7947 */ /* 0x000fc0000383ffff */
[----:B------:R-:W-:-:S00]  /*ca90*/  NOP ;  /* 0x0000000000007918 */ /* 0x000fc00000000000 */
        /* <DEDUP_REMOVED lines=14> */
.L_x_238:


//--------------------- .nv.global.init           --------------------------
	.section	.nv.global.init,"aw",@progbits
.nv.global.init:
	.type		$str$27,@object
	.size		$str$27,($str$28 - $str$27)
$str$27:
        /*0000*/ 	.byte	0x28, 0x61, 0x64, 0x64, 0x72, 0x65, 0x73, 0x73, 0x20, 0x26, 0x20, 0x6d, 0x61, 0x73, 0x6b, 0x29
        /*0010*/ 	.byte	0x20, 0x3d, 0x3d, 0x20, 0x30, 0x00
	.type		$str$28,@object
	.size		$str$28,($str$26 - $str$28)
$str$28:
        /*0016*/ 	.byte	0x2f, 0x74, 0x6d, 0x70, 0x2f, 0x63, 0x75, 0x74, 0x6c, 0x61, 0x73, 0x73, 0x5f, 0x73, 0x77, 0x65
        /*0026*/ 	.byte	0x65, 0x70, 0x5f, 0x73, 0x72, 0x63, 0x2f, 0x69, 0x6e, 0x63, 0x6c, 0x75, 0x64, 0x65, 0x2f, 0x63
        /*0036*/ 	.byte	0x75, 0x74, 0x65, 0x2f, 0x70, 0x6f, 0x69, 0x6e, 0x74, 0x65, 0x72, 0x5f, 0x66, 0x6c, 0x61, 0x67
        /*0046*/ 	.byte	0x67, 0x65, 0x64, 0x2e, 0x68, 0x70, 0x70, 0x00
	.type		$str$26,@object
	.size		$str$26,($str$25 - $str$26)
$str$26:
        /*004e*/ 	.byte	0x2f, 0x74, 0x6d, 0x70, 0x2f, 0x63, 0x75, 0x74, 0x6c, 0x61, 0x73, 0x73, 0x5f, 0x73, 0x77, 0x65
        /*005e*/ 	.byte	0x65, 0x70, 0x5f, 0x73, 0x72, 0x63, 0x2f, 0x69, 0x6e, 0x63, 0x6c, 0x75, 0x64, 0x65, 0x2f, 0x63
        /*006e*/ 	.byte	0x75, 0x74, 0x65, 0x2f, 0x61, 0x74, 0x6f, 0x6d, 0x2f, 0x63, 0x6f, 0x70, 0x79, 0x5f, 0x74, 0x72
        /*007e*/ 	.byte	0x61, 0x69, 0x74, 0x73, 0x5f, 0x73, 0x6d, 0x31, 0x30, 0x30, 0x2e, 0x68, 0x70, 0x70, 0x00
	.type		$str$25,@object
	.size		$str$25,(__unnamed_1 - $str$25)
$str$25:
        /*008d*/ 	.byte	0x28, 0x28, 0x75, 0x69, 0x6e, 0x74, 0x33, 0x32, 0x5f, 0x74, 0x28, 0x74, 0x68, 0x72, 0x65, 0x61
        /*009d*/ 	.byte	0x64, 0x49, 0x64, 0x78, 0x2e, 0x78, 0x29, 0x20, 0x2f, 0x20, 0x33, 0x32, 0x29, 0x20, 0x25, 0x20
        /*00ad*/ 	.byte	0x34, 0x29, 0x20, 0x3d, 0x3d, 0x20, 0x28, 0x28, 0x28, 0x74, 0x6d, 0x65, 0x6d, 0x5f, 0x61, 0x64
        /*00bd*/ 	.byte	0x64, 0x72, 0x20, 0x3e, 0x3e, 0x20, 0x31, 0x36, 0x29, 0x20, 0x2f, 0x20, 0x33, 0x32, 0x29, 0x20
        /*00cd*/ 	.byte	0x25, 0x20, 0x34, 0x29, 0x00
	.type		__unnamed_1,@object
	.size		__unnamed_1,(__unnamed_2 - __unnamed_1)
__unnamed_1:
        /*00d2*/ 	.byte	0x61, 0x75, 0x74, 0x6f, 0x20, 0x63, 0x75, 0x74, 0x65, 0x3a, 0x3a, 0x61, 0x73, 0x5f, 0x70, 0x6f
        /* <DEDUP_REMOVED lines=24> */
        /*0262*/ 	.byte	0x32, 0x30, 0x34, 0x38, 0x3e, 0x3e, 0x3e, 0x3e, 0x5d, 0x00
	.type		__unnamed_2,@object
	.size		__unnamed_2,(.L_2 - __unnamed_2)
__unnamed_2:
        /* <DEDUP_REMOVED lines=42> */
        /*050c*/ 	.byte	0x3e, 0x5d, 0x00
.L_2:


//--------------------- .nv.shared._ZN7cutlass13device_kernelINS_4gemm6kernel13GemmUniversalIN4cute5tupleIJiiiiEEENS1_10collective13CollectiveMmaINS1_35MainloopSm100TmaUmmaWarpSpecializedILi3ELi2ELi4ENS5_IJNS4_1CILi2EEESB_NSA_ILi1EEEEEEEENS5_IJNSA_ILi256EEENSA_ILi128EEENSA_ILi32EEEEEENS_10tfloat32_tENS5_IJlSC_lEEESJ_SK_NS4_8TiledMMAINS4_8MMA_AtomIJNS4_23SM100_MMA_TF32_2x1SM_SSISJ_SJ_fLi256ELi128ELNS4_4UMMA5MajorE0ELSP_0ELNSO_7ScaleInE0ELSQ_0EEEEEENS4_6LayoutINS5_IJSC_SC_SC_EEENS5_IJNSA_ILi0EEESV_SV_EEEEENS5_IJNS4_10UnderscoreESY_SY_EEEEENS4_28SM100_TMA_2SM_LOAD_MULTICASTENS4_14ComposedLayoutINS4_7SwizzleILi3ELi4ELi3EEENS4_18smem_ptr_flag_bitsILi32EEENST_INS5_IJNSA_ILi8EEESH_EEENS5_IJSH_SC_EEEEEEEvNS4_8identityENS4_18SM100_TMA_2SM_LOADES1B_vS1C_EENS_8epilogue10collective18CollectiveEpilogueINS1F_23Sm100TmaWarpSpecializedILi4ELi2ELi16ELb1ELb0EEEJNS5_IJSG_SG_SH_EEENS5_IJNST_ISG_SC_EENST_INSA_ILi16EEESC_EEEEESJ_SK_SJ_SK_NS1F_6fusion15FusionCallbacksIS1J_NS1P_17LinearCombinationISJ_fSJ_fLNS_15FloatRoundStyleE2EEES1K_S1O_JEEENS4_5SM1004TMEM4LOAD26SM100_TMEM_LOAD_32dp32b16xENS4_13SM90_TMA_LOADENS12_INS13_ILi2ELi4ELi3EEES16_NST_INS5_IJS17_S1M_EEENS5_IJS1M_SC_EEEEEEENS4_39AutoVectorizingCopyWithAssumedAlignmentILi128EEENS4_14SM90_TMA_STOREES24_S26_S26_EEEvvEEEEvNT_6ParamsE --------------------------
	.section	.nv.shared._ZN7cutlass13device_kernelINS_4gemm6kernel13GemmUniversalIN4cute5tupleIJiiiiEEENS1_10collective13CollectiveMmaINS1_35MainloopSm100TmaUmmaWarpSpecializedILi3ELi2ELi4ENS5_IJNS4_1CILi2EEESB_NSA_ILi1EEEEEEEENS5_IJNSA_ILi256EEENSA_ILi128EEENSA_ILi32EEEEEENS_10tfloat32_tENS5_IJlSC_lEEESJ_SK_NS4_8TiledMMAINS4_8MMA_AtomIJNS4_23SM100_MMA_TF32_2x1SM_SSISJ_SJ_fLi256ELi128ELNS4_4UMMA5MajorE0ELSP_0ELNSO_7ScaleInE0ELSQ_0EEEEEENS4_6LayoutINS5_IJSC_SC_SC_EEENS5_IJNSA_ILi0EEESV_SV_EEEEENS5_IJNS4_10UnderscoreESY_SY_EEEEENS4_28SM100_TMA_2SM_LOAD_MULTICASTENS4_14ComposedLayoutINS4_7SwizzleILi3ELi4ELi3EEENS4_18smem_ptr_flag_bitsILi32EEENST_INS5_IJNSA_ILi8EEESH_EEENS5_IJSH_SC_EEEEEEEvNS4_8identityENS4_18SM100_TMA_2SM_LOADES1B_vS1C_EENS_8epilogue10collective18CollectiveEpilogueINS1F_23Sm100TmaWarpSpecializedILi4ELi2ELi16ELb1ELb0EEEJNS5_IJSG_SG_SH_EEENS5_IJNST_ISG_SC_EENST_INSA_ILi16EEESC_EEEEESJ_SK_SJ_SK_NS1F_6fusion15FusionCallbacksIS1J_NS1P_17LinearCombinationISJ_fSJ_fLNS_15FloatRoundStyleE2EEES1K_S1O_JEEENS4_5SM1004TMEM4LOAD26SM100_TMEM_LOAD_32dp32b16xENS4_13SM90_TMA_LOADENS12_INS13_ILi2ELi4ELi3EEES16_NST_INS5_IJS17_S1M_EEENS5_IJS1M_SC_EEEEEEENS4_39AutoVectorizingCopyWithAssumedAlignmentILi128EEENS4_14SM90_TMA_STOREES24_S26_S26_EEEvvEEEEvNT_6ParamsE,"aw",@nobits
	.sectionflags	@""
	.align	16
	.zero		1024


//--------------------- .nv.shared.reserved.0     --------------------------
	.section	.nv.shared.reserved.0,"aw",@nobits
	.weak		__nv_reservedSMEM_offset_0_alias
	.size		__nv_reservedSMEM_offset_0_alias, 0, 64
	.other		__nv_reservedSMEM_offset_0_alias,@"STO_CUDA_RESERVED_SHARED STV_DEFAULT"
__nv_reservedSMEM_offset_0_alias:
	.zero		0
.nv.shared.reserved.0:
	.zero		64
	.weak		__nv_reservedSMEM_tcgen05_partition
	.type		__nv_reservedSMEM_tcgen05_partition,@object
	.size		__nv_reservedSMEM_tcgen05_partition,(.L_0 - __nv_reservedSMEM_tcgen05_partition)
__nv_reservedSMEM_tcgen05_partition:
	.zero		32
.L_0:


//--------------------- .nv.global                --------------------------
	.section	.nv.global,"aw",@nobits
.nv.global:
	.type		_ZN40_INTERNAL_e4d5058b_4_k_cu_c427db31_108884cute1_E,@object
	.size		_ZN40_INTERNAL_e4d5058b_4_k_cu_c427db31_108884cute1_E,(_ZN40_INTERNAL_e4d5058b_4_k_cu_c427db31_108884cuda3std3__45__cpo6cbeginE - _ZN40_INTERNAL_e4d5058b_4_k_cu_c427db31_108884cute1_E)
_ZN40_INTERNAL_e4d5058b_4_k_cu_c427db31_108884cute1_E:
	.zero		1
	.type		_ZN40_INTERNAL_e4d5058b_4_k_cu_c427db31_108884cuda3std3__45__cpo6cbeginE,@object
	.size		_ZN40_INTERNAL_e4d5058b_4_k_cu_c427db31_108884cuda3std3__45__cpo6cbeginE,(_ZN40_INTERNAL_e4d5058b_4_k_cu_c427db31_108884cuda3std3__48in_placeE - _ZN40_INTERNAL_e4d5058b_4_k_cu_c427db31_108884cuda3std3__45__cpo6cbeginE)
_ZN40_INTERNAL_e4d5058b_4_k_cu_c427db31_108884cuda3std3__45__cpo6cbeginE:
	.zero		1
	.type		_ZN40_INTERNAL_e4d5058b_4_k_cu_c427db31_108884cuda3std3__48in_placeE,@object
	.size		_ZN40_INTERNAL_e4d5058b_4_k_cu_c427db31_108884cuda3std3__48in_placeE,(_ZN40_INTERNAL_e4d5058b_4_k_cu_c427db31_108884cuda3std6ranges3__45__cpo9iter_moveE - _ZN40_INTERNAL_e4d5058b_4_k_cu_c427db31_108884cuda3std3__48in_placeE)
_ZN40_INTERNAL_e4d5058b_4_k_cu_c427db31_108884cuda3std3__48in_placeE:
	.zero		1
	.type		_ZN40_INTERNAL_e4d5058b_4_k_cu_c427db31_108884cuda3std6ranges3__45__cpo9iter_moveE,@object
	.size		_ZN40_INTERNAL_e4d5058b_4_k_cu_c427db31_108884cuda3std6ranges3__45__cpo9iter_moveE,(_ZN40_INTERNAL_e4d5058b_4_k_cu_c427db31_108884cuda3std3__45__cpo5beginE - _ZN40_INTERNAL_e4d5058b_4_k_cu_c427db31_108884cuda3std6ranges3__45__cpo9iter_moveE)
_ZN40_INTERNAL_e4d5058b_4_k_cu_c427db31_108884cuda3std6ranges3__45__cpo9iter_moveE:
	.zero		1
	.type		_ZN40_INTERNAL_e4d5058b_4_k_cu_c427db31_108884cuda3std3__45__cpo5beginE,@object
	.size		_ZN40_INTERNAL_e4d5058b_4_k_cu_c427db31_108884cuda3std3__45__cpo5beginE,(_ZN40_INTERNAL_e4d5058b_4_k_cu_c427db31_108884cuda3std3__442_GLOBAL__N__e4d5058b_4_k_cu_c427db31_108886ignoreE - _ZN40_INTERNAL_e4d5058b_4_k_cu_c427db31_108884cuda3std3__45__cpo5beginE)
_ZN40_INTERNAL_e4d5058b_4_k_cu_c427db31_108884cuda3std3__45__cpo5beginE:
	.zero		1
	.type		_ZN40_INTERNAL_e4d5058b_4_k_cu_c427db31_108884cuda3std3__442_GLOBAL__N__e4d5058b_4_k_cu_c427db31_108886ignoreE,@object
	.size		_ZN40_INTERNAL_e4d5058b_4_k_cu_c427db31_108884cuda3std3__442_GLOBAL__N__e4d5058b_4_k_cu_c427db31_108886ignoreE,(_ZN40_INTERNAL_e4d5058b_4_k_cu_c427db31_108884cute7productE - _ZN40_INTERNAL_e4d5058b_4_k_cu_c427db31_108884cuda3std3__442_GLOBAL__N__e4d5058b_4_k_cu_c427db31_108886ignoreE)
_ZN40_INTERNAL_e4d5058b_4_k_cu_c427db31_108884cuda3std3__442_GLOBAL__N__e4d5058b_4_k_cu_c427db31_108886ignoreE:
	.zero		1
	.type		_ZN40_INTERNAL_e4d5058b_4_k_cu_c427db31_108884cute7productE,@object
	.size		_ZN40_INTERNAL_e4d5058b_4_k_cu_c427db31_108884cute7productE,(_ZN40_INTERNAL_e4d5058b_4_k_cu_c427db31_108884cuda3std3__45__cpo3endE - _ZN40_INTERNAL_e4d5058b_4_k_cu_c427db31_108884cute7productE)
_ZN40_INTERNAL_e4d5058b_4_k_cu_c427db31_108884cute7productE:
	.zero		1
	.type		_ZN40_INTERNAL_e4d5058b_4_k_cu_c427db31_108884cuda3std3__45__cpo3endE,@object
	.size		_ZN40_INTERNAL_e4d5058b_4_k_cu_c427db31_108884cuda3std3__45__cpo3endE,(_ZN40_INTERNAL_e4d5058b_4_k_cu_c427db31_108884cuda3std3__419piecewise_constructE - _ZN40_INTERNAL_e4d5058b_4_k_cu_c427db31_108884cuda3std3__45__cpo3endE)
_ZN40_INTERNAL_e4d5058b_4_k_cu_c427db31_108884cuda3std3__45__cpo3endE:
	.zero		1
	.type		_ZN40_INTERNAL_e4d5058b_4_k_cu_c427db31_108884cuda3std3__419piecewise_constructE,@object
	.size		_ZN40_INTERNAL_e4d5058b_4_k_cu_c427db31_108884cuda3std3__419piecewise_constructE,(_ZN40_INTERNAL_e4d5058b_4_k_cu_c427db31_108884cuda3std3__45__cpo4cendE - _ZN40_INTERNAL_e4d5058b_4_k_cu_c427db31_108884cuda3std3__419piecewise_constructE)
_ZN40_INTERNAL_e4d5058b_4_k_cu_c427db31_108884cuda3std3__419piecewise_constructE:
	.zero		1
	.type		_ZN40_INTERNAL_e4d5058b_4_k_cu_c427db31_108884cuda3std3__45__cpo4cendE,@object
	.size		_ZN40_INTERNAL_e4d5058b_4_k_cu_c427db31_108884cuda3std3__45__cpo4cendE,(_ZN40_INTERNAL_e4d5058b_4_k_cu_c427db31_108884cuda3std6ranges3__45__cpo4swapE - _ZN40_INTERNAL_e4d5058b_4_k_cu_c427db31_108884cuda3std3__45__cpo4cendE)
_ZN40_INTERNAL_e4d5058b_4_k_cu_c427db31_108884cuda3std3__45__cpo4cendE:
	.zero		1
	.type		_ZN40_INTERNAL_e4d5058b_4_k_cu_c427db31_108884cuda3std6ranges3__45__cpo4swapE,@object
	.size		_ZN40_INTERNAL_e4d5058b_4_k_cu_c427db31_108884cuda3std6ranges3__45__cpo4swapE,(.L_10 - _ZN40_INTERNAL_e4d5058b_4_k_cu_c427db31_108884cuda3std6ranges3__45__cpo4swapE)
_ZN40_INTERNAL_e4d5058b_4_k_cu_c427db31_108884cuda3std6ranges3__45__cpo4swapE:
	.zero		1
.L_10:


//--------------------- .nv.constant0._ZN7cutlass13device_kernelINS_4gemm6kernel13GemmUniversalIN4cute5tupleIJiiiiEEENS1_10collective13CollectiveMmaINS1_35MainloopSm100TmaUmmaWarpSpecializedILi3ELi2ELi4ENS5_IJNS4_1CILi2EEESB_NSA_ILi1EEEEEEEENS5_IJNSA_ILi256EEENSA_ILi128EEENSA_ILi32EEEEEENS_10tfloat32_tENS5_IJlSC_lEEESJ_SK_NS4_8TiledMMAINS4_8MMA_AtomIJNS4_23SM100_MMA_TF32_2x1SM_SSISJ_SJ_fLi256ELi128ELNS4_4UMMA5MajorE0ELSP_0ELNSO_7ScaleInE0ELSQ_0EEEEEENS4_6LayoutINS5_IJSC_SC_SC_EEENS5_IJNSA_ILi0EEESV_SV_EEEEENS5_IJNS4_10UnderscoreESY_SY_EEEEENS4_28SM100_TMA_2SM_LOAD_MULTICASTENS4_14ComposedLayoutINS4_7SwizzleILi3ELi4ELi3EEENS4_18smem_ptr_flag_bitsILi32EEENST_INS5_IJNSA_ILi8EEESH_EEENS5_IJSH_SC_EEEEEEEvNS4_8identityENS4_18SM100_TMA_2SM_LOADES1B_vS1C_EENS_8epilogue10collective18CollectiveEpilogueINS1F_23Sm100TmaWarpSpecializedILi4ELi2ELi16ELb1ELb0EEEJNS5_IJSG_SG_SH_EEENS5_IJNST_ISG_SC_EENST_INSA_ILi16EEESC_EEEEESJ_SK_SJ_SK_NS1F_6fusion15FusionCallbacksIS1J_NS1P_17LinearCombinationISJ_fSJ_fLNS_15FloatRoundStyleE2EEES1K_S1O_JEEENS4_5SM1004TMEM4LOAD26SM100_TMEM_LOAD_32dp32b16xENS4_13SM90_TMA_LOADENS12_INS13_ILi2ELi4ELi3EEES16_NST_INS5_IJS17_S1M_EEENS5_IJS1M_SC_EEEEEEENS4_39AutoVectorizingCopyWithAssumedAlignmentILi128EEENS4_14SM90_TMA_STOREES24_S26_S26_EEEvvEEEEvNT_6ParamsE --------------------------
	.section	.nv.constant0._ZN7cutlass13device_kernelINS_4gemm6kernel13GemmUniversalIN4cute5tupleIJiiiiEEENS1_10collective13CollectiveMmaINS1_35MainloopSm100TmaUmmaWarpSpecializedILi3ELi2ELi4ENS5_IJNS4_1CILi2EEESB_NSA_ILi1EEEEEEEENS5_IJNSA_ILi256EEENSA_ILi128EEENSA_ILi32EEEEEENS_10tfloat32_tENS5_IJlSC_lEEESJ_SK_NS4_8TiledMMAINS4_8MMA_AtomIJNS4_23SM100_MMA_TF32_2x1SM_SSISJ_SJ_fLi256ELi128ELNS4_4UMMA5MajorE0ELSP_0ELNSO_7ScaleInE0ELSQ_0EEEEEENS4_6LayoutINS5_IJSC_SC_SC_EEENS5_IJNSA_ILi0EEESV_SV_EEEEENS5_IJNS4_10UnderscoreESY_SY_EEEEENS4_28SM100_TMA_2SM_LOAD_MULTICASTENS4_14ComposedLayoutINS4_7SwizzleILi3ELi4ELi3EEENS4_18smem_ptr_flag_bitsILi32EEENST_INS5_IJNSA_ILi8EEESH_EEENS5_IJSH_SC_EEEEEEEvNS4_8identityENS4_18SM100_TMA_2SM_LOADES1B_vS1C_EENS_8epilogue10collective18CollectiveEpilogueINS1F_23Sm100TmaWarpSpecializedILi4ELi2ELi16ELb1ELb0EEEJNS5_IJSG_SG_SH_EEENS5_IJNST_ISG_SC_EENST_INSA_ILi16EEESC_EEEEESJ_SK_SJ_SK_NS1F_6fusion15FusionCallbacksIS1J_NS1P_17LinearCombinationISJ_fSJ_fLNS_15FloatRoundStyleE2EEES1K_S1O_JEEENS4_5SM1004TMEM4LOAD26SM100_TMEM_LOAD_32dp32b16xENS4_13SM90_TMA_LOADENS12_INS13_ILi2ELi4ELi3EEES16_NST_INS5_IJS17_S1M_EEENS5_IJS1M_SC_EEEEEEENS4_39AutoVectorizingCopyWithAssumedAlignmentILi128EEENS4_14SM90_TMA_STOREES24_S26_S26_EEEvvEEEEvNT_6ParamsE,"a",@progbits
	.sectionflags	@""
	.align	4
.nv.constant0._ZN7cutlass13device_kernelINS_4gemm6kernel13GemmUniversalIN4cute5tupleIJiiiiEEENS1_10collective13CollectiveMmaINS1_35MainloopSm100TmaUmmaWarpSpecializedILi3ELi2ELi4ENS5_IJNS4_1CILi2EEESB_NSA_ILi1EEEEEEEENS5_IJNSA_ILi256EEENSA_ILi128EEENSA_ILi32EEEEEENS_10tfloat32_tENS5_IJlSC_lEEESJ_SK_NS4_8TiledMMAINS4_8MMA_AtomIJNS4_23SM100_MMA_TF32_2x1SM_SSISJ_SJ_fLi256ELi128ELNS4_4UMMA5MajorE0ELSP_0ELNSO_7ScaleInE0ELSQ_0EEEEEENS4_6LayoutINS5_IJSC_SC_SC_EEENS5_IJNSA_ILi0EEESV_SV_EEEEENS5_IJNS4_10UnderscoreESY_SY_EEEEENS4_28SM100_TMA_2SM_LOAD_MULTICASTENS4_14ComposedLayoutINS4_7SwizzleILi3ELi4ELi3EEENS4_18smem_ptr_flag_bitsILi32EEENST_INS5_IJNSA_ILi8EEESH_EEENS5_IJSH_SC_EEEEEEEvNS4_8identityENS4_18SM100_TMA_2SM_LOADES1B_vS1C_EENS_8epilogue10collective18CollectiveEpilogueINS1F_23Sm100TmaWarpSpecializedILi4ELi2ELi16ELb1ELb0EEEJNS5_IJSG_SG_SH_EEENS5_IJNST_ISG_SC_EENST_INSA_ILi16EEESC_EEEEESJ_SK_SJ_SK_NS1F_6fusion15FusionCallbacksIS1J_NS1P_17LinearCombinationISJ_fSJ_fLNS_15FloatRoundStyleE2EEES1K_S1O_JEEENS4_5SM1004TMEM4LOAD26SM100_TMEM_LOAD_32dp32b16xENS4_13SM90_TMA_LOADENS12_INS13_ILi2ELi4ELi3EEES16_NST_INS5_IJS17_S1M_EEENS5_IJS1M_SC_EEEEEEENS4_39AutoVectorizingCopyWithAssumedAlignmentILi128EEENS4_14SM90_TMA_STOREES24_S26_S26_EEEvvEEEEvNT_6ParamsE:
	.zero		2944


//--------------------- SYMBOLS --------------------------

	.type		.nv.reservedSmem.offset0,@object
	.size		.nv.reservedSmem.offset0,0x4
	.type		.nv.reservedSmem.cap,@object
	.size		.nv.reservedSmem.cap,0x4
	.type		__assertfail,@function
